	.target	sm_90a

	.elftype	@"ET_EXEC"


//--------------------- .note.nv.tkinfo           --------------------------
	.section	.note.nv.tkinfo,"",@"SHT_NOTE"
	.sectionflags	@"SHF_NOTE_NV_TKINFO"
	.tkinfo
        /*0018*/ 	.word	0x00000002
        /*0030*/ 	.string	""
        /*0030*/ 	.string	"ptxas"
        /*0030*/ 	.string	"Cuda compilation tools, release 13.0, V13.0.88"
        /*0030*/ 	.string	"Build cuda_13.0.r13.0/compiler.36424714_0"
        /*0030*/ 	.string	"-arch sm_90a -m 64 "



//--------------------- .note.nv.cuinfo           --------------------------
	.section	.note.nv.cuinfo,"",@"SHT_NOTE"
	.sectionflags	@"SHF_NOTE_NV_CUINFO"
        /*0018*/ 	.short	0x0002
        /*001a*/ 	.short	0x005a
        /*001c*/ 	.short	0x0082
	.zero		2


//--------------------- .nv.info                  --------------------------
	.section	.nv.info,"",@"SHT_CUDA_INFO"
	.align	4


	//----- nvinfo : EIATTR_REGCOUNT
	.align		4
        /*0000*/ 	.byte	0x04, 0x2f
        /*0002*/ 	.short	(.L_12 - .L_11)
	.align		4
.L_11:
        /*0004*/ 	.word	index@(_ZN7cutlass13device_kernelIN5flash19enable_sm80_to_sm89INS1_16FlashAttnFwdSm80INS1_25CollectiveMainloopFwdSm80ILi8ELi2ELb0EN4cute5tupleIJNS5_1CILi128EEENS7_ILi64EEENS7_ILi192EEEEEELi192ENS_6half_tEfNS_4arch4Sm80ELb1ELb0ELb0ELb1ELb0ELb1ELb1ELb0EEENS1_21CollectiveEpilogueFwdINS6_IJS8_SA_S9_EEENS6_IJNS7_ILi1EEESI_SI_EEESC_SE_Li256ELb1ELb1ELb0ELb0EEENS1_19SingleTileSchedulerILb1ELb0ELb1ELi128EEEEEEEEEvNT_6ParamsE)
        /*0008*/ 	.word	0x00000004


	//----- nvinfo : EIATTR_FRAME_SIZE
	.align		4
.L_12:
        /*000c*/ 	.byte	0x04, 0x11
        /*000e*/ 	.short	(.L_14 - .L_13)
	.align		4
.L_13:
        /*0010*/ 	.word	index@(_ZN7cutlass13device_kernelIN5flash19enable_sm80_to_sm89INS1_16FlashAttnFwdSm80INS1_25CollectiveMainloopFwdSm80ILi8ELi2ELb0EN4cute5tupleIJNS5_1CILi128EEENS7_ILi64EEENS7_ILi192EEEEEELi192ENS_6half_tEfNS_4arch4Sm80ELb1ELb0ELb0ELb1ELb0ELb1ELb1ELb0EEENS1_21CollectiveEpilogueFwdINS6_IJS8_SA_S9_EEENS6_IJNS7_ILi1EEESI_SI_EEESC_SE_Li256ELb1ELb1ELb0ELb0EEENS1_19SingleTileSchedulerILb1ELb0ELb1ELi128EEEEEEEEEvNT_6ParamsE)
        /*0014*/ 	.word	0x00000000


	//----- nvinfo : EIATTR_REGCOUNT
	.align		4
.L_14:
        /*0018*/ 	.byte	0x04, 0x2f
        /*001a*/ 	.short	(.L_16 - .L_15)
	.align		4
.L_15:
        /*001c*/ 	.word	index@(_ZN7cutlass13device_kernelIN5flash19enable_sm80_to_sm89INS1_16FlashAttnFwdSm80INS1_25CollectiveMainloopFwdSm80ILi8ELi2ELb1EN4cute5tupleIJNS5_1CILi128EEENS7_ILi96EEENS7_ILi192EEEEEELi192ENS_6half_tEfNS_4arch4Sm80ELb1ELb0ELb0ELb1ELb0ELb0ELb1ELb0EEENS1_21CollectiveEpilogueFwdINS6_IJS8_SA_S9_EEENS6_IJNS7_ILi1EEESI_SI_EEESC_SE_Li256ELb1ELb1ELb0ELb0EEENS1_19SingleTileSchedulerILb1ELb0ELb1ELi128EEEEEEEEEvNT_6ParamsE)
        /*0020*/ 	.word	0x00000004


	//----- nvinfo : EIATTR_FRAME_SIZE
	.align		4
.L_16:
        /*0024*/ 	.byte	0x04, 0x11
        /*0026*/ 	.short	(.L_18 - .L_17)
	.align		4
.L_17:
        /*0028*/ 	.word	index@(_ZN7cutlass13device_kernelIN5flash19enable_sm80_to_sm89INS1_16FlashAttnFwdSm80INS1_25CollectiveMainloopFwdSm80ILi8ELi2ELb1EN4cute5tupleIJNS5_1CILi128EEENS7_ILi96EEENS7_ILi192EEEEEELi192ENS_6half_tEfNS_4arch4Sm80ELb1ELb0ELb0ELb1ELb0ELb0ELb1ELb0EEENS1_21CollectiveEpilogueFwdINS6_IJS8_SA_S9_EEENS6_IJNS7_ILi1EEESI_SI_EEESC_SE_Li256ELb1ELb1ELb0ELb0EEENS1_19SingleTileSchedulerILb1ELb0ELb1ELi128EEEEEEEEEvNT_6ParamsE)
        /*002c*/ 	.word	0x00000000


	//----- nvinfo : EIATTR_REGCOUNT
	.align		4
.L_18:
        /*0030*/ 	.byte	0x04, 0x2f
        /*0032*/ 	.short	(.L_20 - .L_19)
	.align		4
.L_19:
        /*0034*/ 	.word	index@(_ZN7cutlass13device_kernelIN5flash19enable_sm80_to_sm89INS1_16FlashAttnFwdSm80INS1_25CollectiveMainloopFwdSm80ILi8ELi2ELb1EN4cute5tupleIJNS5_1CILi128EEENS7_ILi96EEENS7_ILi192EEEEEELi192ENS_6half_tEfNS_4arch4Sm80ELb1ELb0ELb0ELb0ELb0ELb0ELb1ELb0EEENS1_21CollectiveEpilogueFwdINS6_IJS8_SA_S9_EEENS6_IJNS7_ILi1EEESI_SI_EEESC_SE_Li256ELb0ELb1ELb0ELb0EEENS1_30DynamicPersistentTileSchedulerILi256ELi256ELb0ELb1ELb0EEEEEEEEEvNT_6ParamsE)
        /*0038*/ 	.word	0x00000004


	//----- nvinfo : EIATTR_FRAME_SIZE
	.align		4
.L_20:
        /*003c*/ 	.byte	0x04, 0x11
        /*003e*/ 	.short	(.L_22 - .L_21)
	.align		4
.L_21:
        /*0040*/ 	.word	index@(_ZN7cutlass13device_kernelIN5flash19enable_sm80_to_sm89INS1_16FlashAttnFwdSm80INS1_25CollectiveMainloopFwdSm80ILi8ELi2ELb1EN4cute5tupleIJNS5_1CILi128EEENS7_ILi96EEENS7_ILi192EEEEEELi192ENS_6half_tEfNS_4arch4Sm80ELb1ELb0ELb0ELb0ELb0ELb0ELb1ELb0EEENS1_21CollectiveEpilogueFwdINS6_IJS8_SA_S9_EEENS6_IJNS7_ILi1EEESI_SI_EEESC_SE_Li256ELb0ELb1ELb0ELb0EEENS1_30DynamicPersistentTileSchedulerILi256ELi256ELb0ELb1ELb0EEEEEEEEEvNT_6ParamsE)
        /*0044*/ 	.word	0x00000000


	//----- nvinfo : EIATTR_REGCOUNT
	.align		4
.L_22:
        /*0048*/ 	.byte	0x04, 0x2f
        /*004a*/ 	.short	(.L_24 - .L_23)
	.align		4
.L_23:
        /*004c*/ 	.word	index@(_ZN7cutlass13device_kernelIN5flash19enable_sm80_to_sm89INS1_16FlashAttnFwdSm80INS1_25CollectiveMainloopFwdSm80ILi8ELi2ELb0EN4cute5tupleIJNS5_1CILi128EEENS7_ILi64EEENS7_ILi192EEEEEELi192ENS_6half_tEfNS_4arch4Sm80ELb0ELb1ELb0ELb1ELb0ELb1ELb1ELb0EEENS1_21CollectiveEpilogueFwdINS6_IJS8_SA_S9_EEENS6_IJNS7_ILi1EEESI_SI_EEESC_SE_Li256ELb1ELb1ELb0ELb0EEENS1_19SingleTileSchedulerILb1ELb0ELb1ELi128EEEEEEEEEvNT_6ParamsE)
        /*0050*/ 	.word	0x00000004


	//----- nvinfo : EIATTR_FRAME_SIZE
	.align		4
.L_24:
        /*0054*/ 	.byte	0x04, 0x11
        /*0056*/ 	.short	(.L_26 - .L_25)
	.align		4
.L_25:
        /*0058*/ 	.word	index@(_ZN7cutlass13device_kernelIN5flash19enable_sm80_to_sm89INS1_16FlashAttnFwdSm80INS1_25CollectiveMainloopFwdSm80ILi8ELi2ELb0EN4cute5tupleIJNS5_1CILi128EEENS7_ILi64EEENS7_ILi192EEEEEELi192ENS_6half_tEfNS_4arch4Sm80ELb0ELb1ELb0ELb1ELb0ELb1ELb1ELb0EEENS1_21CollectiveEpilogueFwdINS6_IJS8_SA_S9_EEENS6_IJNS7_ILi1EEESI_SI_EEESC_SE_Li256ELb1ELb1ELb0ELb0EEENS1_19SingleTileSchedulerILb1ELb0ELb1ELi128EEEEEEEEEvNT_6ParamsE)
        /*005c*/ 	.word	0x00000000


	//----- nvinfo : EIATTR_REGCOUNT
	.align		4
.L_26:
        /*0060*/ 	.byte	0x04, 0x2f
        /*0062*/ 	.short	(.L_28 - .L_27)
	.align		4
.L_27:
        /*0064*/ 	.word	index@(_ZN7cutlass13device_kernelIN5flash19enable_sm80_to_sm89INS1_16FlashAttnFwdSm80INS1_25CollectiveMainloopFwdSm80ILi8ELi2ELb0EN4cute5tupleIJNS5_1CILi128EEENS7_ILi64EEENS7_ILi192EEEEEELi192ENS_6half_tEfNS_4arch4Sm80ELb0ELb1ELb0ELb1ELb0ELb0ELb1ELb0EEENS1_21CollectiveEpilogueFwdINS6_IJS8_SA_S9_EEENS6_IJNS7_ILi1EEESI_SI_EEESC_SE_Li256ELb1ELb1ELb0ELb0EEENS1_19SingleTileSchedulerILb1ELb0ELb1ELi128EEEEEEEEEvNT_6ParamsE)
        /*0068*/ 	.word	0x00000004


	//----- nvinfo : EIATTR_FRAME_SIZE
	.align		4
.L_28:
        /*006c*/ 	.byte	0x04, 0x11
        /*006e*/ 	.short	(.L_30 - .L_29)
	.align		4
.L_29:
        /*0070*/ 	.word	index@(_ZN7cutlass13device_kernelIN5flash19enable_sm80_to_sm89INS1_16FlashAttnFwdSm80INS1_25CollectiveMainloopFwdSm80ILi8ELi2ELb0EN4cute5tupleIJNS5_1CILi128EEENS7_ILi64EEENS7_ILi192EEEEEELi192ENS_6half_tEfNS_4arch4Sm80ELb0ELb1ELb0ELb1ELb0ELb0ELb1ELb0EEENS1_21CollectiveEpilogueFwdINS6_IJS8_SA_S9_EEENS6_IJNS7_ILi1EEESI_SI_EEESC_SE_Li256ELb1ELb1ELb0ELb0EEENS1_19SingleTileSchedulerILb1ELb0ELb1ELi128EEEEEEEEEvNT_6ParamsE)
        /*0074*/ 	.word	0x00000000


	//----- nvinfo : EIATTR_REGCOUNT
	.align		4
.L_30:
        /*0078*/ 	.byte	0x04, 0x2f
        /*007a*/ 	.short	(.L_32 - .L_31)
	.align		4
.L_31:
        /*007c*/ 	.word	index@(_ZN7cutlass13device_kernelIN5flash19enable_sm80_to_sm89INS1_16FlashAttnFwdSm80INS1_25CollectiveMainloopFwdSm80ILi8ELi2ELb0EN4cute5tupleIJNS5_1CILi128EEENS7_ILi64EEENS7_ILi192EEEEEELi192ENS_6half_tEfNS_4arch4Sm80ELb0ELb1ELb0ELb0ELb0ELb0ELb1ELb0EEENS1_21CollectiveEpilogueFwdINS6_IJS8_SA_S9_EEENS6_IJNS7_ILi1EEESI_SI_EEESC_SE_Li256ELb0ELb1ELb0ELb0EEENS1_19SingleTileSchedulerILb0ELb0ELb1ELi128EEEEEEEEEvNT_6ParamsE)
        /*0080*/ 	.word	0x00000004


	//----- nvinfo : EIATTR_FRAME_SIZE
	.align		4
.L_32:
        /*0084*/ 	.byte	0x04, 0x11
        /*0086*/ 	.short	(.L_34 - .L_33)
	.align		4
.L_33:
        /*0088*/ 	.word	index@(_ZN7cutlass13device_kernelIN5flash19enable_sm80_to_sm89INS1_16FlashAttnFwdSm80INS1_25CollectiveMainloopFwdSm80ILi8ELi2ELb0EN4cute5tupleIJNS5_1CILi128EEENS7_ILi64EEENS7_ILi192EEEEEELi192ENS_6half_tEfNS_4arch4Sm80ELb0ELb1ELb0ELb0ELb0ELb0ELb1ELb0EEENS1_21CollectiveEpilogueFwdINS6_IJS8_SA_S9_EEENS6_IJNS7_ILi1EEESI_SI_EEESC_SE_Li256ELb0ELb1ELb0ELb0EEENS1_19SingleTileSchedulerILb0ELb0ELb1ELi128EEEEEEEEEvNT_6ParamsE)
        /*008c*/ 	.word	0x00000000


	//----- nvinfo : EIATTR_REGCOUNT
	.align		4
.L_34:
        /*0090*/ 	.byte	0x04, 0x2f
        /*0092*/ 	.short	(.L_36 - .L_35)
	.align		4
.L_35:
        /*0094*/ 	.word	index@(_ZN7cutlass13device_kernelIN5flash19enable_sm80_to_sm89INS1_16FlashAttnFwdSm80INS1_25CollectiveMainloopFwdSm80ILi8ELi2ELb0EN4cute5tupleIJNS5_1CILi128EEENS7_ILi64EEENS7_ILi192EEEEEELi192ENS_6half_tEfNS_4arch4Sm80ELb0ELb0ELb0ELb1ELb0ELb1ELb1ELb0EEENS1_21CollectiveEpilogueFwdINS6_IJS8_SA_S9_EEENS6_IJNS7_ILi1EEESI_SI_EEESC_SE_Li256ELb1ELb1ELb0ELb0EEENS1_19SingleTileSchedulerILb1ELb0ELb1ELi128EEEEEEEEEvNT_6ParamsE)
        /*0098*/ 	.word	0x00000004


	//----- nvinfo : EIATTR_FRAME_SIZE
	.align		4
.L_36:
        /*009c*/ 	.byte	0x04, 0x11
        /*009e*/ 	.short	(.L_38 - .L_37)
	.align		4
.L_37:
        /*00a0*/ 	.word	index@(_ZN7cutlass13device_kernelIN5flash19enable_sm80_to_sm89INS1_16FlashAttnFwdSm80INS1_25CollectiveMainloopFwdSm80ILi8ELi2ELb0EN4cute5tupleIJNS5_1CILi128EEENS7_ILi64EEENS7_ILi192EEEEEELi192ENS_6half_tEfNS_4arch4Sm80ELb0ELb0ELb0ELb1ELb0ELb1ELb1ELb0EEENS1_21CollectiveEpilogueFwdINS6_IJS8_SA_S9_EEENS6_IJNS7_ILi1EEESI_SI_EEESC_SE_Li256ELb1ELb1ELb0ELb0EEENS1_19SingleTileSchedulerILb1ELb0ELb1ELi128EEEEEEEEEvNT_6ParamsE)
        /*00a4*/ 	.word	0x00000000


	//----- nvinfo : EIATTR_REGCOUNT
	.align		4
.L_38:
        /*00a8*/ 	.byte	0x04, 0x2f
        /*00aa*/ 	.short	(.L_40 - .L_39)
	.align		4
.L_39:
        /*00ac*/ 	.word	index@(_ZN7cutlass13device_kernelIN5flash19enable_sm80_to_sm89INS1_16FlashAttnFwdSm80INS1_25CollectiveMainloopFwdSm80ILi8ELi2ELb1EN4cute5tupleIJNS5_1CILi128EEENS7_ILi96EEENS7_ILi192EEEEEELi192ENS_6half_tEfNS_4arch4Sm80ELb0ELb0ELb0ELb1ELb0ELb0ELb1ELb0EEENS1_21CollectiveEpilogueFwdINS6_IJS8_SA_S9_EEENS6_IJNS7_ILi1EEESI_SI_EEESC_SE_Li256ELb1ELb1ELb0ELb0EEENS1_19SingleTileSchedulerILb1ELb0ELb1ELi128EEEEEEEEEvNT_6ParamsE)
        /*00b0*/ 	.word	0x00000004


	//----- nvinfo : EIATTR_FRAME_SIZE
	.align		4
.L_40:
        /*00b4*/ 	.byte	0x04, 0x11
        /*00b6*/ 	.short	(.L_42 - .L_41)
	.align		4
.L_41:
        /*00b8*/ 	.word	index@(_ZN7cutlass13device_kernelIN5flash19enable_sm80_to_sm89INS1_16FlashAttnFwdSm80INS1_25CollectiveMainloopFwdSm80ILi8ELi2ELb1EN4cute5tupleIJNS5_1CILi128EEENS7_ILi96EEENS7_ILi192EEEEEELi192ENS_6half_tEfNS_4arch4Sm80ELb0ELb0ELb0ELb1ELb0ELb0ELb1ELb0EEENS1_21CollectiveEpilogueFwdINS6_IJS8_SA_S9_EEENS6_IJNS7_ILi1EEESI_SI_EEESC_SE_Li256ELb1ELb1ELb0ELb0EEENS1_19SingleTileSchedulerILb1ELb0ELb1ELi128EEEEEEEEEvNT_6ParamsE)
        /*00bc*/ 	.word	0x00000000


	//----- nvinfo : EIATTR_REGCOUNT
	.align		4
.L_42:
        /*00c0*/ 	.byte	0x04, 0x2f
        /*00c2*/ 	.short	(.L_44 - .L_43)
	.align		4
.L_43:
        /*00c4*/ 	.word	index@(_ZN7cutlass13device_kernelIN5flash19enable_sm80_to_sm89INS1_16FlashAttnFwdSm80INS1_25CollectiveMainloopFwdSm80ILi8ELi2ELb1EN4cute5tupleIJNS5_1CILi128EEENS7_ILi96EEENS7_ILi192EEEEEELi192ENS_6half_tEfNS_4arch4Sm80ELb0ELb0ELb0ELb0ELb0ELb0ELb1ELb0EEENS1_21CollectiveEpilogueFwdINS6_IJS8_SA_S9_EEENS6_IJNS7_ILi1EEESI_SI_EEESC_SE_Li256ELb0ELb1ELb0ELb0EEENS1_19SingleTileSchedulerILb0ELb0ELb1ELi128EEEEEEEEEvNT_6ParamsE)
        /*00c8*/ 	.word	0x00000004


	//----- nvinfo : EIATTR_FRAME_SIZE
	.align		4
.L_44:
        /*00cc*/ 	.byte	0x04, 0x11
        /*00ce*/ 	.short	(.L_46 - .L_45)
	.align		4
.L_45:
        /*00d0*/ 	.word	index@(_ZN7cutlass13device_kernelIN5flash19enable_sm80_to_sm89INS1_16FlashAttnFwdSm80INS1_25CollectiveMainloopFwdSm80ILi8ELi2ELb1EN4cute5tupleIJNS5_1CILi128EEENS7_ILi96EEENS7_ILi192EEEEEELi192ENS_6half_tEfNS_4arch4Sm80ELb0ELb0ELb0ELb0ELb0ELb0ELb1ELb0EEENS1_21CollectiveEpilogueFwdINS6_IJS8_SA_S9_EEENS6_IJNS7_ILi1EEESI_SI_EEESC_SE_Li256ELb0ELb1ELb0ELb0EEENS1_19SingleTileSchedulerILb0ELb0ELb1ELi128EEEEEEEEEvNT_6ParamsE)
        /*00d4*/ 	.word	0x00000000


	//----- nvinfo : EIATTR_REGCOUNT
	.align		4
.L_46:
        /*00d8*/ 	.byte	0x04, 0x2f
        /*00da*/ 	.short	(.L_48 - .L_47)
	.align		4
.L_47:
        /*00dc*/ 	.word	index@(_ZN7cutlass13device_kernelIN5flash19enable_sm80_to_sm89INS1_16FlashAttnFwdSm80INS1_25CollectiveMainloopFwdSm80ILi8ELi1ELb0EN4cute5tupleIJNS5_1CILi128EEENS7_ILi64EEENS7_ILi192EEEEEELi192ENS_6half_tEfNS_4arch4Sm80ELb1ELb0ELb0ELb1ELb0ELb1ELb1ELb0EEENS1_21CollectiveEpilogueFwdINS6_IJS8_SA_S9_EEENS6_IJNS7_ILi1EEESI_SI_EEESC_SE_Li256ELb1ELb1ELb0ELb0EEENS1_19SingleTileSchedulerILb1ELb0ELb1ELi128EEEEEEEEEvNT_6ParamsE)
        /*00e0*/ 	.word	0x00000004


	//----- nvinfo : EIATTR_FRAME_SIZE
	.align		4
.L_48:
        /*00e4*/ 	.byte	0x04, 0x11
        /*00e6*/ 	.short	(.L_50 - .L_49)
	.align		4
.L_49:
        /*00e8*/ 	.word	index@(_ZN7cutlass13device_kernelIN5flash19enable_sm80_to_sm89INS1_16FlashAttnFwdSm80INS1_25CollectiveMainloopFwdSm80ILi8ELi1ELb0EN4cute5tupleIJNS5_1CILi128EEENS7_ILi64EEENS7_ILi192EEEEEELi192ENS_6half_tEfNS_4arch4Sm80ELb1ELb0ELb0ELb1ELb0ELb1ELb1ELb0EEENS1_21CollectiveEpilogueFwdINS6_IJS8_SA_S9_EEENS6_IJNS7_ILi1EEESI_SI_EEESC_SE_Li256ELb1ELb1ELb0ELb0EEENS1_19SingleTileSchedulerILb1ELb0ELb1ELi128EEEEEEEEEvNT_6ParamsE)
        /*00ec*/ 	.word	0x00000000


	//----- nvinfo : EIATTR_REGCOUNT
	.align		4
.L_50:
        /*00f0*/ 	.byte	0x04, 0x2f
        /*00f2*/ 	.short	(.L_52 - .L_51)
	.align		4
.L_51:
        /*00f4*/ 	.word	index@(_ZN7cutlass13device_kernelIN5flash19enable_sm80_to_sm89INS1_16FlashAttnFwdSm80INS1_25CollectiveMainloopFwdSm80ILi8ELi1ELb1EN4cute5tupleIJNS5_1CILi128EEENS7_ILi96EEENS7_ILi192EEEEEELi192ENS_6half_tEfNS_4arch4Sm80ELb1ELb0ELb0ELb1ELb0ELb0ELb1ELb0EEENS1_21CollectiveEpilogueFwdINS6_IJS8_SA_S9_EEENS6_IJNS7_ILi1EEESI_SI_EEESC_SE_Li256ELb1ELb1ELb0ELb0EEENS1_19SingleTileSchedulerILb1ELb0ELb1ELi128EEEEEEEEEvNT_6ParamsE)
        /*00f8*/ 	.word	0x00000004


	//----- nvinfo : EIATTR_FRAME_SIZE
	.align		4
.L_52:
        /*00fc*/ 	.byte	0x04, 0x11
        /*00fe*/ 	.short	(.L_54 - .L_53)
	.align		4
.L_53:
        /*0100*/ 	.word	index@(_ZN7cutlass13device_kernelIN5flash19enable_sm80_to_sm89INS1_16FlashAttnFwdSm80INS1_25CollectiveMainloopFwdSm80ILi8ELi1ELb1EN4cute5tupleIJNS5_1CILi128EEENS7_ILi96EEENS7_ILi192EEEEEELi192ENS_6half_tEfNS_4arch4Sm80ELb1ELb0ELb0ELb1ELb0ELb0ELb1ELb0EEENS1_21CollectiveEpilogueFwdINS6_IJS8_SA_S9_EEENS6_IJNS7_ILi1EEESI_SI_EEESC_SE_Li256ELb1ELb1ELb0ELb0EEENS1_19SingleTileSchedulerILb1ELb0ELb1ELi128EEEEEEEEEvNT_6ParamsE)
        /*0104*/ 	.word	0x00000000


	//----- nvinfo : EIATTR_REGCOUNT
	.align		4
.L_54:
        /*0108*/ 	.byte	0x04, 0x2f
        /*010a*/ 	.short	(.L_56 - .L_55)
	.align		4
.L_55:
        /*010c*/ 	.word	index@(_ZN7cutlass13device_kernelIN5flash19enable_sm80_to_sm89INS1_16FlashAttnFwdSm80INS1_25CollectiveMainloopFwdSm80ILi8ELi1ELb1EN4cute5tupleIJNS5_1CILi128EEENS7_ILi96EEENS7_ILi192EEEEEELi192ENS_6half_tEfNS_4arch4Sm80ELb1ELb0ELb0ELb0ELb0ELb0ELb1ELb0EEENS1_21CollectiveEpilogueFwdINS6_IJS8_SA_S9_EEENS6_IJNS7_ILi1EEESI_SI_EEESC_SE_Li256ELb0ELb1ELb0ELb0EEENS1_30DynamicPersistentTileSchedulerILi256ELi256ELb0ELb1ELb0EEEEEEEEEvNT_6ParamsE)
        /*0110*/ 	.word	0x00000004


	//----- nvinfo : EIATTR_FRAME_SIZE
	.align		4
.L_56:
        /*0114*/ 	.byte	0x04, 0x11
        /*0116*/ 	.short	(.L_58 - .L_57)
	.align		4
.L_57:
        /*0118*/ 	.word	index@(_ZN7cutlass13device_kernelIN5flash19enable_sm80_to_sm89INS1_16FlashAttnFwdSm80INS1_25CollectiveMainloopFwdSm80ILi8ELi1ELb1EN4cute5tupleIJNS5_1CILi128EEENS7_ILi96EEENS7_ILi192EEEEEELi192ENS_6half_tEfNS_4arch4Sm80ELb1ELb0ELb0ELb0ELb0ELb0ELb1ELb0EEENS1_21CollectiveEpilogueFwdINS6_IJS8_SA_S9_EEENS6_IJNS7_ILi1EEESI_SI_EEESC_SE_Li256ELb0ELb1ELb0ELb0EEENS1_30DynamicPersistentTileSchedulerILi256ELi256ELb0ELb1ELb0EEEEEEEEEvNT_6ParamsE)
        /*011c*/ 	.word	0x00000000


	//----- nvinfo : EIATTR_REGCOUNT
	.align		4
.L_58:
        /*0120*/ 	.byte	0x04, 0x2f
        /*0122*/ 	.short	(.L_60 - .L_59)
	.align		4
.L_59:
        /*0124*/ 	.word	index@(_ZN7cutlass13device_kernelIN5flash19enable_sm80_to_sm89INS1_16FlashAttnFwdSm80INS1_25CollectiveMainloopFwdSm80ILi8ELi1ELb0EN4cute5tupleIJNS5_1CILi128EEENS7_ILi64EEENS7_ILi192EEEEEELi192ENS_6half_tEfNS_4arch4Sm80ELb0ELb1ELb0ELb1ELb0ELb1ELb1ELb0EEENS1_21CollectiveEpilogueFwdINS6_IJS8_SA_S9_EEENS6_IJNS7_ILi1EEESI_SI_EEESC_SE_Li256ELb1ELb1ELb0ELb0EEENS1_19SingleTileSchedulerILb1ELb0ELb1ELi128EEEEEEEEEvNT_6ParamsE)
        /*0128*/ 	.word	0x00000004


	//----- nvinfo : EIATTR_FRAME_SIZE
	.align		4
.L_60:
        /*012c*/ 	.byte	0x04, 0x11
        /*012e*/ 	.short	(.L_62 - .L_61)
	.align		4
.L_61:
        /*0130*/ 	.word	index@(_ZN7cutlass13device_kernelIN5flash19enable_sm80_to_sm89INS1_16FlashAttnFwdSm80INS1_25CollectiveMainloopFwdSm80ILi8ELi1ELb0EN4cute5tupleIJNS5_1CILi128EEENS7_ILi64EEENS7_ILi192EEEEEELi192ENS_6half_tEfNS_4arch4Sm80ELb0ELb1ELb0ELb1ELb0ELb1ELb1ELb0EEENS1_21CollectiveEpilogueFwdINS6_IJS8_SA_S9_EEENS6_IJNS7_ILi1EEESI_SI_EEESC_SE_Li256ELb1ELb1ELb0ELb0EEENS1_19SingleTileSchedulerILb1ELb0ELb1ELi128EEEEEEEEEvNT_6ParamsE)
        /*0134*/ 	.word	0x00000000


	//----- nvinfo : EIATTR_REGCOUNT
	.align		4
.L_62:
        /*0138*/ 	.byte	0x04, 0x2f
        /*013a*/ 	.short	(.L_64 - .L_63)
	.align		4
.L_63:
        /*013c*/ 	.word	index@(_ZN7cutlass13device_kernelIN5flash19enable_sm80_to_sm89INS1_16FlashAttnFwdSm80INS1_25CollectiveMainloopFwdSm80ILi8ELi1ELb0EN4cute5tupleIJNS5_1CILi128EEENS7_ILi64EEENS7_ILi192EEEEEELi192ENS_6half_tEfNS_4arch4Sm80ELb0ELb1ELb0ELb1ELb0ELb0ELb1ELb0EEENS1_21CollectiveEpilogueFwdINS6_IJS8_SA_S9_EEENS6_IJNS7_ILi1EEESI_SI_EEESC_SE_Li256ELb1ELb1ELb0ELb0EEENS1_19SingleTileSchedulerILb1ELb0ELb1ELi128EEEEEEEEEvNT_6ParamsE)
        /*0140*/ 	.word	0x00000004


	//----- nvinfo : EIATTR_FRAME_SIZE
	.align		4
.L_64:
        /*0144*/ 	.byte	0x04, 0x11
        /*0146*/ 	.short	(.L_66 - .L_65)
	.align		4
.L_65:
        /*0148*/ 	.word	index@(_ZN7cutlass13device_kernelIN5flash19enable_sm80_to_sm89INS1_16FlashAttnFwdSm80INS1_25CollectiveMainloopFwdSm80ILi8ELi1ELb0EN4cute5tupleIJNS5_1CILi128EEENS7_ILi64EEENS7_ILi192EEEEEELi192ENS_6half_tEfNS_4arch4Sm80ELb0ELb1ELb0ELb1ELb0ELb0ELb1ELb0EEENS1_21CollectiveEpilogueFwdINS6_IJS8_SA_S9_EEENS6_IJNS7_ILi1EEESI_SI_EEESC_SE_Li256ELb1ELb1ELb0ELb0EEENS1_19SingleTileSchedulerILb1ELb0ELb1ELi128EEEEEEEEEvNT_6ParamsE)
        /*014c*/ 	.word	0x00000000


	//----- nvinfo : EIATTR_REGCOUNT
	.align		4
.L_66:
        /*0150*/ 	.byte	0x04, 0x2f
        /*0152*/ 	.short	(.L_68 - .L_67)
	.align		4
.L_67:
        /*0154*/ 	.word	index@(_ZN7cutlass13device_kernelIN5flash19enable_sm80_to_sm89INS1_16FlashAttnFwdSm80INS1_25CollectiveMainloopFwdSm80ILi8ELi1ELb0EN4cute5tupleIJNS5_1CILi128EEENS7_ILi64EEENS7_ILi192EEEEEELi192ENS_6half_tEfNS_4arch4Sm80ELb0ELb1ELb0ELb0ELb0ELb0ELb1ELb0EEENS1_21CollectiveEpilogueFwdINS6_IJS8_SA_S9_EEENS6_IJNS7_ILi1EEESI_SI_EEESC_SE_Li256ELb0ELb1ELb0ELb0EEENS1_19SingleTileSchedulerILb0ELb0ELb1ELi128EEEEEEEEEvNT_6ParamsE)
        /*0158*/ 	.word	0x00000004


	//----- nvinfo : EIATTR_FRAME_SIZE
	.align		4
.L_68:
        /*015c*/ 	.byte	0x04, 0x11
        /*015e*/ 	.short	(.L_70 - .L_69)
	.align		4
.L_69:
        /*0160*/ 	.word	index@(_ZN7cutlass13device_kernelIN5flash19enable_sm80_to_sm89INS1_16FlashAttnFwdSm80INS1_25CollectiveMainloopFwdSm80ILi8ELi1ELb0EN4cute5tupleIJNS5_1CILi128EEENS7_ILi64EEENS7_ILi192EEEEEELi192ENS_6half_tEfNS_4arch4Sm80ELb0ELb1ELb0ELb0ELb0ELb0ELb1ELb0EEENS1_21CollectiveEpilogueFwdINS6_IJS8_SA_S9_EEENS6_IJNS7_ILi1EEESI_SI_EEESC_SE_Li256ELb0ELb1ELb0ELb0EEENS1_19SingleTileSchedulerILb0ELb0ELb1ELi128EEEEEEEEEvNT_6ParamsE)
        /*0164*/ 	.word	0x00000000


	//----- nvinfo : EIATTR_REGCOUNT
	.align		4
.L_70:
        /*0168*/ 	.byte	0x04, 0x2f
        /*016a*/ 	.short	(.L_72 - .L_71)
	.align		4
.L_71:
        /*016c*/ 	.word	index@(_ZN7cutlass13device_kernelIN5flash19enable_sm80_to_sm89INS1_16FlashAttnFwdSm80INS1_25CollectiveMainloopFwdSm80ILi8ELi1ELb0EN4cute5tupleIJNS5_1CILi128EEENS7_ILi64EEENS7_ILi192EEEEEELi192ENS_6half_tEfNS_4arch4Sm80ELb0ELb0ELb0ELb1ELb0ELb1ELb1ELb0EEENS1_21CollectiveEpilogueFwdINS6_IJS8_SA_S9_EEENS6_IJNS7_ILi1EEESI_SI_EEESC_SE_Li256ELb1ELb1ELb0ELb0EEENS1_19SingleTileSchedulerILb1ELb0ELb1ELi128EEEEEEEEEvNT_6ParamsE)
        /*0170*/ 	.word	0x00000004


	//----- nvinfo : EIATTR_FRAME_SIZE
	.align		4
.L_72:
        /*0174*/ 	.byte	0x04, 0x11
        /*0176*/ 	.short	(.L_74 - .L_73)
	.align		4
.L_73:
        /*0178*/ 	.word	index@(_ZN7cutlass13device_kernelIN5flash19enable_sm80_to_sm89INS1_16FlashAttnFwdSm80INS1_25CollectiveMainloopFwdSm80ILi8ELi1ELb0EN4cute5tupleIJNS5_1CILi128EEENS7_ILi64EEENS7_ILi192EEEEEELi192ENS_6half_tEfNS_4arch4Sm80ELb0ELb0ELb0ELb1ELb0ELb1ELb1ELb0EEENS1_21CollectiveEpilogueFwdINS6_IJS8_SA_S9_EEENS6_IJNS7_ILi1EEESI_SI_EEESC_SE_Li256ELb1ELb1ELb0ELb0EEENS1_19SingleTileSchedulerILb1ELb0ELb1ELi128EEEEEEEEEvNT_6ParamsE)
        /*017c*/ 	.word	0x00000000


	//----- nvinfo : EIATTR_REGCOUNT
	.align		4
.L_74:
        /*0180*/ 	.byte	0x04, 0x2f
        /*0182*/ 	.short	(.L_76 - .L_75)
	.align		4
.L_75:
        /*0184*/ 	.word	index@(_ZN7cutlass13device_kernelIN5flash19enable_sm80_to_sm89INS1_16FlashAttnFwdSm80INS1_25CollectiveMainloopFwdSm80ILi8ELi1ELb1EN4cute5tupleIJNS5_1CILi128EEENS7_ILi96EEENS7_ILi192EEEEEELi192ENS_6half_tEfNS_4arch4Sm80ELb0ELb0ELb0ELb1ELb0ELb0ELb1ELb0EEENS1_21CollectiveEpilogueFwdINS6_IJS8_SA_S9_EEENS6_IJNS7_ILi1EEESI_SI_EEESC_SE_Li256ELb1ELb1ELb0ELb0EEENS1_19SingleTileSchedulerILb1ELb0ELb1ELi128EEEEEEEEEvNT_6ParamsE)
        /*0188*/ 	.word	0x00000004


	//----- nvinfo : EIATTR_FRAME_SIZE
	.align		4
.L_76:
        /*018c*/ 	.byte	0x04, 0x11
        /*018e*/ 	.short	(.L_78 - .L_77)
	.align		4
.L_77:
        /*0190*/ 	.word	index@(_ZN7cutlass13device_kernelIN5flash19enable_sm80_to_sm89INS1_16FlashAttnFwdSm80INS1_25CollectiveMainloopFwdSm80ILi8ELi1ELb1EN4cute5tupleIJNS5_1CILi128EEENS7_ILi96EEENS7_ILi192EEEEEELi192ENS_6half_tEfNS_4arch4Sm80ELb0ELb0ELb0ELb1ELb0ELb0ELb1ELb0EEENS1_21CollectiveEpilogueFwdINS6_IJS8_SA_S9_EEENS6_IJNS7_ILi1EEESI_SI_EEESC_SE_Li256ELb1ELb1ELb0ELb0EEENS1_19SingleTileSchedulerILb1ELb0ELb1ELi128EEEEEEEEEvNT_6ParamsE)
        /*0194*/ 	.word	0x00000000


	//----- nvinfo : EIATTR_REGCOUNT
	.align		4
.L_78:
        /*0198*/ 	.byte	0x04, 0x2f
        /*019a*/ 	.short	(.L_80 - .L_79)
	.align		4
.L_79:
        /*019c*/ 	.word	index@(_ZN7cutlass13device_kernelIN5flash19enable_sm80_to_sm89INS1_16FlashAttnFwdSm80INS1_25CollectiveMainloopFwdSm80ILi8ELi1ELb1EN4cute5tupleIJNS5_1CILi128EEENS7_ILi96EEENS7_ILi192EEEEEELi192ENS_6half_tEfNS_4arch4Sm80ELb0ELb0ELb0ELb0ELb0ELb0ELb1ELb0EEENS1_21CollectiveEpilogueFwdINS6_IJS8_SA_S9_EEENS6_IJNS7_ILi1EEESI_SI_EEESC_SE_Li256ELb0ELb1ELb0ELb0EEENS1_19SingleTileSchedulerILb0ELb0ELb1ELi128EEEEEEEEEvNT_6ParamsE)
        /*01a0*/ 	.word	0x00000004


	//----- nvinfo : EIATTR_FRAME_SIZE
	.align		4
.L_80:
        /*01a4*/ 	.byte	0x04, 0x11
        /*01a6*/ 	.short	(.L_82 - .L_81)
	.align		4
.L_81:
        /*01a8*/ 	.word	index@(_ZN7cutlass13device_kernelIN5flash19enable_sm80_to_sm89INS1_16FlashAttnFwdSm80INS1_25CollectiveMainloopFwdSm80ILi8ELi1ELb1EN4cute5tupleIJNS5_1CILi128EEENS7_ILi96EEENS7_ILi192EEEEEELi192ENS_6half_tEfNS_4arch4Sm80ELb0ELb0ELb0ELb0ELb0ELb0ELb1ELb0EEENS1_21CollectiveEpilogueFwdINS6_IJS8_SA_S9_EEENS6_IJNS7_ILi1EEESI_SI_EEESC_SE_Li256ELb0ELb1ELb0ELb0EEENS1_19SingleTileSchedulerILb0ELb0ELb1ELi128EEEEEEEEEvNT_6ParamsE)
        /*01ac*/ 	.word	0x00000000


	//----- nvinfo : EIATTR_REGCOUNT
	.align		4
.L_82:
        /*01b0*/ 	.byte	0x04, 0x2f
        /*01b2*/ 	.short	(.L_84 - .L_83)
	.align		4
.L_83:
        /*01b4*/ 	.word	index@(_ZN7cutlass13device_kernelIN5flash19enable_sm80_to_sm89INS1_16FlashAttnFwdSm80INS1_25CollectiveMainloopFwdSm80ILi8ELi2ELb0EN4cute5tupleIJNS5_1CILi128EEENS7_ILi64EEENS7_ILi192EEEEEELi192ENS_6half_tEfNS_4arch4Sm80ELb1ELb0ELb1ELb1ELb0ELb1ELb1ELb0EEENS1_21CollectiveEpilogueFwdINS6_IJS8_SA_S9_EEENS6_IJNS7_ILi1EEESI_SI_EEESC_SE_Li256ELb1ELb1ELb0ELb0EEENS1_19SingleTileSchedulerILb1ELb0ELb1ELi128EEEEEEEEEvNT_6ParamsE)
        /*01b8*/ 	.word	0x00000004


	//----- nvinfo : EIATTR_FRAME_SIZE
	.align		4
.L_84:
        /*01bc*/ 	.byte	0x04, 0x11
        /*01be*/ 	.short	(.L_86 - .L_85)
	.align		4
.L_85:
        /*01c0*/ 	.word	index@(_ZN7cutlass13device_kernelIN5flash19enable_sm80_to_sm89INS1_16FlashAttnFwdSm80INS1_25CollectiveMainloopFwdSm80ILi8ELi2ELb0EN4cute5tupleIJNS5_1CILi128EEENS7_ILi64EEENS7_ILi192EEEEEELi192ENS_6half_tEfNS_4arch4Sm80ELb1ELb0ELb1ELb1ELb0ELb1ELb1ELb0EEENS1_21CollectiveEpilogueFwdINS6_IJS8_SA_S9_EEENS6_IJNS7_ILi1EEESI_SI_EEESC_SE_Li256ELb1ELb1ELb0ELb0EEENS1_19SingleTileSchedulerILb1ELb0ELb1ELi128EEEEEEEEEvNT_6ParamsE)
        /*01c4*/ 	.word	0x00000000


	//----- nvinfo : EIATTR_REGCOUNT
	.align		4
.L_86:
        /*01c8*/ 	.byte	0x04, 0x2f
        /*01ca*/ 	.short	(.L_88 - .L_87)
	.align		4
.L_87:
        /*01cc*/ 	.word	index@(_ZN7cutlass13device_kernelIN5flash19enable_sm80_to_sm89INS1_16FlashAttnFwdSm80INS1_25CollectiveMainloopFwdSm80ILi8ELi2ELb1EN4cute5tupleIJNS5_1CILi128EEENS7_ILi96EEENS7_ILi192EEEEEELi192ENS_6half_tEfNS_4arch4Sm80ELb1ELb0ELb1ELb1ELb0ELb0ELb1ELb0EEENS1_21CollectiveEpilogueFwdINS6_IJS8_SA_S9_EEENS6_IJNS7_ILi1EEESI_SI_EEESC_SE_Li256ELb1ELb1ELb0ELb0EEENS1_19SingleTileSchedulerILb1ELb0ELb1ELi128EEEEEEEEEvNT_6ParamsE)
        /*01d0*/ 	.word	0x00000004


	//----- nvinfo : EIATTR_FRAME_SIZE
	.align		4
.L_88:
        /*01d4*/ 	.byte	0x04, 0x11
        /*01d6*/ 	.short	(.L_90 - .L_89)
	.align		4
.L_89:
        /*01d8*/ 	.word	index@(_ZN7cutlass13device_kernelIN5flash19enable_sm80_to_sm89INS1_16FlashAttnFwdSm80INS1_25CollectiveMainloopFwdSm80ILi8ELi2ELb1EN4cute5tupleIJNS5_1CILi128EEENS7_ILi96EEENS7_ILi192EEEEEELi192ENS_6half_tEfNS_4arch4Sm80ELb1ELb0ELb1ELb1ELb0ELb0ELb1ELb0EEENS1_21CollectiveEpilogueFwdINS6_IJS8_SA_S9_EEENS6_IJNS7_ILi1EEESI_SI_EEESC_SE_Li256ELb1ELb1ELb0ELb0EEENS1_19SingleTileSchedulerILb1ELb0ELb1ELi128EEEEEEEEEvNT_6ParamsE)
        /*01dc*/ 	.word	0x00000000


	//----- nvinfo : EIATTR_REGCOUNT
	.align		4
.L_90:
        /*01e0*/ 	.byte	0x04, 0x2f
        /*01e2*/ 	.short	(.L_92 - .L_91)
	.align		4
.L_91:
        /*01e4*/ 	.word	index@(_ZN7cutlass13device_kernelIN5flash19enable_sm80_to_sm89INS1_16FlashAttnFwdSm80INS1_25CollectiveMainloopFwdSm80ILi8ELi2ELb1EN4cute5tupleIJNS5_1CILi128EEENS7_ILi96EEENS7_ILi192EEEEEELi192ENS_6half_tEfNS_4arch4Sm80ELb1ELb0ELb1ELb0ELb0ELb0ELb1ELb0EEENS1_21CollectiveEpilogueFwdINS6_IJS8_SA_S9_EEENS6_IJNS7_ILi1EEESI_SI_EEESC_SE_Li256ELb0ELb1ELb0ELb0EEENS1_30DynamicPersistentTileSchedulerILi256ELi256ELb0ELb1ELb0EEEEEEEEEvNT_6ParamsE)
        /*01e8*/ 	.word	0x00000004


	//----- nvinfo : EIATTR_FRAME_SIZE
	.align		4
.L_92:
        /*01ec*/ 	.byte	0x04, 0x11
        /*01ee*/ 	.short	(.L_94 - .L_93)
	.align		4
.L_93:
        /*01f0*/ 	.word	index@(_ZN7cutlass13device_kernelIN5flash19enable_sm80_to_sm89INS1_16FlashAttnFwdSm80INS1_25CollectiveMainloopFwdSm80ILi8ELi2ELb1EN4cute5tupleIJNS5_1CILi128EEENS7_ILi96EEENS7_ILi192EEEEEELi192ENS_6half_tEfNS_4arch4Sm80ELb1ELb0ELb1ELb0ELb0ELb0ELb1ELb0EEENS1_21CollectiveEpilogueFwdINS6_IJS8_SA_S9_EEENS6_IJNS7_ILi1EEESI_SI_EEESC_SE_Li256ELb0ELb1ELb0ELb0EEENS1_30DynamicPersistentTileSchedulerILi256ELi256ELb0ELb1ELb0EEEEEEEEEvNT_6ParamsE)
        /*01f4*/ 	.word	0x00000000


	//----- nvinfo : EIATTR_REGCOUNT
	.align		4
.L_94:
        /*01f8*/ 	.byte	0x04, 0x2f
        /*01fa*/ 	.short	(.L_96 - .L_95)
	.align		4
.L_95:
        /*01fc*/ 	.word	index@(_ZN7cutlass13device_kernelIN5flash19enable_sm80_to_sm89INS1_16FlashAttnFwdSm80INS1_25CollectiveMainloopFwdSm80ILi8ELi2ELb0EN4cute5tupleIJNS5_1CILi128EEENS7_ILi64EEENS7_ILi192EEEEEELi192ENS_6half_tEfNS_4arch4Sm80ELb0ELb1ELb1ELb1ELb0ELb1ELb1ELb0EEENS1_21CollectiveEpilogueFwdINS6_IJS8_SA_S9_EEENS6_IJNS7_ILi1EEESI_SI_EEESC_SE_Li256ELb1ELb1ELb0ELb0EEENS1_19SingleTileSchedulerILb1ELb0ELb1ELi128EEEEEEEEEvNT_6ParamsE)
        /*0200*/ 	.word	0x00000004


	//----- nvinfo : EIATTR_FRAME_SIZE
	.align		4
.L_96:
        /*0204*/ 	.byte	0x04, 0x11
        /*0206*/ 	.short	(.L_98 - .L_97)
	.align		4
.L_97:
        /*0208*/ 	.word	index@(_ZN7cutlass13device_kernelIN5flash19enable_sm80_to_sm89INS1_16FlashAttnFwdSm80INS1_25CollectiveMainloopFwdSm80ILi8ELi2ELb0EN4cute5tupleIJNS5_1CILi128EEENS7_ILi64EEENS7_ILi192EEEEEELi192ENS_6half_tEfNS_4arch4Sm80ELb0ELb1ELb1ELb1ELb0ELb1ELb1ELb0EEENS1_21CollectiveEpilogueFwdINS6_IJS8_SA_S9_EEENS6_IJNS7_ILi1EEESI_SI_EEESC_SE_Li256ELb1ELb1ELb0ELb0EEENS1_19SingleTileSchedulerILb1ELb0ELb1ELi128EEEEEEEEEvNT_6ParamsE)
        /*020c*/ 	.word	0x00000000


	//----- nvinfo : EIATTR_REGCOUNT
	.align		4
.L_98:
        /*0210*/ 	.byte	0x04, 0x2f
        /*0212*/ 	.short	(.L_100 - .L_99)
	.align		4
.L_99:
        /*0214*/ 	.word	index@(_ZN7cutlass13device_kernelIN5flash19enable_sm80_to_sm89INS1_16FlashAttnFwdSm80INS1_25CollectiveMainloopFwdSm80ILi8ELi2ELb0EN4cute5tupleIJNS5_1CILi128EEENS7_ILi64EEENS7_ILi192EEEEEELi192ENS_6half_tEfNS_4arch4Sm80ELb0ELb1ELb1ELb1ELb0ELb0ELb1ELb0EEENS1_21CollectiveEpilogueFwdINS6_IJS8_SA_S9_EEENS6_IJNS7_ILi1EEESI_SI_EEESC_SE_Li256ELb1ELb1ELb0ELb0EEENS1_19SingleTileSchedulerILb1ELb0ELb1ELi128EEEEEEEEEvNT_6ParamsE)
        /*0218*/ 	.word	0x00000004


	//----- nvinfo : EIATTR_FRAME_SIZE
	.align		4
.L_100:
        /*021c*/ 	.byte	0x04, 0x11
        /*021e*/ 	.short	(.L_102 - .L_101)
	.align		4
.L_101:
        /*0220*/ 	.word	index@(_ZN7cutlass13device_kernelIN5flash19enable_sm80_to_sm89INS1_16FlashAttnFwdSm80INS1_25CollectiveMainloopFwdSm80ILi8ELi2ELb0EN4cute5tupleIJNS5_1CILi128EEENS7_ILi64EEENS7_ILi192EEEEEELi192ENS_6half_tEfNS_4arch4Sm80ELb0ELb1ELb1ELb1ELb0ELb0ELb1ELb0EEENS1_21CollectiveEpilogueFwdINS6_IJS8_SA_S9_EEENS6_IJNS7_ILi1EEESI_SI_EEESC_SE_Li256ELb1ELb1ELb0ELb0EEENS1_19SingleTileSchedulerILb1ELb0ELb1ELi128EEEEEEEEEvNT_6ParamsE)
        /*0224*/ 	.word	0x00000000


	//----- nvinfo : EIATTR_REGCOUNT
	.align		4
.L_102:
        /*0228*/ 	.byte	0x04, 0x2f
        /*022a*/ 	.short	(.L_104 - .L_103)
	.align		4
.L_103:
        /*022c*/ 	.word	index@(_ZN7cutlass13device_kernelIN5flash19enable_sm80_to_sm89INS1_16FlashAttnFwdSm80INS1_25CollectiveMainloopFwdSm80ILi8ELi2ELb0EN4cute5tupleIJNS5_1CILi128EEENS7_ILi64EEENS7_ILi192EEEEEELi192ENS_6half_tEfNS_4arch4Sm80ELb0ELb1ELb1ELb0ELb0ELb0ELb1ELb0EEENS1_21CollectiveEpilogueFwdINS6_IJS8_SA_S9_EEENS6_IJNS7_ILi1EEESI_SI_EEESC_SE_Li256ELb0ELb1ELb0ELb0EEENS1_19SingleTileSchedulerILb0ELb0ELb1ELi128EEEEEEEEEvNT_6ParamsE)
        /*0230*/ 	.word	0x00000004


	//----- nvinfo : EIATTR_FRAME_SIZE
	.align		4
.L_104:
        /*0234*/ 	.byte	0x04, 0x11
        /*0236*/ 	.short	(.L_106 - .L_105)
	.align		4
.L_105:
        /*0238*/ 	.word	index@(_ZN7cutlass13device_kernelIN5flash19enable_sm80_to_sm89INS1_16FlashAttnFwdSm80INS1_25CollectiveMainloopFwdSm80ILi8ELi2ELb0EN4cute5tupleIJNS5_1CILi128EEENS7_ILi64EEENS7_ILi192EEEEEELi192ENS_6half_tEfNS_4arch4Sm80ELb0ELb1ELb1ELb0ELb0ELb0ELb1ELb0EEENS1_21CollectiveEpilogueFwdINS6_IJS8_SA_S9_EEENS6_IJNS7_ILi1EEESI_SI_EEESC_SE_Li256ELb0ELb1ELb0ELb0EEENS1_19SingleTileSchedulerILb0ELb0ELb1ELi128EEEEEEEEEvNT_6ParamsE)
        /*023c*/ 	.word	0x00000000


	//----- nvinfo : EIATTR_REGCOUNT
	.align		4
.L_106:
        /*0240*/ 	.byte	0x04, 0x2f
        /*0242*/ 	.short	(.L_108 - .L_107)
	.align		4
.L_107:
        /*0244*/ 	.word	index@(_ZN7cutlass13device_kernelIN5flash19enable_sm80_to_sm89INS1_16FlashAttnFwdSm80INS1_25CollectiveMainloopFwdSm80ILi8ELi2ELb0EN4cute5tupleIJNS5_1CILi128EEENS7_ILi64EEENS7_ILi192EEEEEELi192ENS_6half_tEfNS_4arch4Sm80ELb0ELb0ELb1ELb1ELb0ELb1ELb1ELb0EEENS1_21CollectiveEpilogueFwdINS6_IJS8_SA_S9_EEENS6_IJNS7_ILi1EEESI_SI_EEESC_SE_Li256ELb1ELb1ELb0ELb0EEENS1_19SingleTileSchedulerILb1ELb0ELb1ELi128EEEEEEEEEvNT_6ParamsE)
        /*0248*/ 	.word	0x00000004


	//----- nvinfo : EIATTR_FRAME_SIZE
	.align		4
.L_108:
        /*024c*/ 	.byte	0x04, 0x11
        /*024e*/ 	.short	(.L_110 - .L_109)
	.align		4
.L_109:
        /*0250*/ 	.word	index@(_ZN7cutlass13device_kernelIN5flash19enable_sm80_to_sm89INS1_16FlashAttnFwdSm80INS1_25CollectiveMainloopFwdSm80ILi8ELi2ELb0EN4cute5tupleIJNS5_1CILi128EEENS7_ILi64EEENS7_ILi192EEEEEELi192ENS_6half_tEfNS_4arch4Sm80ELb0ELb0ELb1ELb1ELb0ELb1ELb1ELb0EEENS1_21CollectiveEpilogueFwdINS6_IJS8_SA_S9_EEENS6_IJNS7_ILi1EEESI_SI_EEESC_SE_Li256ELb1ELb1ELb0ELb0EEENS1_19SingleTileSchedulerILb1ELb0ELb1ELi128EEEEEEEEEvNT_6ParamsE)
        /*0254*/ 	.word	0x00000000


	//----- nvinfo : EIATTR_REGCOUNT
	.align		4
.L_110:
        /*0258*/ 	.byte	0x04, 0x2f
        /*025a*/ 	.short	(.L_112 - .L_111)
	.align		4
.L_111:
        /*025c*/ 	.word	index@(_ZN7cutlass13device_kernelIN5flash19enable_sm80_to_sm89INS1_16FlashAttnFwdSm80INS1_25CollectiveMainloopFwdSm80ILi8ELi2ELb1EN4cute5tupleIJNS5_1CILi128EEENS7_ILi96EEENS7_ILi192EEEEEELi192ENS_6half_tEfNS_4arch4Sm80ELb0ELb0ELb1ELb1ELb0ELb0ELb1ELb0EEENS1_21CollectiveEpilogueFwdINS6_IJS8_SA_S9_EEENS6_IJNS7_ILi1EEESI_SI_EEESC_SE_Li256ELb1ELb1ELb0ELb0EEENS1_19SingleTileSchedulerILb1ELb0ELb1ELi128EEEEEEEEEvNT_6ParamsE)
        /*0260*/ 	.word	0x00000004


	//----- nvinfo : EIATTR_FRAME_SIZE
	.align		4
.L_112:
        /*0264*/ 	.byte	0x04, 0x11
        /*0266*/ 	.short	(.L_114 - .L_113)
	.align		4
.L_113:
        /*0268*/ 	.word	index@(_ZN7cutlass13device_kernelIN5flash19enable_sm80_to_sm89INS1_16FlashAttnFwdSm80INS1_25CollectiveMainloopFwdSm80ILi8ELi2ELb1EN4cute5tupleIJNS5_1CILi128EEENS7_ILi96EEENS7_ILi192EEEEEELi192ENS_6half_tEfNS_4arch4Sm80ELb0ELb0ELb1ELb1ELb0ELb0ELb1ELb0EEENS1_21CollectiveEpilogueFwdINS6_IJS8_SA_S9_EEENS6_IJNS7_ILi1EEESI_SI_EEESC_SE_Li256ELb1ELb1ELb0ELb0EEENS1_19SingleTileSchedulerILb1ELb0ELb1ELi128EEEEEEEEEvNT_6ParamsE)
        /*026c*/ 	.word	0x00000000


	//----- nvinfo : EIATTR_REGCOUNT
	.align		4
.L_114:
        /*0270*/ 	.byte	0x04, 0x2f
        /*0272*/ 	.short	(.L_116 - .L_115)
	.align		4
.L_115:
        /*0274*/ 	.word	index@(_ZN7cutlass13device_kernelIN5flash19enable_sm80_to_sm89INS1_16FlashAttnFwdSm80INS1_25CollectiveMainloopFwdSm80ILi8ELi2ELb1EN4cute5tupleIJNS5_1CILi128EEENS7_ILi96EEENS7_ILi192EEEEEELi192ENS_6half_tEfNS_4arch4Sm80ELb0ELb0ELb1ELb0ELb0ELb0ELb1ELb0EEENS1_21CollectiveEpilogueFwdINS6_IJS8_SA_S9_EEENS6_IJNS7_ILi1EEESI_SI_EEESC_SE_Li256ELb0ELb1ELb0ELb0EEENS1_19SingleTileSchedulerILb0ELb0ELb1ELi128EEEEEEEEEvNT_6ParamsE)
        /*0278*/ 	.word	0x00000004


	//----- nvinfo : EIATTR_FRAME_SIZE
	.align		4
.L_116:
        /*027c*/ 	.byte	0x04, 0x11
        /*027e*/ 	.short	(.L_118 - .L_117)
	.align		4
.L_117:
        /*0280*/ 	.word	index@(_ZN7cutlass13device_kernelIN5flash19enable_sm80_to_sm89INS1_16FlashAttnFwdSm80INS1_25CollectiveMainloopFwdSm80ILi8ELi2ELb1EN4cute5tupleIJNS5_1CILi128EEENS7_ILi96EEENS7_ILi192EEEEEELi192ENS_6half_tEfNS_4arch4Sm80ELb0ELb0ELb1ELb0ELb0ELb0ELb1ELb0EEENS1_21CollectiveEpilogueFwdINS6_IJS8_SA_S9_EEENS6_IJNS7_ILi1EEESI_SI_EEESC_SE_Li256ELb0ELb1ELb0ELb0EEENS1_19SingleTileSchedulerILb0ELb0ELb1ELi128EEEEEEEEEvNT_6ParamsE)
        /*0284*/ 	.word	0x00000000


	//----- nvinfo : EIATTR_REGCOUNT
	.align		4
.L_118:
        /*0288*/ 	.byte	0x04, 0x2f
        /*028a*/ 	.short	(.L_120 - .L_119)
	.align		4
.L_119:
        /*028c*/ 	.word	index@(_ZN7cutlass13device_kernelIN5flash19enable_sm80_to_sm89INS1_16FlashAttnFwdSm80INS1_25CollectiveMainloopFwdSm80ILi8ELi1ELb0EN4cute5tupleIJNS5_1CILi128EEENS7_ILi64EEENS7_ILi192EEEEEELi192ENS_6half_tEfNS_4arch4Sm80ELb1ELb0ELb1ELb1ELb0ELb1ELb1ELb0EEENS1_21CollectiveEpilogueFwdINS6_IJS8_SA_S9_EEENS6_IJNS7_ILi1EEESI_SI_EEESC_SE_Li256ELb1ELb1ELb0ELb0EEENS1_19SingleTileSchedulerILb1ELb0ELb1ELi128EEEEEEEEEvNT_6ParamsE)
        /*0290*/ 	.word	0x00000004


	//----- nvinfo : EIATTR_FRAME_SIZE
	.align		4
.L_120:
        /*0294*/ 	.byte	0x04, 0x11
        /*0296*/ 	.short	(.L_122 - .L_121)
	.align		4
.L_121:
        /*0298*/ 	.word	index@(_ZN7cutlass13device_kernelIN5flash19enable_sm80_to_sm89INS1_16FlashAttnFwdSm80INS1_25CollectiveMainloopFwdSm80ILi8ELi1ELb0EN4cute5tupleIJNS5_1CILi128EEENS7_ILi64EEENS7_ILi192EEEEEELi192ENS_6half_tEfNS_4arch4Sm80ELb1ELb0ELb1ELb1ELb0ELb1ELb1ELb0EEENS1_21CollectiveEpilogueFwdINS6_IJS8_SA_S9_EEENS6_IJNS7_ILi1EEESI_SI_EEESC_SE_Li256ELb1ELb1ELb0ELb0EEENS1_19SingleTileSchedulerILb1ELb0ELb1ELi128EEEEEEEEEvNT_6ParamsE)
        /*029c*/ 	.word	0x00000000


	//----- nvinfo : EIATTR_REGCOUNT
	.align		4
.L_122:
        /*02a0*/ 	.byte	0x04, 0x2f
        /*02a2*/ 	.short	(.L_124 - .L_123)
	.align		4
.L_123:
        /*02a4*/ 	.word	index@(_ZN7cutlass13device_kernelIN5flash19enable_sm80_to_sm89INS1_16FlashAttnFwdSm80INS1_25CollectiveMainloopFwdSm80ILi8ELi1ELb1EN4cute5tupleIJNS5_1CILi128EEENS7_ILi96EEENS7_ILi192EEEEEELi192ENS_6half_tEfNS_4arch4Sm80ELb1ELb0ELb1ELb1ELb0ELb0ELb1ELb0EEENS1_21CollectiveEpilogueFwdINS6_IJS8_SA_S9_EEENS6_IJNS7_ILi1EEESI_SI_EEESC_SE_Li256ELb1ELb1ELb0ELb0EEENS1_19SingleTileSchedulerILb1ELb0ELb1ELi128EEEEEEEEEvNT_6ParamsE)
        /*02a8*/ 	.word	0x00000004


	//----- nvinfo : EIATTR_FRAME_SIZE
	.align		4
.L_124:
        /*02ac*/ 	.byte	0x04, 0x11
        /*02ae*/ 	.short	(.L_126 - .L_125)
	.align		4
.L_125:
        /*02b0*/ 	.word	index@(_ZN7cutlass13device_kernelIN5flash19enable_sm80_to_sm89INS1_16FlashAttnFwdSm80INS1_25CollectiveMainloopFwdSm80ILi8ELi1ELb1EN4cute5tupleIJNS5_1CILi128EEENS7_ILi96EEENS7_ILi192EEEEEELi192ENS_6half_tEfNS_4arch4Sm80ELb1ELb0ELb1ELb1ELb0ELb0ELb1ELb0EEENS1_21CollectiveEpilogueFwdINS6_IJS8_SA_S9_EEENS6_IJNS7_ILi1EEESI_SI_EEESC_SE_Li256ELb1ELb1ELb0ELb0EEENS1_19SingleTileSchedulerILb1ELb0ELb1ELi128EEEEEEEEEvNT_6ParamsE)
        /*02b4*/ 	.word	0x00000000


	//----- nvinfo : EIATTR_REGCOUNT
	.align		4
.L_126:
        /*02b8*/ 	.byte	0x04, 0x2f
        /*02ba*/ 	.short	(.L_128 - .L_127)
	.align		4
.L_127:
        /*02bc*/ 	.word	index@(_ZN7cutlass13device_kernelIN5flash19enable_sm80_to_sm89INS1_16FlashAttnFwdSm80INS1_25CollectiveMainloopFwdSm80ILi8ELi1ELb1EN4cute5tupleIJNS5_1CILi128EEENS7_ILi96EEENS7_ILi192EEEEEELi192ENS_6half_tEfNS_4arch4Sm80ELb1ELb0ELb1ELb0ELb0ELb0ELb1ELb0EEENS1_21CollectiveEpilogueFwdINS6_IJS8_SA_S9_EEENS6_IJNS7_ILi1EEESI_SI_EEESC_SE_Li256ELb0ELb1ELb0ELb0EEENS1_30DynamicPersistentTileSchedulerILi256ELi256ELb0ELb1ELb0EEEEEEEEEvNT_6ParamsE)
        /*02c0*/ 	.word	0x00000004


	//----- nvinfo : EIATTR_FRAME_SIZE
	.align		4
.L_128:
        /*02c4*/ 	.byte	0x04, 0x11
        /*02c6*/ 	.short	(.L_130 - .L_129)
	.align		4
.L_129:
        /*02c8*/ 	.word	index@(_ZN7cutlass13device_kernelIN5flash19enable_sm80_to_sm89INS1_16FlashAttnFwdSm80INS1_25CollectiveMainloopFwdSm80ILi8ELi1ELb1EN4cute5tupleIJNS5_1CILi128EEENS7_ILi96EEENS7_ILi192EEEEEELi192ENS_6half_tEfNS_4arch4Sm80ELb1ELb0ELb1ELb0ELb0ELb0ELb1ELb0EEENS1_21CollectiveEpilogueFwdINS6_IJS8_SA_S9_EEENS6_IJNS7_ILi1EEESI_SI_EEESC_SE_Li256ELb0ELb1ELb0ELb0EEENS1_30DynamicPersistentTileSchedulerILi256ELi256ELb0ELb1ELb0EEEEEEEEEvNT_6ParamsE)
        /*02cc*/ 	.word	0x00000000


	//----- nvinfo : EIATTR_REGCOUNT
	.align		4
.L_130:
        /*02d0*/ 	.byte	0x04, 0x2f
        /*02d2*/ 	.short	(.L_132 - .L_131)
	.align		4
.L_131:
        /*02d4*/ 	.word	index@(_ZN7cutlass13device_kernelIN5flash19enable_sm80_to_sm89INS1_16FlashAttnFwdSm80INS1_25CollectiveMainloopFwdSm80ILi8ELi1ELb0EN4cute5tupleIJNS5_1CILi128EEENS7_ILi64EEENS7_ILi192EEEEEELi192ENS_6half_tEfNS_4arch4Sm80ELb0ELb1ELb1ELb1ELb0ELb1ELb1ELb0EEENS1_21CollectiveEpilogueFwdINS6_IJS8_SA_S9_EEENS6_IJNS7_ILi1EEESI_SI_EEESC_SE_Li256ELb1ELb1ELb0ELb0EEENS1_19SingleTileSchedulerILb1ELb0ELb1ELi128EEEEEEEEEvNT_6ParamsE)
        /*02d8*/ 	.word	0x00000004


	//----- nvinfo : EIATTR_FRAME_SIZE
	.align		4
.L_132:
        /*02dc*/ 	.byte	0x04, 0x11
        /*02de*/ 	.short	(.L_134 - .L_133)
	.align		4
.L_133:
        /*02e0*/ 	.word	index@(_ZN7cutlass13device_kernelIN5flash19enable_sm80_to_sm89INS1_16FlashAttnFwdSm80INS1_25CollectiveMainloopFwdSm80ILi8ELi1ELb0EN4cute5tupleIJNS5_1CILi128EEENS7_ILi64EEENS7_ILi192EEEEEELi192ENS_6half_tEfNS_4arch4Sm80ELb0ELb1ELb1ELb1ELb0ELb1ELb1ELb0EEENS1_21CollectiveEpilogueFwdINS6_IJS8_SA_S9_EEENS6_IJNS7_ILi1EEESI_SI_EEESC_SE_Li256ELb1ELb1ELb0ELb0EEENS1_19SingleTileSchedulerILb1ELb0ELb1ELi128EEEEEEEEEvNT_6ParamsE)
        /*02e4*/ 	.word	0x00000000


	//----- nvinfo : EIATTR_REGCOUNT
	.align		4
.L_134:
        /*02e8*/ 	.byte	0x04, 0x2f
        /*02ea*/ 	.short	(.L_136 - .L_135)
	.align		4
.L_135:
        /*02ec*/ 	.word	index@(_ZN7cutlass13device_kernelIN5flash19enable_sm80_to_sm89INS1_16FlashAttnFwdSm80INS1_25CollectiveMainloopFwdSm80ILi8ELi1ELb0EN4cute5tupleIJNS5_1CILi128EEENS7_ILi64EEENS7_ILi192EEEEEELi192ENS_6half_tEfNS_4arch4Sm80ELb0ELb1ELb1ELb1ELb0ELb0ELb1ELb0EEENS1_21CollectiveEpilogueFwdINS6_IJS8_SA_S9_EEENS6_IJNS7_ILi1EEESI_SI_EEESC_SE_Li256ELb1ELb1ELb0ELb0EEENS1_19SingleTileSchedulerILb1ELb0ELb1ELi128EEEEEEEEEvNT_6ParamsE)
        /*02f0*/ 	.word	0x00000004


	//----- nvinfo : EIATTR_FRAME_SIZE
	.align		4
.L_136:
        /*02f4*/ 	.byte	0x04, 0x11
        /*02f6*/ 	.short	(.L_138 - .L_137)
	.align		4
.L_137:
        /*02f8*/ 	.word	index@(_ZN7cutlass13device_kernelIN5flash19enable_sm80_to_sm89INS1_16FlashAttnFwdSm80INS1_25CollectiveMainloopFwdSm80ILi8ELi1ELb0EN4cute5tupleIJNS5_1CILi128EEENS7_ILi64EEENS7_ILi192EEEEEELi192ENS_6half_tEfNS_4arch4Sm80ELb0ELb1ELb1ELb1ELb0ELb0ELb1ELb0EEENS1_21CollectiveEpilogueFwdINS6_IJS8_SA_S9_EEENS6_IJNS7_ILi1EEESI_SI_EEESC_SE_Li256ELb1ELb1ELb0ELb0EEENS1_19SingleTileSchedulerILb1ELb0ELb1ELi128EEEEEEEEEvNT_6ParamsE)
        /*02fc*/ 	.word	0x00000000


	//----- nvinfo : EIATTR_REGCOUNT
	.align		4
.L_138:
        /*0300*/ 	.byte	0x04, 0x2f
        /*0302*/ 	.short	(.L_140 - .L_139)
	.align		4
.L_139:
        /*0304*/ 	.word	index@(_ZN7cutlass13device_kernelIN5flash19enable_sm80_to_sm89INS1_16FlashAttnFwdSm80INS1_25CollectiveMainloopFwdSm80ILi8ELi1ELb0EN4cute5tupleIJNS5_1CILi128EEENS7_ILi64EEENS7_ILi192EEEEEELi192ENS_6half_tEfNS_4arch4Sm80ELb0ELb1ELb1ELb0ELb0ELb0ELb1ELb0EEENS1_21CollectiveEpilogueFwdINS6_IJS8_SA_S9_EEENS6_IJNS7_ILi1EEESI_SI_EEESC_SE_Li256ELb0ELb1ELb0ELb0EEENS1_19SingleTileSchedulerILb0ELb0ELb1ELi128EEEEEEEEEvNT_6ParamsE)
        /*0308*/ 	.word	0x00000004


	//----- nvinfo : EIATTR_FRAME_SIZE
	.align		4
.L_140:
        /*030c*/ 	.byte	0x04, 0x11
        /*030e*/ 	.short	(.L_142 - .L_141)
	.align		4
.L_141:
        /*0310*/ 	.word	index@(_ZN7cutlass13device_kernelIN5flash19enable_sm80_to_sm89INS1_16FlashAttnFwdSm80INS1_25CollectiveMainloopFwdSm80ILi8ELi1ELb0EN4cute5tupleIJNS5_1CILi128EEENS7_ILi64EEENS7_ILi192EEEEEELi192ENS_6half_tEfNS_4arch4Sm80ELb0ELb1ELb1ELb0ELb0ELb0ELb1ELb0EEENS1_21CollectiveEpilogueFwdINS6_IJS8_SA_S9_EEENS6_IJNS7_ILi1EEESI_SI_EEESC_SE_Li256ELb0ELb1ELb0ELb0EEENS1_19SingleTileSchedulerILb0ELb0ELb1ELi128EEEEEEEEEvNT_6ParamsE)
        /*0314*/ 	.word	0x00000000


	//----- nvinfo : EIATTR_REGCOUNT
	.align		4
.L_142:
        /*0318*/ 	.byte	0x04, 0x2f
        /*031a*/ 	.short	(.L_144 - .L_143)
	.align		4
.L_143:
        /*031c*/ 	.word	index@(_ZN7cutlass13device_kernelIN5flash19enable_sm80_to_sm89INS1_16FlashAttnFwdSm80INS1_25CollectiveMainloopFwdSm80ILi8ELi1ELb0EN4cute5tupleIJNS5_1CILi128EEENS7_ILi64EEENS7_ILi192EEEEEELi192ENS_6half_tEfNS_4arch4Sm80ELb0ELb0ELb1ELb1ELb0ELb1ELb1ELb0EEENS1_21CollectiveEpilogueFwdINS6_IJS8_SA_S9_EEENS6_IJNS7_ILi1EEESI_SI_EEESC_SE_Li256ELb1ELb1ELb0ELb0EEENS1_19SingleTileSchedulerILb1ELb0ELb1ELi128EEEEEEEEEvNT_6ParamsE)
        /*0320*/ 	.word	0x00000004


	//----- nvinfo : EIATTR_FRAME_SIZE
	.align		4
.L_144:
        /*0324*/ 	.byte	0x04, 0x11
        /*0326*/ 	.short	(.L_146 - .L_145)
	.align		4
.L_145:
        /*0328*/ 	.word	index@(_ZN7cutlass13device_kernelIN5flash19enable_sm80_to_sm89INS1_16FlashAttnFwdSm80INS1_25CollectiveMainloopFwdSm80ILi8ELi1ELb0EN4cute5tupleIJNS5_1CILi128EEENS7_ILi64EEENS7_ILi192EEEEEELi192ENS_6half_tEfNS_4arch4Sm80ELb0ELb0ELb1ELb1ELb0ELb1ELb1ELb0EEENS1_21CollectiveEpilogueFwdINS6_IJS8_SA_S9_EEENS6_IJNS7_ILi1EEESI_SI_EEESC_SE_Li256ELb1ELb1ELb0ELb0EEENS1_19SingleTileSchedulerILb1ELb0ELb1ELi128EEEEEEEEEvNT_6ParamsE)
        /*032c*/ 	.word	0x00000000


	//----- nvinfo : EIATTR_REGCOUNT
	.align		4
.L_146:
        /*0330*/ 	.byte	0x04, 0x2f
        /*0332*/ 	.short	(.L_148 - .L_147)
	.align		4
.L_147:
        /*0334*/ 	.word	index@(_ZN7cutlass13device_kernelIN5flash19enable_sm80_to_sm89INS1_16FlashAttnFwdSm80INS1_25CollectiveMainloopFwdSm80ILi8ELi1ELb1EN4cute5tupleIJNS5_1CILi128EEENS7_ILi96EEENS7_ILi192EEEEEELi192ENS_6half_tEfNS_4arch4Sm80ELb0ELb0ELb1ELb1ELb0ELb0ELb1ELb0EEENS1_21CollectiveEpilogueFwdINS6_IJS8_SA_S9_EEENS6_IJNS7_ILi1EEESI_SI_EEESC_SE_Li256ELb1ELb1ELb0ELb0EEENS1_19SingleTileSchedulerILb1ELb0ELb1ELi128EEEEEEEEEvNT_6ParamsE)
        /*0338*/ 	.word	0x00000004


	//----- nvinfo : EIATTR_FRAME_SIZE
	.align		4
.L_148:
        /*033c*/ 	.byte	0x04, 0x11
        /*033e*/ 	.short	(.L_150 - .L_149)
	.align		4
.L_149:
        /*0340*/ 	.word	index@(_ZN7cutlass13device_kernelIN5flash19enable_sm80_to_sm89INS1_16FlashAttnFwdSm80INS1_25CollectiveMainloopFwdSm80ILi8ELi1ELb1EN4cute5tupleIJNS5_1CILi128EEENS7_ILi96EEENS7_ILi192EEEEEELi192ENS_6half_tEfNS_4arch4Sm80ELb0ELb0ELb1ELb1ELb0ELb0ELb1ELb0EEENS1_21CollectiveEpilogueFwdINS6_IJS8_SA_S9_EEENS6_IJNS7_ILi1EEESI_SI_EEESC_SE_Li256ELb1ELb1ELb0ELb0EEENS1_19SingleTileSchedulerILb1ELb0ELb1ELi128EEEEEEEEEvNT_6ParamsE)
        /*0344*/ 	.word	0x00000000


	//----- nvinfo : EIATTR_REGCOUNT
	.align		4
.L_150:
        /*0348*/ 	.byte	0x04, 0x2f
        /*034a*/ 	.short	(.L_152 - .L_151)
	.align		4
.L_151:
        /*034c*/ 	.word	index@(_ZN7cutlass13device_kernelIN5flash19enable_sm80_to_sm89INS1_16FlashAttnFwdSm80INS1_25CollectiveMainloopFwdSm80ILi8ELi1ELb1EN4cute5tupleIJNS5_1CILi128EEENS7_ILi96EEENS7_ILi192EEEEEELi192ENS_6half_tEfNS_4arch4Sm80ELb0ELb0ELb1ELb0ELb0ELb0ELb1ELb0EEENS1_21CollectiveEpilogueFwdINS6_IJS8_SA_S9_EEENS6_IJNS7_ILi1EEESI_SI_EEESC_SE_Li256ELb0ELb1ELb0ELb0EEENS1_19SingleTileSchedulerILb0ELb0ELb1ELi128EEEEEEEEEvNT_6ParamsE)
        /*0350*/ 	.word	0x00000004


	//----- nvinfo : EIATTR_FRAME_SIZE
	.align		4
.L_152:
        /*0354*/ 	.byte	0x04, 0x11
        /*0356*/ 	.short	(.L_154 - .L_153)
	.align		4
.L_153:
        /*0358*/ 	.word	index@(_ZN7cutlass13device_kernelIN5flash19enable_sm80_to_sm89INS1_16FlashAttnFwdSm80INS1_25CollectiveMainloopFwdSm80ILi8ELi1ELb1EN4cute5tupleIJNS5_1CILi128EEENS7_ILi96EEENS7_ILi192EEEEEELi192ENS_6half_tEfNS_4arch4Sm80ELb0ELb0ELb1ELb0ELb0ELb0ELb1ELb0EEENS1_21CollectiveEpilogueFwdINS6_IJS8_SA_S9_EEENS6_IJNS7_ILi1EEESI_SI_EEESC_SE_Li256ELb0ELb1ELb0ELb0EEENS1_19SingleTileSchedulerILb0ELb0ELb1ELi128EEEEEEEEEvNT_6ParamsE)
        /*035c*/ 	.word	0x00000000


	//----- nvinfo : EIATTR_MIN_STACK_SIZE
	.align		4
.L_154:
        /*0360*/ 	.byte	0x04, 0x12
        /*0362*/ 	.short	(.L_156 - .L_155)
	.align		4
.L_155:
        /*0364*/ 	.word	index@(_ZN7cutlass13device_kernelIN5flash19enable_sm80_to_sm89INS1_16FlashAttnFwdSm80INS1_25CollectiveMainloopFwdSm80ILi8ELi1ELb1EN4cute5tupleIJNS5_1CILi128EEENS7_ILi96EEENS7_ILi192EEEEEELi192ENS_6half_tEfNS_4arch4Sm80ELb0ELb0ELb1ELb0ELb0ELb0ELb1ELb0EEENS1_21CollectiveEpilogueFwdINS6_IJS8_SA_S9_EEENS6_IJNS7_ILi1EEESI_SI_EEESC_SE_Li256ELb0ELb1ELb0ELb0EEENS1_19SingleTileSchedulerILb0ELb0ELb1ELi128EEEEEEEEEvNT_6ParamsE)
        /*0368*/ 	.word	0x00000000


	//----- nvinfo : EIATTR_MIN_STACK_SIZE
	.align		4
.L_156:
        /*036c*/ 	.byte	0x04, 0x12
        /*036e*/ 	.short	(.L_158 - .L_157)
	.align		4
.L_157:
        /*0370*/ 	.word	index@(_ZN7cutlass13device_kernelIN5flash19enable_sm80_to_sm89INS1_16FlashAttnFwdSm80INS1_25CollectiveMainloopFwdSm80ILi8ELi1ELb1EN4cute5tupleIJNS5_1CILi128EEENS7_ILi96EEENS7_ILi192EEEEEELi192ENS_6half_tEfNS_4arch4Sm80ELb0ELb0ELb1ELb1ELb0ELb0ELb1ELb0EEENS1_21CollectiveEpilogueFwdINS6_IJS8_SA_S9_EEENS6_IJNS7_ILi1EEESI_SI_EEESC_SE_Li256ELb1ELb1ELb0ELb0EEENS1_19SingleTileSchedulerILb1ELb0ELb1ELi128EEEEEEEEEvNT_6ParamsE)
        /*0374*/ 	.word	0x00000000


	//----- nvinfo : EIATTR_MIN_STACK_SIZE
	.align		4
.L_158:
        /*0378*/ 	.byte	0x04, 0x12
        /*037a*/ 	.short	(.L_160 - .L_159)
	.align		4
.L_159:
        /*037c*/ 	.word	index@(_ZN7cutlass13device_kernelIN5flash19enable_sm80_to_sm89INS1_16FlashAttnFwdSm80INS1_25CollectiveMainloopFwdSm80ILi8ELi1ELb0EN4cute5tupleIJNS5_1CILi128EEENS7_ILi64EEENS7_ILi192EEEEEELi192ENS_6half_tEfNS_4arch4Sm80ELb0ELb0ELb1ELb1ELb0ELb1ELb1ELb0EEENS1_21CollectiveEpilogueFwdINS6_IJS8_SA_S9_EEENS6_IJNS7_ILi1EEESI_SI_EEESC_SE_Li256ELb1ELb1ELb0ELb0EEENS1_19SingleTileSchedulerILb1ELb0ELb1ELi128EEEEEEEEEvNT_6ParamsE)
        /*0380*/ 	.word	0x00000000


	//----- nvinfo : EIATTR_MIN_STACK_SIZE
	.align		4
.L_160:
        /*0384*/ 	.byte	0x04, 0x12
        /*0386*/ 	.short	(.L_162 - .L_161)
	.align		4
.L_161:
        /*0388*/ 	.word	index@(_ZN7cutlass13device_kernelIN5flash19enable_sm80_to_sm89INS1_16FlashAttnFwdSm80INS1_25CollectiveMainloopFwdSm80ILi8ELi1ELb0EN4cute5tupleIJNS5_1CILi128EEENS7_ILi64EEENS7_ILi192EEEEEELi192ENS_6half_tEfNS_4arch4Sm80ELb0ELb1ELb1ELb0ELb0ELb0ELb1ELb0EEENS1_21CollectiveEpilogueFwdINS6_IJS8_SA_S9_EEENS6_IJNS7_ILi1EEESI_SI_EEESC_SE_Li256ELb0ELb1ELb0ELb0EEENS1_19SingleTileSchedulerILb0ELb0ELb1ELi128EEEEEEEEEvNT_6ParamsE)
        /*038c*/ 	.word	0x00000000


	//----- nvinfo : EIATTR_MIN_STACK_SIZE
	.align		4
.L_162:
        /*0390*/ 	.byte	0x04, 0x12
        /*0392*/ 	.short	(.L_164 - .L_163)
	.align		4
.L_163:
        /*0394*/ 	.word	index@(_ZN7cutlass13device_kernelIN5flash19enable_sm80_to_sm89INS1_16FlashAttnFwdSm80INS1_25CollectiveMainloopFwdSm80ILi8ELi1ELb0EN4cute5tupleIJNS5_1CILi128EEENS7_ILi64EEENS7_ILi192EEEEEELi192ENS_6half_tEfNS_4arch4Sm80ELb0ELb1ELb1ELb1ELb0ELb0ELb1ELb0EEENS1_21CollectiveEpilogueFwdINS6_IJS8_SA_S9_EEENS6_IJNS7_ILi1EEESI_SI_EEESC_SE_Li256ELb1ELb1ELb0ELb0EEENS1_19SingleTileSchedulerILb1ELb0ELb1ELi128EEEEEEEEEvNT_6ParamsE)
        /*0398*/ 	.word	0x00000000


	//----- nvinfo : EIATTR_MIN_STACK_SIZE
	.align		4
.L_164:
        /*039c*/ 	.byte	0x04, 0x12
        /*039e*/ 	.short	(.L_166 - .L_165)
	.align		4
.L_165:
        /*03a0*/ 	.word	index@(_ZN7cutlass13device_kernelIN5flash19enable_sm80_to_sm89INS1_16FlashAttnFwdSm80INS1_25CollectiveMainloopFwdSm80ILi8ELi1ELb0EN4cute5tupleIJNS5_1CILi128EEENS7_ILi64EEENS7_ILi192EEEEEELi192ENS_6half_tEfNS_4arch4Sm80ELb0ELb1ELb1ELb1ELb0ELb1ELb1ELb0EEENS1_21CollectiveEpilogueFwdINS6_IJS8_SA_S9_EEENS6_IJNS7_ILi1EEESI_SI_EEESC_SE_Li256ELb1ELb1ELb0ELb0EEENS1_19SingleTileSchedulerILb1ELb0ELb1ELi128EEEEEEEEEvNT_6ParamsE)
        /*03a4*/ 	.word	0x00000000


	//----- nvinfo : EIATTR_MIN_STACK_SIZE
	.align		4
.L_166:
        /*03a8*/ 	.byte	0x04, 0x12
        /*03aa*/ 	.short	(.L_168 - .L_167)
	.align		4
.L_167:
        /*03ac*/ 	.word	index@(_ZN7cutlass13device_kernelIN5flash19enable_sm80_to_sm89INS1_16FlashAttnFwdSm80INS1_25CollectiveMainloopFwdSm80ILi8ELi1ELb1EN4cute5tupleIJNS5_1CILi128EEENS7_ILi96EEENS7_ILi192EEEEEELi192ENS_6half_tEfNS_4arch4Sm80ELb1ELb0ELb1ELb0ELb0ELb0ELb1ELb0EEENS1_21CollectiveEpilogueFwdINS6_IJS8_SA_S9_EEENS6_IJNS7_ILi1EEESI_SI_EEESC_SE_Li256ELb0ELb1ELb0ELb0EEENS1_30DynamicPersistentTileSchedulerILi256ELi256ELb0ELb1ELb0EEEEEEEEEvNT_6ParamsE)
        /*03b0*/ 	.word	0x00000000


	//----- nvinfo : EIATTR_MIN_STACK_SIZE
	.align		4
.L_168:
        /*03b4*/ 	.byte	0x04, 0x12
        /*03b6*/ 	.short	(.L_170 - .L_169)
	.align		4
.L_169:
        /*03b8*/ 	.word	index@(_ZN7cutlass13device_kernelIN5flash19enable_sm80_to_sm89INS1_16FlashAttnFwdSm80INS1_25CollectiveMainloopFwdSm80ILi8ELi1ELb1EN4cute5tupleIJNS5_1CILi128EEENS7_ILi96EEENS7_ILi192EEEEEELi192ENS_6half_tEfNS_4arch4Sm80ELb1ELb0ELb1ELb1ELb0ELb0ELb1ELb0EEENS1_21CollectiveEpilogueFwdINS6_IJS8_SA_S9_EEENS6_IJNS7_ILi1EEESI_SI_EEESC_SE_Li256ELb1ELb1ELb0ELb0EEENS1_19SingleTileSchedulerILb1ELb0ELb1ELi128EEEEEEEEEvNT_6ParamsE)
        /*03bc*/ 	.word	0x00000000


	//----- nvinfo : EIATTR_MIN_STACK_SIZE
	.align		4
.L_170:
        /*03c0*/ 	.byte	0x04, 0x12
        /*03c2*/ 	.short	(.L_172 - .L_171)
	.align		4
.L_171:
        /*03c4*/ 	.word	index@(_ZN7cutlass13device_kernelIN5flash19enable_sm80_to_sm89INS1_16FlashAttnFwdSm80INS1_25CollectiveMainloopFwdSm80ILi8ELi1ELb0EN4cute5tupleIJNS5_1CILi128EEENS7_ILi64EEENS7_ILi192EEEEEELi192ENS_6half_tEfNS_4arch4Sm80ELb1ELb0ELb1ELb1ELb0ELb1ELb1ELb0EEENS1_21CollectiveEpilogueFwdINS6_IJS8_SA_S9_EEENS6_IJNS7_ILi1EEESI_SI_EEESC_SE_Li256ELb1ELb1ELb0ELb0EEENS1_19SingleTileSchedulerILb1ELb0ELb1ELi128EEEEEEEEEvNT_6ParamsE)
        /*03c8*/ 	.word	0x00000000


	//----- nvinfo : EIATTR_MIN_STACK_SIZE
	.align		4
.L_172:
        /*03cc*/ 	.byte	0x04, 0x12
        /*03ce*/ 	.short	(.L_174 - .L_173)
	.align		4
.L_173:
        /*03d0*/ 	.word	index@(_ZN7cutlass13device_kernelIN5flash19enable_sm80_to_sm89INS1_16FlashAttnFwdSm80INS1_25CollectiveMainloopFwdSm80ILi8ELi2ELb1EN4cute5tupleIJNS5_1CILi128EEENS7_ILi96EEENS7_ILi192EEEEEELi192ENS_6half_tEfNS_4arch4Sm80ELb0ELb0ELb1ELb0ELb0ELb0ELb1ELb0EEENS1_21CollectiveEpilogueFwdINS6_IJS8_SA_S9_EEENS6_IJNS7_ILi1EEESI_SI_EEESC_SE_Li256ELb0ELb1ELb0ELb0EEENS1_19SingleTileSchedulerILb0ELb0ELb1ELi128EEEEEEEEEvNT_6ParamsE)
        /*03d4*/ 	.word	0x00000000


	//----- nvinfo : EIATTR_MIN_STACK_SIZE
	.align		4
.L_174:
        /*03d8*/ 	.byte	0x04, 0x12
        /*03da*/ 	.short	(.L_176 - .L_175)
	.align		4
.L_175:
        /*03dc*/ 	.word	index@(_ZN7cutlass13device_kernelIN5flash19enable_sm80_to_sm89INS1_16FlashAttnFwdSm80INS1_25CollectiveMainloopFwdSm80ILi8ELi2ELb1EN4cute5tupleIJNS5_1CILi128EEENS7_ILi96EEENS7_ILi192EEEEEELi192ENS_6half_tEfNS_4arch4Sm80ELb0ELb0ELb1ELb1ELb0ELb0ELb1ELb0EEENS1_21CollectiveEpilogueFwdINS6_IJS8_SA_S9_EEENS6_IJNS7_ILi1EEESI_SI_EEESC_SE_Li256ELb1ELb1ELb0ELb0EEENS1_19SingleTileSchedulerILb1ELb0ELb1ELi128EEEEEEEEEvNT_6ParamsE)
        /*03e0*/ 	.word	0x00000000


	//----- nvinfo : EIATTR_MIN_STACK_SIZE
	.align		4
.L_176:
        /*03e4*/ 	.byte	0x04, 0x12
        /*03e6*/ 	.short	(.L_178 - .L_177)
	.align		4
.L_177:
        /*03e8*/ 	.word	index@(_ZN7cutlass13device_kernelIN5flash19enable_sm80_to_sm89INS1_16FlashAttnFwdSm80INS1_25CollectiveMainloopFwdSm80ILi8ELi2ELb0EN4cute5tupleIJNS5_1CILi128EEENS7_ILi64EEENS7_ILi192EEEEEELi192ENS_6half_tEfNS_4arch4Sm80ELb0ELb0ELb1ELb1ELb0ELb1ELb1ELb0EEENS1_21CollectiveEpilogueFwdINS6_IJS8_SA_S9_EEENS6_IJNS7_ILi1EEESI_SI_EEESC_SE_Li256ELb1ELb1ELb0ELb0EEENS1_19SingleTileSchedulerILb1ELb0ELb1ELi128EEEEEEEEEvNT_6ParamsE)
        /*03ec*/ 	.word	0x00000000


	//----- nvinfo : EIATTR_MIN_STACK_SIZE
	.align		4
.L_178:
        /*03f0*/ 	.byte	0x04, 0x12
        /*03f2*/ 	.short	(.L_180 - .L_179)
	.align		4
.L_179:
        /*03f4*/ 	.word	index@(_ZN7cutlass13device_kernelIN5flash19enable_sm80_to_sm89INS1_16FlashAttnFwdSm80INS1_25CollectiveMainloopFwdSm80ILi8ELi2ELb0EN4cute5tupleIJNS5_1CILi128EEENS7_ILi64EEENS7_ILi192EEEEEELi192ENS_6half_tEfNS_4arch4Sm80ELb0ELb1ELb1ELb0ELb0ELb0ELb1ELb0EEENS1_21CollectiveEpilogueFwdINS6_IJS8_SA_S9_EEENS6_IJNS7_ILi1EEESI_SI_EEESC_SE_Li256ELb0ELb1ELb0ELb0EEENS1_19SingleTileSchedulerILb0ELb0ELb1ELi128EEEEEEEEEvNT_6ParamsE)
        /*03f8*/ 	.word	0x00000000


	//----- nvinfo : EIATTR_MIN_STACK_SIZE
	.align		4
.L_180:
        /*03fc*/ 	.byte	0x04, 0x12
        /*03fe*/ 	.short	(.L_182 - .L_181)
	.align		4
.L_181:
        /*0400*/ 	.word	index@(_ZN7cutlass13device_kernelIN5flash19enable_sm80_to_sm89INS1_16FlashAttnFwdSm80INS1_25CollectiveMainloopFwdSm80ILi8ELi2ELb0EN4cute5tupleIJNS5_1CILi128EEENS7_ILi64EEENS7_ILi192EEEEEELi192ENS_6half_tEfNS_4arch4Sm80ELb0ELb1ELb1ELb1ELb0ELb0ELb1ELb0EEENS1_21CollectiveEpilogueFwdINS6_IJS8_SA_S9_EEENS6_IJNS7_ILi1EEESI_SI_EEESC_SE_Li256ELb1ELb1ELb0ELb0EEENS1_19SingleTileSchedulerILb1ELb0ELb1ELi128EEEEEEEEEvNT_6ParamsE)
        /*0404*/ 	.word	0x00000000


	//----- nvinfo : EIATTR_MIN_STACK_SIZE
	.align		4
.L_182:
        /*0408*/ 	.byte	0x04, 0x12
        /*040a*/ 	.short	(.L_184 - .L_183)
	.align		4
.L_183:
        /*040c*/ 	.word	index@(_ZN7cutlass13device_kernelIN5flash19enable_sm80_to_sm89INS1_16FlashAttnFwdSm80INS1_25CollectiveMainloopFwdSm80ILi8ELi2ELb0EN4cute5tupleIJNS5_1CILi128EEENS7_ILi64EEENS7_ILi192EEEEEELi192ENS_6half_tEfNS_4arch4Sm80ELb0ELb1ELb1ELb1ELb0ELb1ELb1ELb0EEENS1_21CollectiveEpilogueFwdINS6_IJS8_SA_S9_EEENS6_IJNS7_ILi1EEESI_SI_EEESC_SE_Li256ELb1ELb1ELb0ELb0EEENS1_19SingleTileSchedulerILb1ELb0ELb1ELi128EEEEEEEEEvNT_6ParamsE)
        /*0410*/ 	.word	0x00000000


	//----- nvinfo : EIATTR_MIN_STACK_SIZE
	.align		4
.L_184:
        /*0414*/ 	.byte	0x04, 0x12
        /*0416*/ 	.short	(.L_186 - .L_185)
	.align		4
.L_185:
        /*0418*/ 	.word	index@(_ZN7cutlass13device_kernelIN5flash19enable_sm80_to_sm89INS1_16FlashAttnFwdSm80INS1_25CollectiveMainloopFwdSm80ILi8ELi2ELb1EN4cute5tupleIJNS5_1CILi128EEENS7_ILi96EEENS7_ILi192EEEEEELi192ENS_6half_tEfNS_4arch4Sm80ELb1ELb0ELb1ELb0ELb0ELb0ELb1ELb0EEENS1_21CollectiveEpilogueFwdINS6_IJS8_SA_S9_EEENS6_IJNS7_ILi1EEESI_SI_EEESC_SE_Li256ELb0ELb1ELb0ELb0EEENS1_30DynamicPersistentTileSchedulerILi256ELi256ELb0ELb1ELb0EEEEEEEEEvNT_6ParamsE)
        /*041c*/ 	.word	0x00000000


	//----- nvinfo : EIATTR_MIN_STACK_SIZE
	.align		4
.L_186:
        /*0420*/ 	.byte	0x04, 0x12
        /*0422*/ 	.short	(.L_188 - .L_187)
	.align		4
.L_187:
        /*0424*/ 	.word	index@(_ZN7cutlass13device_kernelIN5flash19enable_sm80_to_sm89INS1_16FlashAttnFwdSm80INS1_25CollectiveMainloopFwdSm80ILi8ELi2ELb1EN4cute5tupleIJNS5_1CILi128EEENS7_ILi96EEENS7_ILi192EEEEEELi192ENS_6half_tEfNS_4arch4Sm80ELb1ELb0ELb1ELb1ELb0ELb0ELb1ELb0EEENS1_21CollectiveEpilogueFwdINS6_IJS8_SA_S9_EEENS6_IJNS7_ILi1EEESI_SI_EEESC_SE_Li256ELb1ELb1ELb0ELb0EEENS1_19SingleTileSchedulerILb1ELb0ELb1ELi128EEEEEEEEEvNT_6ParamsE)
        /*0428*/ 	.word	0x00000000


	//----- nvinfo : EIATTR_MIN_STACK_SIZE
	.align		4
.L_188:
        /*042c*/ 	.byte	0x04, 0x12
        /*042e*/ 	.short	(.L_190 - .L_189)
	.align		4
.L_189:
        /*0430*/ 	.word	index@(_ZN7cutlass13device_kernelIN5flash19enable_sm80_to_sm89INS1_16FlashAttnFwdSm80INS1_25CollectiveMainloopFwdSm80ILi8ELi2ELb0EN4cute5tupleIJNS5_1CILi128EEENS7_ILi64EEENS7_ILi192EEEEEELi192ENS_6half_tEfNS_4arch4Sm80ELb1ELb0ELb1ELb1ELb0ELb1ELb1ELb0EEENS1_21CollectiveEpilogueFwdINS6_IJS8_SA_S9_EEENS6_IJNS7_ILi1EEESI_SI_EEESC_SE_Li256ELb1ELb1ELb0ELb0EEENS1_19SingleTileSchedulerILb1ELb0ELb1ELi128EEEEEEEEEvNT_6ParamsE)
        /*0434*/ 	.word	0x00000000


	//----- nvinfo : EIATTR_MIN_STACK_SIZE
	.align		4
.L_190:
        /*0438*/ 	.byte	0x04, 0x12
        /*043a*/ 	.short	(.L_192 - .L_191)
	.align		4
.L_191:
        /*043c*/ 	.word	index@(_ZN7cutlass13device_kernelIN5flash19enable_sm80_to_sm89INS1_16FlashAttnFwdSm80INS1_25CollectiveMainloopFwdSm80ILi8ELi1ELb1EN4cute5tupleIJNS5_1CILi128EEENS7_ILi96EEENS7_ILi192EEEEEELi192ENS_6half_tEfNS_4arch4Sm80ELb0ELb0ELb0ELb0ELb0ELb0ELb1ELb0EEENS1_21CollectiveEpilogueFwdINS6_IJS8_SA_S9_EEENS6_IJNS7_ILi1EEESI_SI_EEESC_SE_Li256ELb0ELb1ELb0ELb0EEENS1_19SingleTileSchedulerILb0ELb0ELb1ELi128EEEEEEEEEvNT_6ParamsE)
        /*0440*/ 	.word	0x00000000


	//----- nvinfo : EIATTR_MIN_STACK_SIZE
	.align		4
.L_192:
        /*0444*/ 	.byte	0x04, 0x12
        /*0446*/ 	.short	(.L_194 - .L_193)
	.align		4
.L_193:
        /*0448*/ 	.word	index@(_ZN7cutlass13device_kernelIN5flash19enable_sm80_to_sm89INS1_16FlashAttnFwdSm80INS1_25CollectiveMainloopFwdSm80ILi8ELi1ELb1EN4cute5tupleIJNS5_1CILi128EEENS7_ILi96EEENS7_ILi192EEEEEELi192ENS_6half_tEfNS_4arch4Sm80ELb0ELb0ELb0ELb1ELb0ELb0ELb1ELb0EEENS1_21CollectiveEpilogueFwdINS6_IJS8_SA_S9_EEENS6_IJNS7_ILi1EEESI_SI_EEESC_SE_Li256ELb1ELb1ELb0ELb0EEENS1_19SingleTileSchedulerILb1ELb0ELb1ELi128EEEEEEEEEvNT_6ParamsE)
        /*044c*/ 	.word	0x00000000


	//----- nvinfo : EIATTR_MIN_STACK_SIZE
	.align		4
.L_194:
        /*0450*/ 	.byte	0x04, 0x12
        /*0452*/ 	.short	(.L_196 - .L_195)
	.align		4
.L_195:
        /*0454*/ 	.word	index@(_ZN7cutlass13device_kernelIN5flash19enable_sm80_to_sm89INS1_16FlashAttnFwdSm80INS1_25CollectiveMainloopFwdSm80ILi8ELi1ELb0EN4cute5tupleIJNS5_1CILi128EEENS7_ILi64EEENS7_ILi192EEEEEELi192ENS_6half_tEfNS_4arch4Sm80ELb0ELb0ELb0ELb1ELb0ELb1ELb1ELb0EEENS1_21CollectiveEpilogueFwdINS6_IJS8_SA_S9_EEENS6_IJNS7_ILi1EEESI_SI_EEESC_SE_Li256ELb1ELb1ELb0ELb0EEENS1_19SingleTileSchedulerILb1ELb0ELb1ELi128EEEEEEEEEvNT_6ParamsE)
        /*0458*/ 	.word	0x00000000


	//----- nvinfo : EIATTR_MIN_STACK_SIZE
	.align		4
.L_196:
        /*045c*/ 	.byte	0x04, 0x12
        /*045e*/ 	.short	(.L_198 - .L_197)
	.align		4
.L_197:
        /*0460*/ 	.word	index@(_ZN7cutlass13device_kernelIN5flash19enable_sm80_to_sm89INS1_16FlashAttnFwdSm80INS1_25CollectiveMainloopFwdSm80ILi8ELi1ELb0EN4cute5tupleIJNS5_1CILi128EEENS7_ILi64EEENS7_ILi192EEEEEELi192ENS_6half_tEfNS_4arch4Sm80ELb0ELb1ELb0ELb0ELb0ELb0ELb1ELb0EEENS1_21CollectiveEpilogueFwdINS6_IJS8_SA_S9_EEENS6_IJNS7_ILi1EEESI_SI_EEESC_SE_Li256ELb0ELb1ELb0ELb0EEENS1_19SingleTileSchedulerILb0ELb0ELb1ELi128EEEEEEEEEvNT_6ParamsE)
        /*0464*/ 	.word	0x00000000


	//----- nvinfo : EIATTR_MIN_STACK_SIZE
	.align		4
.L_198:
        /*0468*/ 	.byte	0x04, 0x12
        /*046a*/ 	.short	(.L_200 - .L_199)
	.align		4
.L_199:
        /*046c*/ 	.word	index@(_ZN7cutlass13device_kernelIN5flash19enable_sm80_to_sm89INS1_16FlashAttnFwdSm80INS1_25CollectiveMainloopFwdSm80ILi8ELi1ELb0EN4cute5tupleIJNS5_1CILi128EEENS7_ILi64EEENS7_ILi192EEEEEELi192ENS_6half_tEfNS_4arch4Sm80ELb0ELb1ELb0ELb1ELb0ELb0ELb1ELb0EEENS1_21CollectiveEpilogueFwdINS6_IJS8_SA_S9_EEENS6_IJNS7_ILi1EEESI_SI_EEESC_SE_Li256ELb1ELb1ELb0ELb0EEENS1_19SingleTileSchedulerILb1ELb0ELb1ELi128EEEEEEEEEvNT_6ParamsE)
        /*0470*/ 	.word	0x00000000


	//----- nvinfo : EIATTR_MIN_STACK_SIZE
	.align		4
.L_200:
        /*0474*/ 	.byte	0x04, 0x12
        /*0476*/ 	.short	(.L_202 - .L_201)
	.align		4
.L_201:
        /*0478*/ 	.word	index@(_ZN7cutlass13device_kernelIN5flash19enable_sm80_to_sm89INS1_16FlashAttnFwdSm80INS1_25CollectiveMainloopFwdSm80ILi8ELi1ELb0EN4cute5tupleIJNS5_1CILi128EEENS7_ILi64EEENS7_ILi192EEEEEELi192ENS_6half_tEfNS_4arch4Sm80ELb0ELb1ELb0ELb1ELb0ELb1ELb1ELb0EEENS1_21CollectiveEpilogueFwdINS6_IJS8_SA_S9_EEENS6_IJNS7_ILi1EEESI_SI_EEESC_SE_Li256ELb1ELb1ELb0ELb0EEENS1_19SingleTileSchedulerILb1ELb0ELb1ELi128EEEEEEEEEvNT_6ParamsE)
        /*047c*/ 	.word	0x00000000


	//----- nvinfo : EIATTR_MIN_STACK_SIZE
	.align		4
.L_202:
        /*0480*/ 	.byte	0x04, 0x12
        /*0482*/ 	.short	(.L_204 - .L_203)
	.align		4
.L_203:
        /*0484*/ 	.word	index@(_ZN7cutlass13device_kernelIN5flash19enable_sm80_to_sm89INS1_16FlashAttnFwdSm80INS1_25CollectiveMainloopFwdSm80ILi8ELi1ELb1EN4cute5tupleIJNS5_1CILi128EEENS7_ILi96EEENS7_ILi192EEEEEELi192ENS_6half_tEfNS_4arch4Sm80ELb1ELb0ELb0ELb0ELb0ELb0ELb1ELb0EEENS1_21CollectiveEpilogueFwdINS6_IJS8_SA_S9_EEENS6_IJNS7_ILi1EEESI_SI_EEESC_SE_Li256ELb0ELb1ELb0ELb0EEENS1_30DynamicPersistentTileSchedulerILi256ELi256ELb0ELb1ELb0EEEEEEEEEvNT_6ParamsE)
        /*0488*/ 	.word	0x00000000


	//----- nvinfo : EIATTR_MIN_STACK_SIZE
	.align		4
.L_204:
        /*048c*/ 	.byte	0x04, 0x12
        /*048e*/ 	.short	(.L_206 - .L_205)
	.align		4
.L_205:
        /*0490*/ 	.word	index@(_ZN7cutlass13device_kernelIN5flash19enable_sm80_to_sm89INS1_16FlashAttnFwdSm80INS1_25CollectiveMainloopFwdSm80ILi8ELi1ELb1EN4cute5tupleIJNS5_1CILi128EEENS7_ILi96EEENS7_ILi192EEEEEELi192ENS_6half_tEfNS_4arch4Sm80ELb1ELb0ELb0ELb1ELb0ELb0ELb1ELb0EEENS1_21CollectiveEpilogueFwdINS6_IJS8_SA_S9_EEENS6_IJNS7_ILi1EEESI_SI_EEESC_SE_Li256ELb1ELb1ELb0ELb0EEENS1_19SingleTileSchedulerILb1ELb0ELb1ELi128EEEEEEEEEvNT_6ParamsE)
        /*0494*/ 	.word	0x00000000


	//----- nvinfo : EIATTR_MIN_STACK_SIZE
	.align		4
.L_206:
        /*0498*/ 	.byte	0x04, 0x12
        /*049a*/ 	.short	(.L_208 - .L_207)
	.align		4
.L_207:
        /*049c*/ 	.word	index@(_ZN7cutlass13device_kernelIN5flash19enable_sm80_to_sm89INS1_16FlashAttnFwdSm80INS1_25CollectiveMainloopFwdSm80ILi8ELi1ELb0EN4cute5tupleIJNS5_1CILi128EEENS7_ILi64EEENS7_ILi192EEEEEELi192ENS_6half_tEfNS_4arch4Sm80ELb1ELb0ELb0ELb1ELb0ELb1ELb1ELb0EEENS1_21CollectiveEpilogueFwdINS6_IJS8_SA_S9_EEENS6_IJNS7_ILi1EEESI_SI_EEESC_SE_Li256ELb1ELb1ELb0ELb0EEENS1_19SingleTileSchedulerILb1ELb0ELb1ELi128EEEEEEEEEvNT_6ParamsE)
        /*04a0*/ 	.word	0x00000000


	//----- nvinfo : EIATTR_MIN_STACK_SIZE
	.align		4
.L_208:
        /*04a4*/ 	.byte	0x04, 0x12
        /*04a6*/ 	.short	(.L_210 - .L_209)
	.align		4
.L_209:
        /*04a8*/ 	.word	index@(_ZN7cutlass13device_kernelIN5flash19enable_sm80_to_sm89INS1_16FlashAttnFwdSm80INS1_25CollectiveMainloopFwdSm80ILi8ELi2ELb1EN4cute5tupleIJNS5_1CILi128EEENS7_ILi96EEENS7_ILi192EEEEEELi192ENS_6half_tEfNS_4arch4Sm80ELb0ELb0ELb0ELb0ELb0ELb0ELb1ELb0EEENS1_21CollectiveEpilogueFwdINS6_IJS8_SA_S9_EEENS6_IJNS7_ILi1EEESI_SI_EEESC_SE_Li256ELb0ELb1ELb0ELb0EEENS1_19SingleTileSchedulerILb0ELb0ELb1ELi128EEEEEEEEEvNT_6ParamsE)
        /*04ac*/ 	.word	0x00000000


	//----- nvinfo : EIATTR_MIN_STACK_SIZE
	.align		4
.L_210:
        /*04b0*/ 	.byte	0x04, 0x12
        /*04b2*/ 	.short	(.L_212 - .L_211)
	.align		4
.L_211:
        /*04b4*/ 	.word	index@(_ZN7cutlass13device_kernelIN5flash19enable_sm80_to_sm89INS1_16FlashAttnFwdSm80INS1_25CollectiveMainloopFwdSm80ILi8ELi2ELb1EN4cute5tupleIJNS5_1CILi128EEENS7_ILi96EEENS7_ILi192EEEEEELi192ENS_6half_tEfNS_4arch4Sm80ELb0ELb0ELb0ELb1ELb0ELb0ELb1ELb0EEENS1_21CollectiveEpilogueFwdINS6_IJS8_SA_S9_EEENS6_IJNS7_ILi1EEESI_SI_EEESC_SE_Li256ELb1ELb1ELb0ELb0EEENS1_19SingleTileSchedulerILb1ELb0ELb1ELi128EEEEEEEEEvNT_6ParamsE)
        /*04b8*/ 	.word	0x00000000


	//----- nvinfo : EIATTR_MIN_STACK_SIZE
	.align		4
.L_212:
        /*04bc*/ 	.byte	0x04, 0x12
        /*04be*/ 	.short	(.L_214 - .L_213)
	.align		4
.L_213:
        /*04c0*/ 	.word	index@(_ZN7cutlass13device_kernelIN5flash19enable_sm80_to_sm89INS1_16FlashAttnFwdSm80INS1_25CollectiveMainloopFwdSm80ILi8ELi2ELb0EN4cute5tupleIJNS5_1CILi128EEENS7_ILi64EEENS7_ILi192EEEEEELi192ENS_6half_tEfNS_4arch4Sm80ELb0ELb0ELb0ELb1ELb0ELb1ELb1ELb0EEENS1_21CollectiveEpilogueFwdINS6_IJS8_SA_S9_EEENS6_IJNS7_ILi1EEESI_SI_EEESC_SE_Li256ELb1ELb1ELb0ELb0EEENS1_19SingleTileSchedulerILb1ELb0ELb1ELi128EEEEEEEEEvNT_6ParamsE)
        /*04c4*/ 	.word	0x00000000


	//----- nvinfo : EIATTR_MIN_STACK_SIZE
	.align		4
.L_214:
        /*04c8*/ 	.byte	0x04, 0x12
        /*04ca*/ 	.short	(.L_216 - .L_215)
	.align		4
.L_215:
        /*04cc*/ 	.word	index@(_ZN7cutlass13device_kernelIN5flash19enable_sm80_to_sm89INS1_16FlashAttnFwdSm80INS1_25CollectiveMainloopFwdSm80ILi8ELi2ELb0EN4cute5tupleIJNS5_1CILi128EEENS7_ILi64EEENS7_ILi192EEEEEELi192ENS_6half_tEfNS_4arch4Sm80ELb0ELb1ELb0ELb0ELb0ELb0ELb1ELb0EEENS1_21CollectiveEpilogueFwdINS6_IJS8_SA_S9_EEENS6_IJNS7_ILi1EEESI_SI_EEESC_SE_Li256ELb0ELb1ELb0ELb0EEENS1_19SingleTileSchedulerILb0ELb0ELb1ELi128EEEEEEEEEvNT_6ParamsE)
        /*04d0*/ 	.word	0x00000000


	//----- nvinfo : EIATTR_MIN_STACK_SIZE
	.align		4
.L_216:
        /*04d4*/ 	.byte	0x04, 0x12
        /*04d6*/ 	.short	(.L_218 - .L_217)
	.align		4
.L_217:
        /*04d8*/ 	.word	index@(_ZN7cutlass13device_kernelIN5flash19enable_sm80_to_sm89INS1_16FlashAttnFwdSm80INS1_25CollectiveMainloopFwdSm80ILi8ELi2ELb0EN4cute5tupleIJNS5_1CILi128EEENS7_ILi64EEENS7_ILi192EEEEEELi192ENS_6half_tEfNS_4arch4Sm80ELb0ELb1ELb0ELb1ELb0ELb0ELb1ELb0EEENS1_21CollectiveEpilogueFwdINS6_IJS8_SA_S9_EEENS6_IJNS7_ILi1EEESI_SI_EEESC_SE_Li256ELb1ELb1ELb0ELb0EEENS1_19SingleTileSchedulerILb1ELb0ELb1ELi128EEEEEEEEEvNT_6ParamsE)
        /*04dc*/ 	.word	0x00000000


	//----- nvinfo : EIATTR_MIN_STACK_SIZE
	.align		4
.L_218:
        /*04e0*/ 	.byte	0x04, 0x12
        /*04e2*/ 	.short	(.L_220 - .L_219)
	.align		4
.L_219:
        /*04e4*/ 	.word	index@(_ZN7cutlass13device_kernelIN5flash19enable_sm80_to_sm89INS1_16FlashAttnFwdSm80INS1_25CollectiveMainloopFwdSm80ILi8ELi2ELb0EN4cute5tupleIJNS5_1CILi128EEENS7_ILi64EEENS7_ILi192EEEEEELi192ENS_6half_tEfNS_4arch4Sm80ELb0ELb1ELb0ELb1ELb0ELb1ELb1ELb0EEENS1_21CollectiveEpilogueFwdINS6_IJS8_SA_S9_EEENS6_IJNS7_ILi1EEESI_SI_EEESC_SE_Li256ELb1ELb1ELb0ELb0EEENS1_19SingleTileSchedulerILb1ELb0ELb1ELi128EEEEEEEEEvNT_6ParamsE)
        /*04e8*/ 	.word	0x00000000


	//----- nvinfo : EIATTR_MIN_STACK_SIZE
	.align		4
.L_220:
        /*04ec*/ 	.byte	0x04, 0x12
        /*04ee*/ 	.short	(.L_222 - .L_221)
	.align		4
.L_221:
        /*04f0*/ 	.word	index@(_ZN7cutlass13device_kernelIN5flash19enable_sm80_to_sm89INS1_16FlashAttnFwdSm80INS1_25CollectiveMainloopFwdSm80ILi8ELi2ELb1EN4cute5tupleIJNS5_1CILi128EEENS7_ILi96EEENS7_ILi192EEEEEELi192ENS_6half_tEfNS_4arch4Sm80ELb1ELb0ELb0ELb0ELb0ELb0ELb1ELb0EEENS1_21CollectiveEpilogueFwdINS6_IJS8_SA_S9_EEENS6_IJNS7_ILi1EEESI_SI_EEESC_SE_Li256ELb0ELb1ELb0ELb0EEENS1_30DynamicPersistentTileSchedulerILi256ELi256ELb0ELb1ELb0EEEEEEEEEvNT_6ParamsE)
        /*04f4*/ 	.word	0x00000000


	//----- nvinfo : EIATTR_MIN_STACK_SIZE
	.align		4
.L_222:
        /*04f8*/ 	.byte	0x04, 0x12
        /*04fa*/ 	.short	(.L_224 - .L_223)
	.align		4
.L_223:
        /*04fc*/ 	.word	index@(_ZN7cutlass13device_kernelIN5flash19enable_sm80_to_sm89INS1_16FlashAttnFwdSm80INS1_25CollectiveMainloopFwdSm80ILi8ELi2ELb1EN4cute5tupleIJNS5_1CILi128EEENS7_ILi96EEENS7_ILi192EEEEEELi192ENS_6half_tEfNS_4arch4Sm80ELb1ELb0ELb0ELb1ELb0ELb0ELb1ELb0EEENS1_21CollectiveEpilogueFwdINS6_IJS8_SA_S9_EEENS6_IJNS7_ILi1EEESI_SI_EEESC_SE_Li256ELb1ELb1ELb0ELb0EEENS1_19SingleTileSchedulerILb1ELb0ELb1ELi128EEEEEEEEEvNT_6ParamsE)
        /*0500*/ 	.word	0x00000000


	//----- nvinfo : EIATTR_MIN_STACK_SIZE
	.align		4
.L_224:
        /*0504*/ 	.byte	0x04, 0x12
        /*0506*/ 	.short	(.L_226 - .L_225)
	.align		4
.L_225:
        /*0508*/ 	.word	index@(_ZN7cutlass13device_kernelIN5flash19enable_sm80_to_sm89INS1_16FlashAttnFwdSm80INS1_25CollectiveMainloopFwdSm80ILi8ELi2ELb0EN4cute5tupleIJNS5_1CILi128EEENS7_ILi64EEENS7_ILi192EEEEEELi192ENS_6half_tEfNS_4arch4Sm80ELb1ELb0ELb0ELb1ELb0ELb1ELb1ELb0EEENS1_21CollectiveEpilogueFwdINS6_IJS8_SA_S9_EEENS6_IJNS7_ILi1EEESI_SI_EEESC_SE_Li256ELb1ELb1ELb0ELb0EEENS1_19SingleTileSchedulerILb1ELb0ELb1ELi128EEEEEEEEEvNT_6ParamsE)
        /*050c*/ 	.word	0x00000000
.L_226:


//--------------------- .nv.compat                --------------------------
	.section	.nv.compat,"",@"SHT_CUDA_COMPAT_INFO"
	.align	4
        /*0000*/ 	.byte	0x02, 0x09, 0x01, 0x00, 0x02, 0x02, 0x01, 0x00, 0x02, 0x05, 0x05, 0x00, 0x03, 0x07, 0x01, 0x01
        /*0010*/ 	.byte	0x02, 0x03, 0x00, 0x00, 0x02, 0x06, 0x01, 0x00, 0x04, 0x0b, 0x08, 0x00, 0x00, 0x00, 0x00, 0x00
        /*0020*/ 	.byte	0x00, 0x00, 0x00, 0x00


//--------------------- .nv.info._ZN7cutlass13device_kernelIN5flash19enable_sm80_to_sm89INS1_16FlashAttnFwdSm80INS1_25CollectiveMainloopFwdSm80ILi8ELi1ELb1EN4cute5tupleIJNS5_1CILi128EEENS7_ILi96EEENS7_ILi192EEEEEELi192ENS_6half_tEfNS_4arch4Sm80ELb0ELb0ELb1ELb0ELb0ELb0ELb1ELb0EEENS1_21CollectiveEpilogueFwdINS6_IJS8_SA_S9_EEENS6_IJNS7_ILi1EEESI_SI_EEESC_SE_Li256ELb0ELb1ELb0ELb0EEENS1_19SingleTileSchedulerILb0ELb0ELb1ELi128EEEEEEEEEvNT_6ParamsE --------------------------
	.section	.nv.info._ZN7cutlass13device_kernelIN5flash19enable_sm80_to_sm89INS1_16FlashAttnFwdSm80INS1_25CollectiveMainloopFwdSm80ILi8ELi1ELb1EN4cute5tupleIJNS5_1CILi128EEENS7_ILi96EEENS7_ILi192EEEEEELi192ENS_6half_tEfNS_4arch4Sm80ELb0ELb0ELb1ELb0ELb0ELb0ELb1ELb0EEENS1_21CollectiveEpilogueFwdINS6_IJS8_SA_S9_EEENS6_IJNS7_ILi1EEESI_SI_EEESC_SE_Li256ELb0ELb1ELb0ELb0EEENS1_19SingleTileSchedulerILb0ELb0ELb1ELi128EEEEEEEEEvNT_6ParamsE,"",@"SHT_CUDA_INFO"
	.sectionflags	@""
	.align	4


	//----- nvinfo : EIATTR_CUDA_API_VERSION
	.align		4
        /*0000*/ 	.byte	0x04, 0x37
        /*0002*/ 	.short	(.L_228 - .L_227)
.L_227:
        /*0004*/ 	.word	0x00000082


	//----- nvinfo : EIATTR_KPARAM_INFO
	.align		4
.L_228:
        /*0008*/ 	.byte	0x04, 0x17
        /*000a*/ 	.short	(.L_230 - .L_229)
.L_229:
        /*000c*/ 	.word	0x00000000
        /*0010*/ 	.short	0x0000
        /*0012*/ 	.short	0x0000
        /*0014*/ 	.byte	0x00, 0xf0, 0x61, 0x10


	//----- nvinfo : EIATTR_SPARSE_MMA_MASK
	.align		4
.L_230:
        /*0018*/ 	.byte	0x03, 0x50
        /*001a*/ 	.short	0x0000


	//----- nvinfo : EIATTR_MAXREG_COUNT
	.align		4
        /*001c*/ 	.byte	0x03, 0x1b
        /*001e*/ 	.short	0x00ff


	//----- nvinfo : EIATTR_MERCURY_ISA_VERSION
	.align		4
        /*0020*/ 	.byte	0x03, 0x5f
        /*0022*/ 	.short	0x0101


	//----- nvinfo : EIATTR_EXIT_INSTR_OFFSETS
	.align		4
        /*0024*/ 	.byte	0x04, 0x1c
        /*0026*/ 	.short	(.L_232 - .L_231)


	//   ....[0]....
.L_231:
        /*0028*/ 	.word	0x00000010


	//----- nvinfo : EIATTR_MAX_THREADS
	.align		4
.L_232:
        /*002c*/ 	.byte	0x04, 0x05
        /*002e*/ 	.short	(.L_234 - .L_233)
.L_233:
        /*0030*/ 	.word	0x00000100
        /*0034*/ 	.word	0x00000001
        /*0038*/ 	.word	0x00000001


	//----- nvinfo : EIATTR_CBANK_PARAM_SIZE
	.align		4
.L_234:
        /*003c*/ 	.byte	0x03, 0x19
        /*003e*/ 	.short	0x0418


	//----- nvinfo : EIATTR_PARAM_CBANK
	.align		4
        /*0040*/ 	.byte	0x04, 0x0a
        /*0042*/ 	.short	(.L_236 - .L_235)
	.align		4
.L_235:
        /*0044*/ 	.word	index@(.nv.constant0._ZN7cutlass13device_kernelIN5flash19enable_sm80_to_sm89INS1_16FlashAttnFwdSm80INS1_25CollectiveMainloopFwdSm80ILi8ELi1ELb1EN4cute5tupleIJNS5_1CILi128EEENS7_ILi96EEENS7_ILi192EEEEEELi192ENS_6half_tEfNS_4arch4Sm80ELb0ELb0ELb1ELb0ELb0ELb0ELb1ELb0EEENS1_21CollectiveEpilogueFwdINS6_IJS8_SA_S9_EEENS6_IJNS7_ILi1EEESI_SI_EEESC_SE_Li256ELb0ELb1ELb0ELb0EEENS1_19SingleTileSchedulerILb0ELb0ELb1ELi128EEEEEEEEEvNT_6ParamsE)
        /*0048*/ 	.short	0x0210
        /*004a*/ 	.short	0x0418


	//----- nvinfo : EIATTR_SW_WAR
	.align		4
.L_236:
        /*004c*/ 	.byte	0x04, 0x36
        /*004e*/ 	.short	(.L_238 - .L_237)
.L_237:
        /*0050*/ 	.word	0x00000008
.L_238:


//--------------------- .nv.info._ZN7cutlass13device_kernelIN5flash19enable_sm80_to_sm89INS1_16FlashAttnFwdSm80INS1_25CollectiveMainloopFwdSm80ILi8ELi1ELb1EN4cute5tupleIJNS5_1CILi128EEENS7_ILi96EEENS7_ILi192EEEEEELi192ENS_6half_tEfNS_4arch4Sm80ELb0ELb0ELb1ELb1ELb0ELb0ELb1ELb0EEENS1_21CollectiveEpilogueFwdINS6_IJS8_SA_S9_EEENS6_IJNS7_ILi1EEESI_SI_EEESC_SE_Li256ELb1ELb1ELb0ELb0EEENS1_19SingleTileSchedulerILb1ELb0ELb1ELi128EEEEEEEEEvNT_6ParamsE --------------------------
	.section	.nv.info._ZN7cutlass13device_kernelIN5flash19enable_sm80_to_sm89INS1_16FlashAttnFwdSm80INS1_25CollectiveMainloopFwdSm80ILi8ELi1ELb1EN4cute5tupleIJNS5_1CILi128EEENS7_ILi96EEENS7_ILi192EEEEEELi192ENS_6half_tEfNS_4arch4Sm80ELb0ELb0ELb1ELb1ELb0ELb0ELb1ELb0EEENS1_21CollectiveEpilogueFwdINS6_IJS8_SA_S9_EEENS6_IJNS7_ILi1EEESI_SI_EEESC_SE_Li256ELb1ELb1ELb0ELb0EEENS1_19SingleTileSchedulerILb1ELb0ELb1ELi128EEEEEEEEEvNT_6ParamsE,"",@"SHT_CUDA_INFO"
	.sectionflags	@""
	.align	4


	//----- nvinfo : EIATTR_CUDA_API_VERSION
	.align		4
        /*0000*/ 	.byte	0x04, 0x37
        /*0002*/ 	.short	(.L_240 - .L_239)
.L_239:
        /*0004*/ 	.word	0x00000082


	//----- nvinfo : EIATTR_KPARAM_INFO
	.align		4
.L_240:
        /*0008*/ 	.byte	0x04, 0x17
        /*000a*/ 	.short	(.L_242 - .L_241)
.L_241:
        /*000c*/ 	.word	0x00000000
        /*0010*/ 	.short	0x0000
        /*0012*/ 	.short	0x0000
        /*0014*/ 	.byte	0x00, 0xf0, 0x61, 0x10


	//----- nvinfo : EIATTR_SPARSE_MMA_MASK
	.align		4
.L_242:
        /*0018*/ 	.byte	0x03, 0x50
        /*001a*/ 	.short	0x0000


	//----- nvinfo : EIATTR_MAXREG_COUNT
	.align		4
        /*001c*/ 	.byte	0x03, 0x1b
        /*001e*/ 	.short	0x00ff


	//----- nvinfo : EIATTR_MERCURY_ISA_VERSION
	.align		4
        /*0020*/ 	.byte	0x03, 0x5f
        /*0022*/ 	.short	0x0101


	//----- nvinfo : EIATTR_EXIT_INSTR_OFFSETS
	.align		4
        /*0024*/ 	.byte	0x04, 0x1c
        /*0026*/ 	.short	(.L_244 - .L_243)


	//   ....[0]....
.L_243:
        /*0028*/ 	.word	0x00000010


	//----- nvinfo : EIATTR_MAX_THREADS
	.align		4
.L_244:
        /*002c*/ 	.byte	0x04, 0x05
        /*002e*/ 	.short	(.L_246 - .L_245)
.L_245:
        /*0030*/ 	.word	0x00000100
        /*0034*/ 	.word	0x00000001
        /*0038*/ 	.word	0x00000001


	//----- nvinfo : EIATTR_CBANK_PARAM_SIZE
	.align		4
.L_246:
        /*003c*/ 	.byte	0x03, 0x19
        /*003e*/ 	.short	0x0418


	//----- nvinfo : EIATTR_PARAM_CBANK
	.align		4
        /*0040*/ 	.byte	0x04, 0x0a
        /*0042*/ 	.short	(.L_248 - .L_247)
	.align		4
.L_247:
        /*0044*/ 	.word	index@(.nv.constant0._ZN7cutlass13device_kernelIN5flash19enable_sm80_to_sm89INS1_16FlashAttnFwdSm80INS1_25CollectiveMainloopFwdSm80ILi8ELi1ELb1EN4cute5tupleIJNS5_1CILi128EEENS7_ILi96EEENS7_ILi192EEEEEELi192ENS_6half_tEfNS_4arch4Sm80ELb0ELb0ELb1ELb1ELb0ELb0ELb1ELb0EEENS1_21CollectiveEpilogueFwdINS6_IJS8_SA_S9_EEENS6_IJNS7_ILi1EEESI_SI_EEESC_SE_Li256ELb1ELb1ELb0ELb0EEENS1_19SingleTileSchedulerILb1ELb0ELb1ELi128EEEEEEEEEvNT_6ParamsE)
        /*0048*/ 	.short	0x0210
        /*004a*/ 	.short	0x0418


	//----- nvinfo : EIATTR_SW_WAR
	.align		4
.L_248:
        /*004c*/ 	.byte	0x04, 0x36
        /*004e*/ 	.short	(.L_250 - .L_249)
.L_249:
        /*0050*/ 	.word	0x00000008
.L_250:


//--------------------- .nv.info._ZN7cutlass13device_kernelIN5flash19enable_sm80_to_sm89INS1_16FlashAttnFwdSm80INS1_25CollectiveMainloopFwdSm80ILi8ELi1ELb0EN4cute5tupleIJNS5_1CILi128EEENS7_ILi64EEENS7_ILi192EEEEEELi192ENS_6half_tEfNS_4arch4Sm80ELb0ELb0ELb1ELb1ELb0ELb1ELb1ELb0EEENS1_21CollectiveEpilogueFwdINS6_IJS8_SA_S9_EEENS6_IJNS7_ILi1EEESI_SI_EEESC_SE_Li256ELb1ELb1ELb0ELb0EEENS1_19SingleTileSchedulerILb1ELb0ELb1ELi128EEEEEEEEEvNT_6ParamsE --------------------------
	.section	.nv.info._ZN7cutlass13device_kernelIN5flash19enable_sm80_to_sm89INS1_16FlashAttnFwdSm80INS1_25CollectiveMainloopFwdSm80ILi8ELi1ELb0EN4cute5tupleIJNS5_1CILi128EEENS7_ILi64EEENS7_ILi192EEEEEELi192ENS_6half_tEfNS_4arch4Sm80ELb0ELb0ELb1ELb1ELb0ELb1ELb1ELb0EEENS1_21CollectiveEpilogueFwdINS6_IJS8_SA_S9_EEENS6_IJNS7_ILi1EEESI_SI_EEESC_SE_Li256ELb1ELb1ELb0ELb0EEENS1_19SingleTileSchedulerILb1ELb0ELb1ELi128EEEEEEEEEvNT_6ParamsE,"",@"SHT_CUDA_INFO"
	.sectionflags	@""
	.align	4


	//----- nvinfo : EIATTR_CUDA_API_VERSION
	.align		4
        /*0000*/ 	.byte	0x04, 0x37
        /*0002*/ 	.short	(.L_252 - .L_251)
.L_251:
        /*0004*/ 	.word	0x00000082


	//----- nvinfo : EIATTR_KPARAM_INFO
	.align		4
.L_252:
        /*0008*/ 	.byte	0x04, 0x17
        /*000a*/ 	.short	(.L_254 - .L_253)
.L_253:
        /*000c*/ 	.word	0x00000000
        /*0010*/ 	.short	0x0000
        /*0012*/ 	.short	0x0000
        /*0014*/ 	.byte	0x00, 0xf0, 0x61, 0x10


	//----- nvinfo : EIATTR_SPARSE_MMA_MASK
	.align		4
.L_254:
        /*0018*/ 	.byte	0x03, 0x50
        /*001a*/ 	.short	0x0000


	//----- nvinfo : EIATTR_MAXREG_COUNT
	.align		4
        /*001c*/ 	.byte	0x03, 0x1b
        /*001e*/ 	.short	0x00ff


	//----- nvinfo : EIATTR_MERCURY_ISA_VERSION
	.align		4
        /*0020*/ 	.byte	0x03, 0x5f
        /*0022*/ 	.short	0x0101


	//----- nvinfo : EIATTR_EXIT_INSTR_OFFSETS
	.align		4
        /*0024*/ 	.byte	0x04, 0x1c
        /*0026*/ 	.short	(.L_256 - .L_255)


	//   ....[0]....
.L_255:
        /*0028*/ 	.word	0x00000010


	//----- nvinfo : EIATTR_MAX_THREADS
	.align		4
.L_256:
        /*002c*/ 	.byte	0x04, 0x05
        /*002e*/ 	.short	(.L_258 - .L_257)
.L_257:
        /*0030*/ 	.word	0x00000100
        /*0034*/ 	.word	0x00000001
        /*0038*/ 	.word	0x00000001


	//----- nvinfo : EIATTR_CBANK_PARAM_SIZE
	.align		4
.L_258:
        /*003c*/ 	.byte	0x03, 0x19
        /*003e*/ 	.short	0x0418


	//----- nvinfo : EIATTR_PARAM_CBANK
	.align		4
        /*0040*/ 	.byte	0x04, 0x0a
        /*0042*/ 	.short	(.L_260 - .L_259)
	.align		4
.L_259:
        /*0044*/ 	.word	index@(.nv.constant0._ZN7cutlass13device_kernelIN5flash19enable_sm80_to_sm89INS1_16FlashAttnFwdSm80INS1_25CollectiveMainloopFwdSm80ILi8ELi1ELb0EN4cute5tupleIJNS5_1CILi128EEENS7_ILi64EEENS7_ILi192EEEEEELi192ENS_6half_tEfNS_4arch4Sm80ELb0ELb0ELb1ELb1ELb0ELb1ELb1ELb0EEENS1_21CollectiveEpilogueFwdINS6_IJS8_SA_S9_EEENS6_IJNS7_ILi1EEESI_SI_EEESC_SE_Li256ELb1ELb1ELb0ELb0EEENS1_19SingleTileSchedulerILb1ELb0ELb1ELi128EEEEEEEEEvNT_6ParamsE)
        /*0048*/ 	.short	0x0210
        /*004a*/ 	.short	0x0418


	//----- nvinfo : EIATTR_SW_WAR
	.align		4
.L_260:
        /*004c*/ 	.byte	0x04, 0x36
        /*004e*/ 	.short	(.L_262 - .L_261)
.L_261:
        /*0050*/ 	.word	0x00000008
.L_262:


//--------------------- .nv.info._ZN7cutlass13device_kernelIN5flash19enable_sm80_to_sm89INS1_16FlashAttnFwdSm80INS1_25CollectiveMainloopFwdSm80ILi8ELi1ELb0EN4cute5tupleIJNS5_1CILi128EEENS7_ILi64EEENS7_ILi192EEEEEELi192ENS_6half_tEfNS_4arch4Sm80ELb0ELb1ELb1ELb0ELb0ELb0ELb1ELb0EEENS1_21CollectiveEpilogueFwdINS6_IJS8_SA_S9_EEENS6_IJNS7_ILi1EEESI_SI_EEESC_SE_Li256ELb0ELb1ELb0ELb0EEENS1_19SingleTileSchedulerILb0ELb0ELb1ELi128EEEEEEEEEvNT_6ParamsE --------------------------
	.section	.nv.info._ZN7cutlass13device_kernelIN5flash19enable_sm80_to_sm89INS1_16FlashAttnFwdSm80INS1_25CollectiveMainloopFwdSm80ILi8ELi1ELb0EN4cute5tupleIJNS5_1CILi128EEENS7_ILi64EEENS7_ILi192EEEEEELi192ENS_6half_tEfNS_4arch4Sm80ELb0ELb1ELb1ELb0ELb0ELb0ELb1ELb0EEENS1_21CollectiveEpilogueFwdINS6_IJS8_SA_S9_EEENS6_IJNS7_ILi1EEESI_SI_EEESC_SE_Li256ELb0ELb1ELb0ELb0EEENS1_19SingleTileSchedulerILb0ELb0ELb1ELi128EEEEEEEEEvNT_6ParamsE,"",@"SHT_CUDA_INFO"
	.sectionflags	@""
	.align	4


	//----- nvinfo : EIATTR_CUDA_API_VERSION
	.align		4
        /*0000*/ 	.byte	0x04, 0x37
        /*0002*/ 	.short	(.L_264 - .L_263)
.L_263:
        /*0004*/ 	.word	0x00000082


	//----- nvinfo : EIATTR_KPARAM_INFO
	.align		4
.L_264:
        /*0008*/ 	.byte	0x04, 0x17
        /*000a*/ 	.short	(.L_266 - .L_265)
.L_265:
        /*000c*/ 	.word	0x00000000
        /*0010*/ 	.short	0x0000
        /*0012*/ 	.short	0x0000
        /*0014*/ 	.byte	0x00, 0xf0, 0x61, 0x10


	//----- nvinfo : EIATTR_SPARSE_MMA_MASK
	.align		4
.L_266:
        /*0018*/ 	.byte	0x03, 0x50
        /*001a*/ 	.short	0x0000


	//----- nvinfo : EIATTR_MAXREG_COUNT
	.align		4
        /*001c*/ 	.byte	0x03, 0x1b
        /*001e*/ 	.short	0x00ff


	//----- nvinfo : EIATTR_MERCURY_ISA_VERSION
	.align		4
        /*0020*/ 	.byte	0x03, 0x5f
        /*0022*/ 	.short	0x0101


	//----- nvinfo : EIATTR_EXIT_INSTR_OFFSETS
	.align		4
        /*0024*/ 	.byte	0x04, 0x1c
        /*0026*/ 	.short	(.L_268 - .L_267)


	//   ....[0]....
.L_267:
        /*0028*/ 	.word	0x00000010


	//----- nvinfo : EIATTR_MAX_THREADS
	.align		4
.L_268:
        /*002c*/ 	.byte	0x04, 0x05
        /*002e*/ 	.short	(.L_270 - .L_269)
.L_269:
        /*0030*/ 	.word	0x00000100
        /*0034*/ 	.word	0x00000001
        /*0038*/ 	.word	0x00000001


	//----- nvinfo : EIATTR_CBANK_PARAM_SIZE
	.align		4
.L_270:
        /*003c*/ 	.byte	0x03, 0x19
        /*003e*/ 	.short	0x0418


	//----- nvinfo : EIATTR_PARAM_CBANK
	.align		4
        /*0040*/ 	.byte	0x04, 0x0a
        /*0042*/ 	.short	(.L_272 - .L_271)
	.align		4
.L_271:
        /*0044*/ 	.word	index@(.nv.constant0._ZN7cutlass13device_kernelIN5flash19enable_sm80_to_sm89INS1_16FlashAttnFwdSm80INS1_25CollectiveMainloopFwdSm80ILi8ELi1ELb0EN4cute5tupleIJNS5_1CILi128EEENS7_ILi64EEENS7_ILi192EEEEEELi192ENS_6half_tEfNS_4arch4Sm80ELb0ELb1ELb1ELb0ELb0ELb0ELb1ELb0EEENS1_21CollectiveEpilogueFwdINS6_IJS8_SA_S9_EEENS6_IJNS7_ILi1EEESI_SI_EEESC_SE_Li256ELb0ELb1ELb0ELb0EEENS1_19SingleTileSchedulerILb0ELb0ELb1ELi128EEEEEEEEEvNT_6ParamsE)
        /*0048*/ 	.short	0x0210
        /*004a*/ 	.short	0x0418


	//----- nvinfo : EIATTR_SW_WAR
	.align		4
.L_272:
        /*004c*/ 	.byte	0x04, 0x36
        /*004e*/ 	.short	(.L_274 - .L_273)
.L_273:
        /*0050*/ 	.word	0x00000008
.L_274:


//--------------------- .nv.info._ZN7cutlass13device_kernelIN5flash19enable_sm80_to_sm89INS1_16FlashAttnFwdSm80INS1_25CollectiveMainloopFwdSm80ILi8ELi1ELb0EN4cute5tupleIJNS5_1CILi128EEENS7_ILi64EEENS7_ILi192EEEEEELi192ENS_6half_tEfNS_4arch4Sm80ELb0ELb1ELb1ELb1ELb0ELb0ELb1ELb0EEENS1_21CollectiveEpilogueFwdINS6_IJS8_SA_S9_EEENS6_IJNS7_ILi1EEESI_SI_EEESC_SE_Li256ELb1ELb1ELb0ELb0EEENS1_19SingleTileSchedulerILb1ELb0ELb1ELi128EEEEEEEEEvNT_6ParamsE --------------------------
	.section	.nv.info._ZN7cutlass13device_kernelIN5flash19enable_sm80_to_sm89INS1_16FlashAttnFwdSm80INS1_25CollectiveMainloopFwdSm80ILi8ELi1ELb0EN4cute5tupleIJNS5_1CILi128EEENS7_ILi64EEENS7_ILi192EEEEEELi192ENS_6half_tEfNS_4arch4Sm80ELb0ELb1ELb1ELb1ELb0ELb0ELb1ELb0EEENS1_21CollectiveEpilogueFwdINS6_IJS8_SA_S9_EEENS6_IJNS7_ILi1EEESI_SI_EEESC_SE_Li256ELb1ELb1ELb0ELb0EEENS1_19SingleTileSchedulerILb1ELb0ELb1ELi128EEEEEEEEEvNT_6ParamsE,"",@"SHT_CUDA_INFO"
	.sectionflags	@""
	.align	4


	//----- nvinfo : EIATTR_CUDA_API_VERSION
	.align		4
        /*0000*/ 	.byte	0x04, 0x37
        /*0002*/ 	.short	(.L_276 - .L_275)
.L_275:
        /*0004*/ 	.word	0x00000082


	//----- nvinfo : EIATTR_KPARAM_INFO
	.align		4
.L_276:
        /*0008*/ 	.byte	0x04, 0x17
        /*000a*/ 	.short	(.L_278 - .L_277)
.L_277:
        /*000c*/ 	.word	0x00000000
        /*0010*/ 	.short	0x0000
        /*0012*/ 	.short	0x0000
        /*0014*/ 	.byte	0x00, 0xf0, 0x61, 0x10


	//----- nvinfo : EIATTR_SPARSE_MMA_MASK
	.align		4
.L_278:
        /*0018*/ 	.byte	0x03, 0x50
        /*001a*/ 	.short	0x0000


	//----- nvinfo : EIATTR_MAXREG_COUNT
	.align		4
        /*001c*/ 	.byte	0x03, 0x1b
        /*001e*/ 	.short	0x00ff


	//----- nvinfo : EIATTR_MERCURY_ISA_VERSION
	.align		4
        /*0020*/ 	.byte	0x03, 0x5f
        /*0022*/ 	.short	0x0101


	//----- nvinfo : EIATTR_EXIT_INSTR_OFFSETS
	.align		4
        /*0024*/ 	.byte	0x04, 0x1c
        /*0026*/ 	.short	(.L_280 - .L_279)


	//   ....[0]....
.L_279:
        /*0028*/ 	.word	0x00000010


	//----- nvinfo : EIATTR_MAX_THREADS
	.align		4
.L_280:
        /*002c*/ 	.byte	0x04, 0x05
        /*002e*/ 	.short	(.L_282 - .L_281)
.L_281:
        /*0030*/ 	.word	0x00000100
        /*0034*/ 	.word	0x00000001
        /*0038*/ 	.word	0x00000001


	//----- nvinfo : EIATTR_CBANK_PARAM_SIZE
	.align		4
.L_282:
        /*003c*/ 	.byte	0x03, 0x19
        /*003e*/ 	.short	0x0418


	//----- nvinfo : EIATTR_PARAM_CBANK
	.align		4
        /*0040*/ 	.byte	0x04, 0x0a
        /*0042*/ 	.short	(.L_284 - .L_283)
	.align		4
.L_283:
        /*0044*/ 	.word	index@(.nv.constant0._ZN7cutlass13device_kernelIN5flash19enable_sm80_to_sm89INS1_16FlashAttnFwdSm80INS1_25CollectiveMainloopFwdSm80ILi8ELi1ELb0EN4cute5tupleIJNS5_1CILi128EEENS7_ILi64EEENS7_ILi192EEEEEELi192ENS_6half_tEfNS_4arch4Sm80ELb0ELb1ELb1ELb1ELb0ELb0ELb1ELb0EEENS1_21CollectiveEpilogueFwdINS6_IJS8_SA_S9_EEENS6_IJNS7_ILi1EEESI_SI_EEESC_SE_Li256ELb1ELb1ELb0ELb0EEENS1_19SingleTileSchedulerILb1ELb0ELb1ELi128EEEEEEEEEvNT_6ParamsE)
        /*0048*/ 	.short	0x0210
        /*004a*/ 	.short	0x0418


	//----- nvinfo : EIATTR_SW_WAR
	.align		4
.L_284:
        /*004c*/ 	.byte	0x04, 0x36
        /*004e*/ 	.short	(.L_286 - .L_285)
.L_285:
        /*0050*/ 	.word	0x00000008
.L_286:


//--------------------- .nv.info._ZN7cutlass13device_kernelIN5flash19enable_sm80_to_sm89INS1_16FlashAttnFwdSm80INS1_25CollectiveMainloopFwdSm80ILi8ELi1ELb0EN4cute5tupleIJNS5_1CILi128EEENS7_ILi64EEENS7_ILi192EEEEEELi192ENS_6half_tEfNS_4arch4Sm80ELb0ELb1ELb1ELb1ELb0ELb1ELb1ELb0EEENS1_21CollectiveEpilogueFwdINS6_IJS8_SA_S9_EEENS6_IJNS7_ILi1EEESI_SI_EEESC_SE_Li256ELb1ELb1ELb0ELb0EEENS1_19SingleTileSchedulerILb1ELb0ELb1ELi128EEEEEEEEEvNT_6ParamsE --------------------------
	.section	.nv.info._ZN7cutlass13device_kernelIN5flash19enable_sm80_to_sm89INS1_16FlashAttnFwdSm80INS1_25CollectiveMainloopFwdSm80ILi8ELi1ELb0EN4cute5tupleIJNS5_1CILi128EEENS7_ILi64EEENS7_ILi192EEEEEELi192ENS_6half_tEfNS_4arch4Sm80ELb0ELb1ELb1ELb1ELb0ELb1ELb1ELb0EEENS1_21CollectiveEpilogueFwdINS6_IJS8_SA_S9_EEENS6_IJNS7_ILi1EEESI_SI_EEESC_SE_Li256ELb1ELb1ELb0ELb0EEENS1_19SingleTileSchedulerILb1ELb0ELb1ELi128EEEEEEEEEvNT_6ParamsE,"",@"SHT_CUDA_INFO"
	.sectionflags	@""
	.align	4


	//----- nvinfo : EIATTR_CUDA_API_VERSION
	.align		4
        /*0000*/ 	.byte	0x04, 0x37
        /*0002*/ 	.short	(.L_288 - .L_287)
.L_287:
        /*0004*/ 	.word	0x00000082


	//----- nvinfo : EIATTR_KPARAM_INFO
	.align		4
.L_288:
        /*0008*/ 	.byte	0x04, 0x17
        /*000a*/ 	.short	(.L_290 - .L_289)
.L_289:
        /*000c*/ 	.word	0x00000000
        /*0010*/ 	.short	0x0000
        /*0012*/ 	.short	0x0000
        /*0014*/ 	.byte	0x00, 0xf0, 0x61, 0x10


	//----- nvinfo : EIATTR_SPARSE_MMA_MASK
	.align		4
.L_290:
        /*0018*/ 	.byte	0x03, 0x50
        /*001a*/ 	.short	0x0000


	//----- nvinfo : EIATTR_MAXREG_COUNT
	.align		4
        /*001c*/ 	.byte	0x03, 0x1b
        /*001e*/ 	.short	0x00ff


	//----- nvinfo : EIATTR_MERCURY_ISA_VERSION
	.align		4
        /*0020*/ 	.byte	0x03, 0x5f
        /*0022*/ 	.short	0x0101


	//----- nvinfo : EIATTR_EXIT_INSTR_OFFSETS
	.align		4
        /*0024*/ 	.byte	0x04, 0x1c
        /*0026*/ 	.short	(.L_292 - .L_291)


	//   ....[0]....
.L_291:
        /*0028*/ 	.word	0x00000010


	//----- nvinfo : EIATTR_MAX_THREADS
	.align		4
.L_292:
        /*002c*/ 	.byte	0x04, 0x05
        /*002e*/ 	.short	(.L_294 - .L_293)
.L_293:
        /*0030*/ 	.word	0x00000100
        /*0034*/ 	.word	0x00000001
        /*0038*/ 	.word	0x00000001


	//----- nvinfo : EIATTR_CBANK_PARAM_SIZE
	.align		4
.L_294:
        /*003c*/ 	.byte	0x03, 0x19
        /*003e*/ 	.short	0x0418


	//----- nvinfo : EIATTR_PARAM_CBANK
	.align		4
        /*0040*/ 	.byte	0x04, 0x0a
        /*0042*/ 	.short	(.L_296 - .L_295)
	.align		4
.L_295:
        /*0044*/ 	.word	index@(.nv.constant0._ZN7cutlass13device_kernelIN5flash19enable_sm80_to_sm89INS1_16FlashAttnFwdSm80INS1_25CollectiveMainloopFwdSm80ILi8ELi1ELb0EN4cute5tupleIJNS5_1CILi128EEENS7_ILi64EEENS7_ILi192EEEEEELi192ENS_6half_tEfNS_4arch4Sm80ELb0ELb1ELb1ELb1ELb0ELb1ELb1ELb0EEENS1_21CollectiveEpilogueFwdINS6_IJS8_SA_S9_EEENS6_IJNS7_ILi1EEESI_SI_EEESC_SE_Li256ELb1ELb1ELb0ELb0EEENS1_19SingleTileSchedulerILb1ELb0ELb1ELi128EEEEEEEEEvNT_6ParamsE)
        /*0048*/ 	.short	0x0210
        /*004a*/ 	.short	0x0418


	//----- nvinfo : EIATTR_SW_WAR
	.align		4
.L_296:
        /*004c*/ 	.byte	0x04, 0x36
        /*004e*/ 	.short	(.L_298 - .L_297)
.L_297:
        /*0050*/ 	.word	0x00000008
.L_298:


//--------------------- .nv.info._ZN7cutlass13device_kernelIN5flash19enable_sm80_to_sm89INS1_16FlashAttnFwdSm80INS1_25CollectiveMainloopFwdSm80ILi8ELi1ELb1EN4cute5tupleIJNS5_1CILi128EEENS7_ILi96EEENS7_ILi192EEEEEELi192ENS_6half_tEfNS_4arch4Sm80ELb1ELb0ELb1ELb0ELb0ELb0ELb1ELb0EEENS1_21CollectiveEpilogueFwdINS6_IJS8_SA_S9_EEENS6_IJNS7_ILi1EEESI_SI_EEESC_SE_Li256ELb0ELb1ELb0ELb0EEENS1_30DynamicPersistentTileSchedulerILi256ELi256ELb0ELb1ELb0EEEEEEEEEvNT_6ParamsE --------------------------
	.section	.nv.info._ZN7cutlass13device_kernelIN5flash19enable_sm80_to_sm89INS1_16FlashAttnFwdSm80INS1_25CollectiveMainloopFwdSm80ILi8ELi1ELb1EN4cute5tupleIJNS5_1CILi128EEENS7_ILi96EEENS7_ILi192EEEEEELi192ENS_6half_tEfNS_4arch4Sm80ELb1ELb0ELb1ELb0ELb0ELb0ELb1ELb0EEENS1_21CollectiveEpilogueFwdINS6_IJS8_SA_S9_EEENS6_IJNS7_ILi1EEESI_SI_EEESC_SE_Li256ELb0ELb1ELb0ELb0EEENS1_30DynamicPersistentTileSchedulerILi256ELi256ELb0ELb1ELb0EEEEEEEEEvNT_6ParamsE,"",@"SHT_CUDA_INFO"
	.sectionflags	@""
	.align	4


	//----- nvinfo : EIATTR_CUDA_API_VERSION
	.align		4
        /*0000*/ 	.byte	0x04, 0x37
        /*0002*/ 	.short	(.L_300 - .L_299)
.L_299:
        /*0004*/ 	.word	0x00000082


	//----- nvinfo : EIATTR_KPARAM_INFO
	.align		4
.L_300:
        /*0008*/ 	.byte	0x04, 0x17
        /*000a*/ 	.short	(.L_302 - .L_301)
.L_301:
        /*000c*/ 	.word	0x00000000
        /*0010*/ 	.short	0x0000
        /*0012*/ 	.short	0x0000
        /*0014*/ 	.byte	0x00, 0xf0, 0xa1, 0x10


	//----- nvinfo : EIATTR_SPARSE_MMA_MASK
	.align		4
.L_302:
        /*0018*/ 	.byte	0x03, 0x50
        /*001a*/ 	.short	0x0000


	//----- nvinfo : EIATTR_MAXREG_COUNT
	.align		4
        /*001c*/ 	.byte	0x03, 0x1b
        /*001e*/ 	.short	0x00ff


	//----- nvinfo : EIATTR_MERCURY_ISA_VERSION
	.align		4
        /*0020*/ 	.byte	0x03, 0x5f
        /*0022*/ 	.short	0x0101


	//----- nvinfo : EIATTR_EXIT_INSTR_OFFSETS
	.align		4
        /*0024*/ 	.byte	0x04, 0x1c
        /*0026*/ 	.short	(.L_304 - .L_303)


	//   ....[0]....
.L_303:
        /*0028*/ 	.word	0x00000010


	//----- nvinfo : EIATTR_MAX_THREADS
	.align		4
.L_304:
        /*002c*/ 	.byte	0x04, 0x05
        /*002e*/ 	.short	(.L_306 - .L_305)
.L_305:
        /*0030*/ 	.word	0x00000100
        /*0034*/ 	.word	0x00000001
        /*0038*/ 	.word	0x00000001


	//----- nvinfo : EIATTR_CBANK_PARAM_SIZE
	.align		4
.L_306:
        /*003c*/ 	.byte	0x03, 0x19
        /*003e*/ 	.short	0x0428


	//----- nvinfo : EIATTR_PARAM_CBANK
	.align		4
        /*0040*/ 	.byte	0x04, 0x0a
        /*0042*/ 	.short	(.L_308 - .L_307)
	.align		4
.L_307:
        /*0044*/ 	.word	index@(.nv.constant0._ZN7cutlass13device_kernelIN5flash19enable_sm80_to_sm89INS1_16FlashAttnFwdSm80INS1_25CollectiveMainloopFwdSm80ILi8ELi1ELb1EN4cute5tupleIJNS5_1CILi128EEENS7_ILi96EEENS7_ILi192EEEEEELi192ENS_6half_tEfNS_4arch4Sm80ELb1ELb0ELb1ELb0ELb0ELb0ELb1ELb0EEENS1_21CollectiveEpilogueFwdINS6_IJS8_SA_S9_EEENS6_IJNS7_ILi1EEESI_SI_EEESC_SE_Li256ELb0ELb1ELb0ELb0EEENS1_30DynamicPersistentTileSchedulerILi256ELi256ELb0ELb1ELb0EEEEEEEEEvNT_6ParamsE)
        /*0048*/ 	.short	0x0210
        /*004a*/ 	.short	0x0428


	//----- nvinfo : EIATTR_SW_WAR
	.align		4
.L_308:
        /*004c*/ 	.byte	0x04, 0x36
        /*004e*/ 	.short	(.L_310 - .L_309)
.L_309:
        /*0050*/ 	.word	0x00000008
.L_310:


//--------------------- .nv.info._ZN7cutlass13device_kernelIN5flash19enable_sm80_to_sm89INS1_16FlashAttnFwdSm80INS1_25CollectiveMainloopFwdSm80ILi8ELi1ELb1EN4cute5tupleIJNS5_1CILi128EEENS7_ILi96EEENS7_ILi192EEEEEELi192ENS_6half_tEfNS_4arch4Sm80ELb1ELb0ELb1ELb1ELb0ELb0ELb1ELb0EEENS1_21CollectiveEpilogueFwdINS6_IJS8_SA_S9_EEENS6_IJNS7_ILi1EEESI_SI_EEESC_SE_Li256ELb1ELb1ELb0ELb0EEENS1_19SingleTileSchedulerILb1ELb0ELb1ELi128EEEEEEEEEvNT_6ParamsE --------------------------
	.section	.nv.info._ZN7cutlass13device_kernelIN5flash19enable_sm80_to_sm89INS1_16FlashAttnFwdSm80INS1_25CollectiveMainloopFwdSm80ILi8ELi1ELb1EN4cute5tupleIJNS5_1CILi128EEENS7_ILi96EEENS7_ILi192EEEEEELi192ENS_6half_tEfNS_4arch4Sm80ELb1ELb0ELb1ELb1ELb0ELb0ELb1ELb0EEENS1_21CollectiveEpilogueFwdINS6_IJS8_SA_S9_EEENS6_IJNS7_ILi1EEESI_SI_EEESC_SE_Li256ELb1ELb1ELb0ELb0EEENS1_19SingleTileSchedulerILb1ELb0ELb1ELi128EEEEEEEEEvNT_6ParamsE,"",@"SHT_CUDA_INFO"
	.sectionflags	@""
	.align	4


	//----- nvinfo : EIATTR_CUDA_API_VERSION
	.align		4
        /*0000*/ 	.byte	0x04, 0x37
        /*0002*/ 	.short	(.L_312 - .L_311)
.L_311:
        /*0004*/ 	.word	0x00000082


	//----- nvinfo : EIATTR_KPARAM_INFO
	.align		4
.L_312:
        /*0008*/ 	.byte	0x04, 0x17
        /*000a*/ 	.short	(.L_314 - .L_313)
.L_313:
        /*000c*/ 	.word	0x00000000
        /*0010*/ 	.short	0x0000
        /*0012*/ 	.short	0x0000
        /*0014*/ 	.byte	0x00, 0xf0, 0x61, 0x10


	//----- nvinfo : EIATTR_SPARSE_MMA_MASK
	.align		4
.L_314:
        /*0018*/ 	.byte	0x03, 0x50
        /*001a*/ 	.short	0x0000


	//----- nvinfo : EIATTR_MAXREG_COUNT
	.align		4
        /*001c*/ 	.byte	0x03, 0x1b
        /*001e*/ 	.short	0x00ff


	//----- nvinfo : EIATTR_MERCURY_ISA_VERSION
	.align		4
        /*0020*/ 	.byte	0x03, 0x5f
        /*0022*/ 	.short	0x0101


	//----- nvinfo : EIATTR_EXIT_INSTR_OFFSETS
	.align		4
        /*0024*/ 	.byte	0x04, 0x1c
        /*0026*/ 	.short	(.L_316 - .L_315)


	//   ....[0]....
.L_315:
        /*0028*/ 	.word	0x00000010


	//----- nvinfo : EIATTR_MAX_THREADS
	.align		4
.L_316:
        /*002c*/ 	.byte	0x04, 0x05
        /*002e*/ 	.short	(.L_318 - .L_317)
.L_317:
        /*0030*/ 	.word	0x00000100
        /*0034*/ 	.word	0x00000001
        /*0038*/ 	.word	0x00000001


	//----- nvinfo : EIATTR_CBANK_PARAM_SIZE
	.align		4
.L_318:
        /*003c*/ 	.byte	0x03, 0x19
        /*003e*/ 	.short	0x0418


	//----- nvinfo : EIATTR_PARAM_CBANK
	.align		4
        /*0040*/ 	.byte	0x04, 0x0a
        /*0042*/ 	.short	(.L_320 - .L_319)
	.align		4
.L_319:
        /*0044*/ 	.word	index@(.nv.constant0._ZN7cutlass13device_kernelIN5flash19enable_sm80_to_sm89INS1_16FlashAttnFwdSm80INS1_25CollectiveMainloopFwdSm80ILi8ELi1ELb1EN4cute5tupleIJNS5_1CILi128EEENS7_ILi96EEENS7_ILi192EEEEEELi192ENS_6half_tEfNS_4arch4Sm80ELb1ELb0ELb1ELb1ELb0ELb0ELb1ELb0EEENS1_21CollectiveEpilogueFwdINS6_IJS8_SA_S9_EEENS6_IJNS7_ILi1EEESI_SI_EEESC_SE_Li256ELb1ELb1ELb0ELb0EEENS1_19SingleTileSchedulerILb1ELb0ELb1ELi128EEEEEEEEEvNT_6ParamsE)
        /*0048*/ 	.short	0x0210
        /*004a*/ 	.short	0x0418


	//----- nvinfo : EIATTR_SW_WAR
	.align		4
.L_320:
        /*004c*/ 	.byte	0x04, 0x36
        /*004e*/ 	.short	(.L_322 - .L_321)
.L_321:
        /*0050*/ 	.word	0x00000008
.L_322:


//--------------------- .nv.info._ZN7cutlass13device_kernelIN5flash19enable_sm80_to_sm89INS1_16FlashAttnFwdSm80INS1_25CollectiveMainloopFwdSm80ILi8ELi1ELb0EN4cute5tupleIJNS5_1CILi128EEENS7_ILi64EEENS7_ILi192EEEEEELi192ENS_6half_tEfNS_4arch4Sm80ELb1ELb0ELb1ELb1ELb0ELb1ELb1ELb0EEENS1_21CollectiveEpilogueFwdINS6_IJS8_SA_S9_EEENS6_IJNS7_ILi1EEESI_SI_EEESC_SE_Li256ELb1ELb1ELb0ELb0EEENS1_19SingleTileSchedulerILb1ELb0ELb1ELi128EEEEEEEEEvNT_6ParamsE --------------------------
	.section	.nv.info._ZN7cutlass13device_kernelIN5flash19enable_sm80_to_sm89INS1_16FlashAttnFwdSm80INS1_25CollectiveMainloopFwdSm80ILi8ELi1ELb0EN4cute5tupleIJNS5_1CILi128EEENS7_ILi64EEENS7_ILi192EEEEEELi192ENS_6half_tEfNS_4arch4Sm80ELb1ELb0ELb1ELb1ELb0ELb1ELb1ELb0EEENS1_21CollectiveEpilogueFwdINS6_IJS8_SA_S9_EEENS6_IJNS7_ILi1EEESI_SI_EEESC_SE_Li256ELb1ELb1ELb0ELb0EEENS1_19SingleTileSchedulerILb1ELb0ELb1ELi128EEEEEEEEEvNT_6ParamsE,"",@"SHT_CUDA_INFO"
	.sectionflags	@""
	.align	4


	//----- nvinfo : EIATTR_CUDA_API_VERSION
	.align		4
        /*0000*/ 	.byte	0x04, 0x37
        /*0002*/ 	.short	(.L_324 - .L_323)
.L_323:
        /*0004*/ 	.word	0x00000082


	//----- nvinfo : EIATTR_KPARAM_INFO
	.align		4
.L_324:
        /*0008*/ 	.byte	0x04, 0x17
        /*000a*/ 	.short	(.L_326 - .L_325)
.L_325:
        /*000c*/ 	.word	0x00000000
        /*0010*/ 	.short	0x0000
        /*0012*/ 	.short	0x0000
        /*0014*/ 	.byte	0x00, 0xf0, 0x61, 0x10


	//----- nvinfo : EIATTR_SPARSE_MMA_MASK
	.align		4
.L_326:
        /*0018*/ 	.byte	0x03, 0x50
        /*001a*/ 	.short	0x0000


	//----- nvinfo : EIATTR_MAXREG_COUNT
	.align		4
        /*001c*/ 	.byte	0x03, 0x1b
        /*001e*/ 	.short	0x00ff


	//----- nvinfo : EIATTR_MERCURY_ISA_VERSION
	.align		4
        /*0020*/ 	.byte	0x03, 0x5f
        /*0022*/ 	.short	0x0101


	//----- nvinfo : EIATTR_EXIT_INSTR_OFFSETS
	.align		4
        /*0024*/ 	.byte	0x04, 0x1c
        /*0026*/ 	.short	(.L_328 - .L_327)


	//   ....[0]....
.L_327:
        /*0028*/ 	.word	0x00000010


	//----- nvinfo : EIATTR_MAX_THREADS
	.align		4
.L_328:
        /*002c*/ 	.byte	0x04, 0x05
        /*002e*/ 	.short	(.L_330 - .L_329)
.L_329:
        /*0030*/ 	.word	0x00000100
        /*0034*/ 	.word	0x00000001
        /*0038*/ 	.word	0x00000001


	//----- nvinfo : EIATTR_CBANK_PARAM_SIZE
	.align		4
.L_330:
        /*003c*/ 	.byte	0x03, 0x19
        /*003e*/ 	.short	0x0418


	//----- nvinfo : EIATTR_PARAM_CBANK
	.align		4
        /*0040*/ 	.byte	0x04, 0x0a
        /*0042*/ 	.short	(.L_332 - .L_331)
	.align		4
.L_331:
        /*0044*/ 	.word	index@(.nv.constant0._ZN7cutlass13device_kernelIN5flash19enable_sm80_to_sm89INS1_16FlashAttnFwdSm80INS1_25CollectiveMainloopFwdSm80ILi8ELi1ELb0EN4cute5tupleIJNS5_1CILi128EEENS7_ILi64EEENS7_ILi192EEEEEELi192ENS_6half_tEfNS_4arch4Sm80ELb1ELb0ELb1ELb1ELb0ELb1ELb1ELb0EEENS1_21CollectiveEpilogueFwdINS6_IJS8_SA_S9_EEENS6_IJNS7_ILi1EEESI_SI_EEESC_SE_Li256ELb1ELb1ELb0ELb0EEENS1_19SingleTileSchedulerILb1ELb0ELb1ELi128EEEEEEEEEvNT_6ParamsE)
        /*0048*/ 	.short	0x0210
        /*004a*/ 	.short	0x0418


	//----- nvinfo : EIATTR_SW_WAR
	.align		4
.L_332:
        /*004c*/ 	.byte	0x04, 0x36
        /*004e*/ 	.short	(.L_334 - .L_333)
.L_333:
        /*0050*/ 	.word	0x00000008
.L_334:


//--------------------- .nv.info._ZN7cutlass13device_kernelIN5flash19enable_sm80_to_sm89INS1_16FlashAttnFwdSm80INS1_25CollectiveMainloopFwdSm80ILi8ELi2ELb1EN4cute5tupleIJNS5_1CILi128EEENS7_ILi96EEENS7_ILi192EEEEEELi192ENS_6half_tEfNS_4arch4Sm80ELb0ELb0ELb1ELb0ELb0ELb0ELb1ELb0EEENS1_21CollectiveEpilogueFwdINS6_IJS8_SA_S9_EEENS6_IJNS7_ILi1EEESI_SI_EEESC_SE_Li256ELb0ELb1ELb0ELb0EEENS1_19SingleTileSchedulerILb0ELb0ELb1ELi128EEEEEEEEEvNT_6ParamsE --------------------------
	.section	.nv.info._ZN7cutlass13device_kernelIN5flash19enable_sm80_to_sm89INS1_16FlashAttnFwdSm80INS1_25CollectiveMainloopFwdSm80ILi8ELi2ELb1EN4cute5tupleIJNS5_1CILi128EEENS7_ILi96EEENS7_ILi192EEEEEELi192ENS_6half_tEfNS_4arch4Sm80ELb0ELb0ELb1ELb0ELb0ELb0ELb1ELb0EEENS1_21CollectiveEpilogueFwdINS6_IJS8_SA_S9_EEENS6_IJNS7_ILi1EEESI_SI_EEESC_SE_Li256ELb0ELb1ELb0ELb0EEENS1_19SingleTileSchedulerILb0ELb0ELb1ELi128EEEEEEEEEvNT_6ParamsE,"",@"SHT_CUDA_INFO"
	.sectionflags	@""
	.align	4


	//----- nvinfo : EIATTR_CUDA_API_VERSION
	.align		4
        /*0000*/ 	.byte	0x04, 0x37
        /*0002*/ 	.short	(.L_336 - .L_335)
.L_335:
        /*0004*/ 	.word	0x00000082


	//----- nvinfo : EIATTR_KPARAM_INFO
	.align		4
.L_336:
        /*0008*/ 	.byte	0x04, 0x17
        /*000a*/ 	.short	(.L_338 - .L_337)
.L_337:
        /*000c*/ 	.word	0x00000000
        /*0010*/ 	.short	0x0000
        /*0012*/ 	.short	0x0000
        /*0014*/ 	.byte	0x00, 0xf0, 0x61, 0x10


	//----- nvinfo : EIATTR_SPARSE_MMA_MASK
	.align		4
.L_338:
        /*0018*/ 	.byte	0x03, 0x50
        /*001a*/ 	.short	0x0000


	//----- nvinfo : EIATTR_MAXREG_COUNT
	.align		4
        /*001c*/ 	.byte	0x03, 0x1b
        /*001e*/ 	.short	0x00ff


	//----- nvinfo : EIATTR_MERCURY_ISA_VERSION
	.align		4
        /*0020*/ 	.byte	0x03, 0x5f
        /*0022*/ 	.short	0x0101


	//----- nvinfo : EIATTR_EXIT_INSTR_OFFSETS
	.align		4
        /*0024*/ 	.byte	0x04, 0x1c
        /*0026*/ 	.short	(.L_340 - .L_339)


	//   ....[0]....
.L_339:
        /*0028*/ 	.word	0x00000010


	//----- nvinfo : EIATTR_MAX_THREADS
	.align		4
.L_340:
        /*002c*/ 	.byte	0x04, 0x05
        /*002e*/ 	.short	(.L_342 - .L_341)
.L_341:
        /*0030*/ 	.word	0x00000100
        /*0034*/ 	.word	0x00000001
        /*0038*/ 	.word	0x00000001


	//----- nvinfo : EIATTR_CBANK_PARAM_SIZE
	.align		4
.L_342:
        /*003c*/ 	.byte	0x03, 0x19
        /*003e*/ 	.short	0x0418


	//----- nvinfo : EIATTR_PARAM_CBANK
	.align		4
        /*0040*/ 	.byte	0x04, 0x0a
        /*0042*/ 	.short	(.L_344 - .L_343)
	.align		4
.L_343:
        /*0044*/ 	.word	index@(.nv.constant0._ZN7cutlass13device_kernelIN5flash19enable_sm80_to_sm89INS1_16FlashAttnFwdSm80INS1_25CollectiveMainloopFwdSm80ILi8ELi2ELb1EN4cute5tupleIJNS5_1CILi128EEENS7_ILi96EEENS7_ILi192EEEEEELi192ENS_6half_tEfNS_4arch4Sm80ELb0ELb0ELb1ELb0ELb0ELb0ELb1ELb0EEENS1_21CollectiveEpilogueFwdINS6_IJS8_SA_S9_EEENS6_IJNS7_ILi1EEESI_SI_EEESC_SE_Li256ELb0ELb1ELb0ELb0EEENS1_19SingleTileSchedulerILb0ELb0ELb1ELi128EEEEEEEEEvNT_6ParamsE)
        /*0048*/ 	.short	0x0210
        /*004a*/ 	.short	0x0418


	//----- nvinfo : EIATTR_SW_WAR
	.align		4
.L_344:
        /*004c*/ 	.byte	0x04, 0x36
        /*004e*/ 	.short	(.L_346 - .L_345)
.L_345:
        /*0050*/ 	.word	0x00000008
.L_346:


//--------------------- .nv.info._ZN7cutlass13device_kernelIN5flash19enable_sm80_to_sm89INS1_16FlashAttnFwdSm80INS1_25CollectiveMainloopFwdSm80ILi8ELi2ELb1EN4cute5tupleIJNS5_1CILi128EEENS7_ILi96EEENS7_ILi192EEEEEELi192ENS_6half_tEfNS_4arch4Sm80ELb0ELb0ELb1ELb1ELb0ELb0ELb1ELb0EEENS1_21CollectiveEpilogueFwdINS6_IJS8_SA_S9_EEENS6_IJNS7_ILi1EEESI_SI_EEESC_SE_Li256ELb1ELb1ELb0ELb0EEENS1_19SingleTileSchedulerILb1ELb0ELb1ELi128EEEEEEEEEvNT_6ParamsE --------------------------
	.section	.nv.info._ZN7cutlass13device_kernelIN5flash19enable_sm80_to_sm89INS1_16FlashAttnFwdSm80INS1_25CollectiveMainloopFwdSm80ILi8ELi2ELb1EN4cute5tupleIJNS5_1CILi128EEENS7_ILi96EEENS7_ILi192EEEEEELi192ENS_6half_tEfNS_4arch4Sm80ELb0ELb0ELb1ELb1ELb0ELb0ELb1ELb0EEENS1_21CollectiveEpilogueFwdINS6_IJS8_SA_S9_EEENS6_IJNS7_ILi1EEESI_SI_EEESC_SE_Li256ELb1ELb1ELb0ELb0EEENS1_19SingleTileSchedulerILb1ELb0ELb1ELi128EEEEEEEEEvNT_6ParamsE,"",@"SHT_CUDA_INFO"
	.sectionflags	@""
	.align	4


	//----- nvinfo : EIATTR_CUDA_API_VERSION
	.align		4
        /*0000*/ 	.byte	0x04, 0x37
        /*0002*/ 	.short	(.L_348 - .L_347)
.L_347:
        /*0004*/ 	.word	0x00000082


	//----- nvinfo : EIATTR_KPARAM_INFO
	.align		4
.L_348:
        /*0008*/ 	.byte	0x04, 0x17
        /*000a*/ 	.short	(.L_350 - .L_349)
.L_349:
        /*000c*/ 	.word	0x00000000
        /*0010*/ 	.short	0x0000
        /*0012*/ 	.short	0x0000
        /*0014*/ 	.byte	0x00, 0xf0, 0x61, 0x10


	//----- nvinfo : EIATTR_SPARSE_MMA_MASK
	.align		4
.L_350:
        /*0018*/ 	.byte	0x03, 0x50
        /*001a*/ 	.short	0x0000


	//----- nvinfo : EIATTR_MAXREG_COUNT
	.align		4
        /*001c*/ 	.byte	0x03, 0x1b
        /*001e*/ 	.short	0x00ff


	//----- nvinfo : EIATTR_MERCURY_ISA_VERSION
	.align		4
        /*0020*/ 	.byte	0x03, 0x5f
        /*0022*/ 	.short	0x0101


	//----- nvinfo : EIATTR_EXIT_INSTR_OFFSETS
	.align		4
        /*0024*/ 	.byte	0x04, 0x1c
        /*0026*/ 	.short	(.L_352 - .L_351)


	//   ....[0]....
.L_351:
        /*0028*/ 	.word	0x00000010


	//----- nvinfo : EIATTR_MAX_THREADS
	.align		4
.L_352:
        /*002c*/ 	.byte	0x04, 0x05
        /*002e*/ 	.short	(.L_354 - .L_353)
.L_353:
        /*0030*/ 	.word	0x00000100
        /*0034*/ 	.word	0x00000001
        /*0038*/ 	.word	0x00000001


	//----- nvinfo : EIATTR_CBANK_PARAM_SIZE
	.align		4
.L_354:
        /*003c*/ 	.byte	0x03, 0x19
        /*003e*/ 	.short	0x0418


	//----- nvinfo : EIATTR_PARAM_CBANK
	.align		4
        /*0040*/ 	.byte	0x04, 0x0a
        /*0042*/ 	.short	(.L_356 - .L_355)
	.align		4
.L_355:
        /*0044*/ 	.word	index@(.nv.constant0._ZN7cutlass13device_kernelIN5flash19enable_sm80_to_sm89INS1_16FlashAttnFwdSm80INS1_25CollectiveMainloopFwdSm80ILi8ELi2ELb1EN4cute5tupleIJNS5_1CILi128EEENS7_ILi96EEENS7_ILi192EEEEEELi192ENS_6half_tEfNS_4arch4Sm80ELb0ELb0ELb1ELb1ELb0ELb0ELb1ELb0EEENS1_21CollectiveEpilogueFwdINS6_IJS8_SA_S9_EEENS6_IJNS7_ILi1EEESI_SI_EEESC_SE_Li256ELb1ELb1ELb0ELb0EEENS1_19SingleTileSchedulerILb1ELb0ELb1ELi128EEEEEEEEEvNT_6ParamsE)
        /*0048*/ 	.short	0x0210
        /*004a*/ 	.short	0x0418


	//----- nvinfo : EIATTR_SW_WAR
	.align		4
.L_356:
        /*004c*/ 	.byte	0x04, 0x36
        /*004e*/ 	.short	(.L_358 - .L_357)
.L_357:
        /*0050*/ 	.word	0x00000008
.L_358:


//--------------------- .nv.info._ZN7cutlass13device_kernelIN5flash19enable_sm80_to_sm89INS1_16FlashAttnFwdSm80INS1_25CollectiveMainloopFwdSm80ILi8ELi2ELb0EN4cute5tupleIJNS5_1CILi128EEENS7_ILi64EEENS7_ILi192EEEEEELi192ENS_6half_tEfNS_4arch4Sm80ELb0ELb0ELb1ELb1ELb0ELb1ELb1ELb0EEENS1_21CollectiveEpilogueFwdINS6_IJS8_SA_S9_EEENS6_IJNS7_ILi1EEESI_SI_EEESC_SE_Li256ELb1ELb1ELb0ELb0EEENS1_19SingleTileSchedulerILb1ELb0ELb1ELi128EEEEEEEEEvNT_6ParamsE --------------------------
	.section	.nv.info._ZN7cutlass13device_kernelIN5flash19enable_sm80_to_sm89INS1_16FlashAttnFwdSm80INS1_25CollectiveMainloopFwdSm80ILi8ELi2ELb0EN4cute5tupleIJNS5_1CILi128EEENS7_ILi64EEENS7_ILi192EEEEEELi192ENS_6half_tEfNS_4arch4Sm80ELb0ELb0ELb1ELb1ELb0ELb1ELb1ELb0EEENS1_21CollectiveEpilogueFwdINS6_IJS8_SA_S9_EEENS6_IJNS7_ILi1EEESI_SI_EEESC_SE_Li256ELb1ELb1ELb0ELb0EEENS1_19SingleTileSchedulerILb1ELb0ELb1ELi128EEEEEEEEEvNT_6ParamsE,"",@"SHT_CUDA_INFO"
	.sectionflags	@""
	.align	4


	//----- nvinfo : EIATTR_CUDA_API_VERSION
	.align		4
        /*0000*/ 	.byte	0x04, 0x37
        /*0002*/ 	.short	(.L_360 - .L_359)
.L_359:
        /*0004*/ 	.word	0x00000082


	//----- nvinfo : EIATTR_KPARAM_INFO
	.align		4
.L_360:
        /*0008*/ 	.byte	0x04, 0x17
        /*000a*/ 	.short	(.L_362 - .L_361)
.L_361:
        /*000c*/ 	.word	0x00000000
        /*0010*/ 	.short	0x0000
        /*0012*/ 	.short	0x0000
        /*0014*/ 	.byte	0x00, 0xf0, 0x61, 0x10


	//----- nvinfo : EIATTR_SPARSE_MMA_MASK
	.align		4
.L_362:
        /*0018*/ 	.byte	0x03, 0x50
        /*001a*/ 	.short	0x0000


	//----- nvinfo : EIATTR_MAXREG_COUNT
	.align		4
        /*001c*/ 	.byte	0x03, 0x1b
        /*001e*/ 	.short	0x00ff


	//----- nvinfo : EIATTR_MERCURY_ISA_VERSION
	.align		4
        /*0020*/ 	.byte	0x03, 0x5f
        /*0022*/ 	.short	0x0101


	//----- nvinfo : EIATTR_EXIT_INSTR_OFFSETS
	.align		4
        /*0024*/ 	.byte	0x04, 0x1c
        /*0026*/ 	.short	(.L_364 - .L_363)


	//   ....[0]....
.L_363:
        /*0028*/ 	.word	0x00000010


	//----- nvinfo : EIATTR_MAX_THREADS
	.align		4
.L_364:
        /*002c*/ 	.byte	0x04, 0x05
        /*002e*/ 	.short	(.L_366 - .L_365)
.L_365:
        /*0030*/ 	.word	0x00000100
        /*0034*/ 	.word	0x00000001
        /*0038*/ 	.word	0x00000001


	//----- nvinfo : EIATTR_CBANK_PARAM_SIZE
	.align		4
.L_366:
        /*003c*/ 	.byte	0x03, 0x19
        /*003e*/ 	.short	0x0418


	//----- nvinfo : EIATTR_PARAM_CBANK
	.align		4
        /*0040*/ 	.byte	0x04, 0x0a
        /*0042*/ 	.short	(.L_368 - .L_367)
	.align		4
.L_367:
        /*0044*/ 	.word	index@(.nv.constant0._ZN7cutlass13device_kernelIN5flash19enable_sm80_to_sm89INS1_16FlashAttnFwdSm80INS1_25CollectiveMainloopFwdSm80ILi8ELi2ELb0EN4cute5tupleIJNS5_1CILi128EEENS7_ILi64EEENS7_ILi192EEEEEELi192ENS_6half_tEfNS_4arch4Sm80ELb0ELb0ELb1ELb1ELb0ELb1ELb1ELb0EEENS1_21CollectiveEpilogueFwdINS6_IJS8_SA_S9_EEENS6_IJNS7_ILi1EEESI_SI_EEESC_SE_Li256ELb1ELb1ELb0ELb0EEENS1_19SingleTileSchedulerILb1ELb0ELb1ELi128EEEEEEEEEvNT_6ParamsE)
        /*0048*/ 	.short	0x0210
        /*004a*/ 	.short	0x0418


	//----- nvinfo : EIATTR_SW_WAR
	.align		4
.L_368:
        /*004c*/ 	.byte	0x04, 0x36
        /*004e*/ 	.short	(.L_370 - .L_369)
.L_369:
        /*0050*/ 	.word	0x00000008
.L_370:


//--------------------- .nv.info._ZN7cutlass13device_kernelIN5flash19enable_sm80_to_sm89INS1_16FlashAttnFwdSm80INS1_25CollectiveMainloopFwdSm80ILi8ELi2ELb0EN4cute5tupleIJNS5_1CILi128EEENS7_ILi64EEENS7_ILi192EEEEEELi192ENS_6half_tEfNS_4arch4Sm80ELb0ELb1ELb1ELb0ELb0ELb0ELb1ELb0EEENS1_21CollectiveEpilogueFwdINS6_IJS8_SA_S9_EEENS6_IJNS7_ILi1EEESI_SI_EEESC_SE_Li256ELb0ELb1ELb0ELb0EEENS1_19SingleTileSchedulerILb0ELb0ELb1ELi128EEEEEEEEEvNT_6ParamsE --------------------------
	.section	.nv.info._ZN7cutlass13device_kernelIN5flash19enable_sm80_to_sm89INS1_16FlashAttnFwdSm80INS1_25CollectiveMainloopFwdSm80ILi8ELi2ELb0EN4cute5tupleIJNS5_1CILi128EEENS7_ILi64EEENS7_ILi192EEEEEELi192ENS_6half_tEfNS_4arch4Sm80ELb0ELb1ELb1ELb0ELb0ELb0ELb1ELb0EEENS1_21CollectiveEpilogueFwdINS6_IJS8_SA_S9_EEENS6_IJNS7_ILi1EEESI_SI_EEESC_SE_Li256ELb0ELb1ELb0ELb0EEENS1_19SingleTileSchedulerILb0ELb0ELb1ELi128EEEEEEEEEvNT_6ParamsE,"",@"SHT_CUDA_INFO"
	.sectionflags	@""
	.align	4


	//----- nvinfo : EIATTR_CUDA_API_VERSION
	.align		4
        /*0000*/ 	.byte	0x04, 0x37
        /*0002*/ 	.short	(.L_372 - .L_371)
.L_371:
        /*0004*/ 	.word	0x00000082


	//----- nvinfo : EIATTR_KPARAM_INFO
	.align		4
.L_372:
        /*0008*/ 	.byte	0x04, 0x17
        /*000a*/ 	.short	(.L_374 - .L_373)
.L_373:
        /*000c*/ 	.word	0x00000000
        /*0010*/ 	.short	0x0000
        /*0012*/ 	.short	0x0000
        /*0014*/ 	.byte	0x00, 0xf0, 0x61, 0x10


	//----- nvinfo : EIATTR_SPARSE_MMA_MASK
	.align		4
.L_374:
        /*0018*/ 	.byte	0x03, 0x50
        /*001a*/ 	.short	0x0000


	//----- nvinfo : EIATTR_MAXREG_COUNT
	.align		4
        /*001c*/ 	.byte	0x03, 0x1b
        /*001e*/ 	.short	0x00ff


	//----- nvinfo : EIATTR_MERCURY_ISA_VERSION
	.align		4
        /*0020*/ 	.byte	0x03, 0x5f
        /*0022*/ 	.short	0x0101


	//----- nvinfo : EIATTR_EXIT_INSTR_OFFSETS
	.align		4
        /*0024*/ 	.byte	0x04, 0x1c
        /*0026*/ 	.short	(.L_376 - .L_375)


	//   ....[0]....
.L_375:
        /*0028*/ 	.word	0x00000010


	//----- nvinfo : EIATTR_MAX_THREADS
	.align		4
.L_376:
        /*002c*/ 	.byte	0x04, 0x05
        /*002e*/ 	.short	(.L_378 - .L_377)
.L_377:
        /*0030*/ 	.word	0x00000100
        /*0034*/ 	.word	0x00000001
        /*0038*/ 	.word	0x00000001


	//----- nvinfo : EIATTR_CBANK_PARAM_SIZE
	.align		4
.L_378:
        /*003c*/ 	.byte	0x03, 0x19
        /*003e*/ 	.short	0x0418


	//----- nvinfo : EIATTR_PARAM_CBANK
	.align		4
        /*0040*/ 	.byte	0x04, 0x0a
        /*0042*/ 	.short	(.L_380 - .L_379)
	.align		4
.L_379:
        /*0044*/ 	.word	index@(.nv.constant0._ZN7cutlass13device_kernelIN5flash19enable_sm80_to_sm89INS1_16FlashAttnFwdSm80INS1_25CollectiveMainloopFwdSm80ILi8ELi2ELb0EN4cute5tupleIJNS5_1CILi128EEENS7_ILi64EEENS7_ILi192EEEEEELi192ENS_6half_tEfNS_4arch4Sm80ELb0ELb1ELb1ELb0ELb0ELb0ELb1ELb0EEENS1_21CollectiveEpilogueFwdINS6_IJS8_SA_S9_EEENS6_IJNS7_ILi1EEESI_SI_EEESC_SE_Li256ELb0ELb1ELb0ELb0EEENS1_19SingleTileSchedulerILb0ELb0ELb1ELi128EEEEEEEEEvNT_6ParamsE)
        /*0048*/ 	.short	0x0210
        /*004a*/ 	.short	0x0418


	//----- nvinfo : EIATTR_SW_WAR
	.align		4
.L_380:
        /*004c*/ 	.byte	0x04, 0x36
        /*004e*/ 	.short	(.L_382 - .L_381)
.L_381:
        /*0050*/ 	.word	0x00000008
.L_382:


//--------------------- .nv.info._ZN7cutlass13device_kernelIN5flash19enable_sm80_to_sm89INS1_16FlashAttnFwdSm80INS1_25CollectiveMainloopFwdSm80ILi8ELi2ELb0EN4cute5tupleIJNS5_1CILi128EEENS7_ILi64EEENS7_ILi192EEEEEELi192ENS_6half_tEfNS_4arch4Sm80ELb0ELb1ELb1ELb1ELb0ELb0ELb1ELb0EEENS1_21CollectiveEpilogueFwdINS6_IJS8_SA_S9_EEENS6_IJNS7_ILi1EEESI_SI_EEESC_SE_Li256ELb1ELb1ELb0ELb0EEENS1_19SingleTileSchedulerILb1ELb0ELb1ELi128EEEEEEEEEvNT_6ParamsE --------------------------
	.section	.nv.info._ZN7cutlass13device_kernelIN5flash19enable_sm80_to_sm89INS1_16FlashAttnFwdSm80INS1_25CollectiveMainloopFwdSm80ILi8ELi2ELb0EN4cute5tupleIJNS5_1CILi128EEENS7_ILi64EEENS7_ILi192EEEEEELi192ENS_6half_tEfNS_4arch4Sm80ELb0ELb1ELb1ELb1ELb0ELb0ELb1ELb0EEENS1_21CollectiveEpilogueFwdINS6_IJS8_SA_S9_EEENS6_IJNS7_ILi1EEESI_SI_EEESC_SE_Li256ELb1ELb1ELb0ELb0EEENS1_19SingleTileSchedulerILb1ELb0ELb1ELi128EEEEEEEEEvNT_6ParamsE,"",@"SHT_CUDA_INFO"
	.sectionflags	@""
	.align	4


	//----- nvinfo : EIATTR_CUDA_API_VERSION
	.align		4
        /*0000*/ 	.byte	0x04, 0x37
        /*0002*/ 	.short	(.L_384 - .L_383)
.L_383:
        /*0004*/ 	.word	0x00000082


	//----- nvinfo : EIATTR_KPARAM_INFO
	.align		4
.L_384:
        /*0008*/ 	.byte	0x04, 0x17
        /*000a*/ 	.short	(.L_386 - .L_385)
.L_385:
        /*000c*/ 	.word	0x00000000
        /*0010*/ 	.short	0x0000
        /*0012*/ 	.short	0x0000
        /*0014*/ 	.byte	0x00, 0xf0, 0x61, 0x10


	//----- nvinfo : EIATTR_SPARSE_MMA_MASK
	.align		4
.L_386:
        /*0018*/ 	.byte	0x03, 0x50
        /*001a*/ 	.short	0x0000


	//----- nvinfo : EIATTR_MAXREG_COUNT
	.align		4
        /*001c*/ 	.byte	0x03, 0x1b
        /*001e*/ 	.short	0x00ff


	//----- nvinfo : EIATTR_MERCURY_ISA_VERSION
	.align		4
        /*0020*/ 	.byte	0x03, 0x5f
        /*0022*/ 	.short	0x0101


	//----- nvinfo : EIATTR_EXIT_INSTR_OFFSETS
	.align		4
        /*0024*/ 	.byte	0x04, 0x1c
        /*0026*/ 	.short	(.L_388 - .L_387)


	//   ....[0]....
.L_387:
        /*0028*/ 	.word	0x00000010


	//----- nvinfo : EIATTR_MAX_THREADS
	.align		4
.L_388:
        /*002c*/ 	.byte	0x04, 0x05
        /*002e*/ 	.short	(.L_390 - .L_389)
.L_389:
        /*0030*/ 	.word	0x00000100
        /*0034*/ 	.word	0x00000001
        /*0038*/ 	.word	0x00000001


	//----- nvinfo : EIATTR_CBANK_PARAM_SIZE
	.align		4
.L_390:
        /*003c*/ 	.byte	0x03, 0x19
        /*003e*/ 	.short	0x0418


	//----- nvinfo : EIATTR_PARAM_CBANK
	.align		4
        /*0040*/ 	.byte	0x04, 0x0a
        /*0042*/ 	.short	(.L_392 - .L_391)
	.align		4
.L_391:
        /*0044*/ 	.word	index@(.nv.constant0._ZN7cutlass13device_kernelIN5flash19enable_sm80_to_sm89INS1_16FlashAttnFwdSm80INS1_25CollectiveMainloopFwdSm80ILi8ELi2ELb0EN4cute5tupleIJNS5_1CILi128EEENS7_ILi64EEENS7_ILi192EEEEEELi192ENS_6half_tEfNS_4arch4Sm80ELb0ELb1ELb1ELb1ELb0ELb0ELb1ELb0EEENS1_21CollectiveEpilogueFwdINS6_IJS8_SA_S9_EEENS6_IJNS7_ILi1EEESI_SI_EEESC_SE_Li256ELb1ELb1ELb0ELb0EEENS1_19SingleTileSchedulerILb1ELb0ELb1ELi128EEEEEEEEEvNT_6ParamsE)
        /*0048*/ 	.short	0x0210
        /*004a*/ 	.short	0x0418


	//----- nvinfo : EIATTR_SW_WAR
	.align		4
.L_392:
        /*004c*/ 	.byte	0x04, 0x36
        /*004e*/ 	.short	(.L_394 - .L_393)
.L_393:
        /*0050*/ 	.word	0x00000008
.L_394:


//--------------------- .nv.info._ZN7cutlass13device_kernelIN5flash19enable_sm80_to_sm89INS1_16FlashAttnFwdSm80INS1_25CollectiveMainloopFwdSm80ILi8ELi2ELb0EN4cute5tupleIJNS5_1CILi128EEENS7_ILi64EEENS7_ILi192EEEEEELi192ENS_6half_tEfNS_4arch4Sm80ELb0ELb1ELb1ELb1ELb0ELb1ELb1ELb0EEENS1_21CollectiveEpilogueFwdINS6_IJS8_SA_S9_EEENS6_IJNS7_ILi1EEESI_SI_EEESC_SE_Li256ELb1ELb1ELb0ELb0EEENS1_19SingleTileSchedulerILb1ELb0ELb1ELi128EEEEEEEEEvNT_6ParamsE --------------------------
	.section	.nv.info._ZN7cutlass13device_kernelIN5flash19enable_sm80_to_sm89INS1_16FlashAttnFwdSm80INS1_25CollectiveMainloopFwdSm80ILi8ELi2ELb0EN4cute5tupleIJNS5_1CILi128EEENS7_ILi64EEENS7_ILi192EEEEEELi192ENS_6half_tEfNS_4arch4Sm80ELb0ELb1ELb1ELb1ELb0ELb1ELb1ELb0EEENS1_21CollectiveEpilogueFwdINS6_IJS8_SA_S9_EEENS6_IJNS7_ILi1EEESI_SI_EEESC_SE_Li256ELb1ELb1ELb0ELb0EEENS1_19SingleTileSchedulerILb1ELb0ELb1ELi128EEEEEEEEEvNT_6ParamsE,"",@"SHT_CUDA_INFO"
	.sectionflags	@""
	.align	4


	//----- nvinfo : EIATTR_CUDA_API_VERSION
	.align		4
        /*0000*/ 	.byte	0x04, 0x37
        /*0002*/ 	.short	(.L_396 - .L_395)
.L_395:
        /*0004*/ 	.word	0x00000082


	//----- nvinfo : EIATTR_KPARAM_INFO
	.align		4
.L_396:
        /*0008*/ 	.byte	0x04, 0x17
        /*000a*/ 	.short	(.L_398 - .L_397)
.L_397:
        /*000c*/ 	.word	0x00000000
        /*0010*/ 	.short	0x0000
        /*0012*/ 	.short	0x0000
        /*0014*/ 	.byte	0x00, 0xf0, 0x61, 0x10


	//----- nvinfo : EIATTR_SPARSE_MMA_MASK
	.align		4
.L_398:
        /*0018*/ 	.byte	0x03, 0x50
        /*001a*/ 	.short	0x0000


	//----- nvinfo : EIATTR_MAXREG_COUNT
	.align		4
        /*001c*/ 	.byte	0x03, 0x1b
        /*001e*/ 	.short	0x00ff


	//----- nvinfo : EIATTR_MERCURY_ISA_VERSION
	.align		4
        /*0020*/ 	.byte	0x03, 0x5f
        /*0022*/ 	.short	0x0101


	//----- nvinfo : EIATTR_EXIT_INSTR_OFFSETS
	.align		4
        /*0024*/ 	.byte	0x04, 0x1c
        /*0026*/ 	.short	(.L_400 - .L_399)


	//   ....[0]....
.L_399:
        /*0028*/ 	.word	0x00000010


	//----- nvinfo : EIATTR_MAX_THREADS
	.align		4
.L_400:
        /*002c*/ 	.byte	0x04, 0x05
        /*002e*/ 	.short	(.L_402 - .L_401)
.L_401:
        /*0030*/ 	.word	0x00000100
        /*0034*/ 	.word	0x00000001
        /*0038*/ 	.word	0x00000001


	//----- nvinfo : EIATTR_CBANK_PARAM_SIZE
	.align		4
.L_402:
        /*003c*/ 	.byte	0x03, 0x19
        /*003e*/ 	.short	0x0418


	//----- nvinfo : EIATTR_PARAM_CBANK
	.align		4
        /*0040*/ 	.byte	0x04, 0x0a
        /*0042*/ 	.short	(.L_404 - .L_403)
	.align		4
.L_403:
        /*0044*/ 	.word	index@(.nv.constant0._ZN7cutlass13device_kernelIN5flash19enable_sm80_to_sm89INS1_16FlashAttnFwdSm80INS1_25CollectiveMainloopFwdSm80ILi8ELi2ELb0EN4cute5tupleIJNS5_1CILi128EEENS7_ILi64EEENS7_ILi192EEEEEELi192ENS_6half_tEfNS_4arch4Sm80ELb0ELb1ELb1ELb1ELb0ELb1ELb1ELb0EEENS1_21CollectiveEpilogueFwdINS6_IJS8_SA_S9_EEENS6_IJNS7_ILi1EEESI_SI_EEESC_SE_Li256ELb1ELb1ELb0ELb0EEENS1_19SingleTileSchedulerILb1ELb0ELb1ELi128EEEEEEEEEvNT_6ParamsE)
        /*0048*/ 	.short	0x0210
        /*004a*/ 	.short	0x0418


	//----- nvinfo : EIATTR_SW_WAR
	.align		4
.L_404:
        /*004c*/ 	.byte	0x04, 0x36
        /*004e*/ 	.short	(.L_406 - .L_405)
.L_405:
        /*0050*/ 	.word	0x00000008
.L_406:


//--------------------- .nv.info._ZN7cutlass13device_kernelIN5flash19enable_sm80_to_sm89INS1_16FlashAttnFwdSm80INS1_25CollectiveMainloopFwdSm80ILi8ELi2ELb1EN4cute5tupleIJNS5_1CILi128EEENS7_ILi96EEENS7_ILi192EEEEEELi192ENS_6half_tEfNS_4arch4Sm80ELb1ELb0ELb1ELb0ELb0ELb0ELb1ELb0EEENS1_21CollectiveEpilogueFwdINS6_IJS8_SA_S9_EEENS6_IJNS7_ILi1EEESI_SI_EEESC_SE_Li256ELb0ELb1ELb0ELb0EEENS1_30DynamicPersistentTileSchedulerILi256ELi256ELb0ELb1ELb0EEEEEEEEEvNT_6ParamsE --------------------------
	.section	.nv.info._ZN7cutlass13device_kernelIN5flash19enable_sm80_to_sm89INS1_16FlashAttnFwdSm80INS1_25CollectiveMainloopFwdSm80ILi8ELi2ELb1EN4cute5tupleIJNS5_1CILi128EEENS7_ILi96EEENS7_ILi192EEEEEELi192ENS_6half_tEfNS_4arch4Sm80ELb1ELb0ELb1ELb0ELb0ELb0ELb1ELb0EEENS1_21CollectiveEpilogueFwdINS6_IJS8_SA_S9_EEENS6_IJNS7_ILi1EEESI_SI_EEESC_SE_Li256ELb0ELb1ELb0ELb0EEENS1_30DynamicPersistentTileSchedulerILi256ELi256ELb0ELb1ELb0EEEEEEEEEvNT_6ParamsE,"",@"SHT_CUDA_INFO"
	.sectionflags	@""
	.align	4


	//----- nvinfo : EIATTR_CUDA_API_VERSION
	.align		4
        /*0000*/ 	.byte	0x04, 0x37
        /*0002*/ 	.short	(.L_408 - .L_407)
.L_407:
        /*0004*/ 	.word	0x00000082


	//----- nvinfo : EIATTR_KPARAM_INFO
	.align		4
.L_408:
        /*0008*/ 	.byte	0x04, 0x17
        /*000a*/ 	.short	(.L_410 - .L_409)
.L_409:
        /*000c*/ 	.word	0x00000000
        /*0010*/ 	.short	0x0000
        /*0012*/ 	.short	0x0000
        /*0014*/ 	.byte	0x00, 0xf0, 0xa1, 0x10


	//----- nvinfo : EIATTR_SPARSE_MMA_MASK
	.align		4
.L_410:
        /*0018*/ 	.byte	0x03, 0x50
        /*001a*/ 	.short	0x0000


	//----- nvinfo : EIATTR_MAXREG_COUNT
	.align		4
        /*001c*/ 	.byte	0x03, 0x1b
        /*001e*/ 	.short	0x00ff


	//----- nvinfo : EIATTR_MERCURY_ISA_VERSION
	.align		4
        /*0020*/ 	.byte	0x03, 0x5f
        /*0022*/ 	.short	0x0101


	//----- nvinfo : EIATTR_EXIT_INSTR_OFFSETS
	.align		4
        /*0024*/ 	.byte	0x04, 0x1c
        /*0026*/ 	.short	(.L_412 - .L_411)


	//   ....[0]....
.L_411:
        /*0028*/ 	.word	0x00000010


	//----- nvinfo : EIATTR_MAX_THREADS
	.align		4
.L_412:
        /*002c*/ 	.byte	0x04, 0x05
        /*002e*/ 	.short	(.L_414 - .L_413)
.L_413:
        /*0030*/ 	.word	0x00000100
        /*0034*/ 	.word	0x00000001
        /*0038*/ 	.word	0x00000001


	//----- nvinfo : EIATTR_CBANK_PARAM_SIZE
	.align		4
.L_414:
        /*003c*/ 	.byte	0x03, 0x19
        /*003e*/ 	.short	0x0428


	//----- nvinfo : EIATTR_PARAM_CBANK
	.align		4
        /*0040*/ 	.byte	0x04, 0x0a
        /*0042*/ 	.short	(.L_416 - .L_415)
	.align		4
.L_415:
        /*0044*/ 	.word	index@(.nv.constant0._ZN7cutlass13device_kernelIN5flash19enable_sm80_to_sm89INS1_16FlashAttnFwdSm80INS1_25CollectiveMainloopFwdSm80ILi8ELi2ELb1EN4cute5tupleIJNS5_1CILi128EEENS7_ILi96EEENS7_ILi192EEEEEELi192ENS_6half_tEfNS_4arch4Sm80ELb1ELb0ELb1ELb0ELb0ELb0ELb1ELb0EEENS1_21CollectiveEpilogueFwdINS6_IJS8_SA_S9_EEENS6_IJNS7_ILi1EEESI_SI_EEESC_SE_Li256ELb0ELb1ELb0ELb0EEENS1_30DynamicPersistentTileSchedulerILi256ELi256ELb0ELb1ELb0EEEEEEEEEvNT_6ParamsE)
        /*0048*/ 	.short	0x0210
        /*004a*/ 	.short	0x0428


	//----- nvinfo : EIATTR_SW_WAR
	.align		4
.L_416:
        /*004c*/ 	.byte	0x04, 0x36
        /*004e*/ 	.short	(.L_418 - .L_417)
.L_417:
        /*0050*/ 	.word	0x00000008
.L_418:


//--------------------- .nv.info._ZN7cutlass13device_kernelIN5flash19enable_sm80_to_sm89INS1_16FlashAttnFwdSm80INS1_25CollectiveMainloopFwdSm80ILi8ELi2ELb1EN4cute5tupleIJNS5_1CILi128EEENS7_ILi96EEENS7_ILi192EEEEEELi192ENS_6half_tEfNS_4arch4Sm80ELb1ELb0ELb1ELb1ELb0ELb0ELb1ELb0EEENS1_21CollectiveEpilogueFwdINS6_IJS8_SA_S9_EEENS6_IJNS7_ILi1EEESI_SI_EEESC_SE_Li256ELb1ELb1ELb0ELb0EEENS1_19SingleTileSchedulerILb1ELb0ELb1ELi128EEEEEEEEEvNT_6ParamsE --------------------------
	.section	.nv.info._ZN7cutlass13device_kernelIN5flash19enable_sm80_to_sm89INS1_16FlashAttnFwdSm80INS1_25CollectiveMainloopFwdSm80ILi8ELi2ELb1EN4cute5tupleIJNS5_1CILi128EEENS7_ILi96EEENS7_ILi192EEEEEELi192ENS_6half_tEfNS_4arch4Sm80ELb1ELb0ELb1ELb1ELb0ELb0ELb1ELb0EEENS1_21CollectiveEpilogueFwdINS6_IJS8_SA_S9_EEENS6_IJNS7_ILi1EEESI_SI_EEESC_SE_Li256ELb1ELb1ELb0ELb0EEENS1_19SingleTileSchedulerILb1ELb0ELb1ELi128EEEEEEEEEvNT_6ParamsE,"",@"SHT_CUDA_INFO"
	.sectionflags	@""
	.align	4


	//----- nvinfo : EIATTR_CUDA_API_VERSION
	.align		4
        /*0000*/ 	.byte	0x04, 0x37
        /*0002*/ 	.short	(.L_420 - .L_419)
.L_419:
        /*0004*/ 	.word	0x00000082


	//----- nvinfo : EIATTR_KPARAM_INFO
	.align		4
.L_420:
        /*0008*/ 	.byte	0x04, 0x17
        /*000a*/ 	.short	(.L_422 - .L_421)
.L_421:
        /*000c*/ 	.word	0x00000000
        /*0010*/ 	.short	0x0000
        /*0012*/ 	.short	0x0000
        /*0014*/ 	.byte	0x00, 0xf0, 0x61, 0x10


	//----- nvinfo : EIATTR_SPARSE_MMA_MASK
	.align		4
.L_422:
        /*0018*/ 	.byte	0x03, 0x50
        /*001a*/ 	.short	0x0000


	//----- nvinfo : EIATTR_MAXREG_COUNT
	.align		4
        /*001c*/ 	.byte	0x03, 0x1b
        /*001e*/ 	.short	0x00ff


	//----- nvinfo : EIATTR_MERCURY_ISA_VERSION
	.align		4
        /*0020*/ 	.byte	0x03, 0x5f
        /*0022*/ 	.short	0x0101


	//----- nvinfo : EIATTR_EXIT_INSTR_OFFSETS
	.align		4
        /*0024*/ 	.byte	0x04, 0x1c
        /*0026*/ 	.short	(.L_424 - .L_423)


	//   ....[0]....
.L_423:
        /*0028*/ 	.word	0x00000010


	//----- nvinfo : EIATTR_MAX_THREADS
	.align		4
.L_424:
        /*002c*/ 	.byte	0x04, 0x05
        /*002e*/ 	.short	(.L_426 - .L_425)
.L_425:
        /*0030*/ 	.word	0x00000100
        /*0034*/ 	.word	0x00000001
        /*0038*/ 	.word	0x00000001


	//----- nvinfo : EIATTR_CBANK_PARAM_SIZE
	.align		4
.L_426:
        /*003c*/ 	.byte	0x03, 0x19
        /*003e*/ 	.short	0x0418


	//----- nvinfo : EIATTR_PARAM_CBANK
	.align		4
        /*0040*/ 	.byte	0x04, 0x0a
        /*0042*/ 	.short	(.L_428 - .L_427)
	.align		4
.L_427:
        /*0044*/ 	.word	index@(.nv.constant0._ZN7cutlass13device_kernelIN5flash19enable_sm80_to_sm89INS1_16FlashAttnFwdSm80INS1_25CollectiveMainloopFwdSm80ILi8ELi2ELb1EN4cute5tupleIJNS5_1CILi128EEENS7_ILi96EEENS7_ILi192EEEEEELi192ENS_6half_tEfNS_4arch4Sm80ELb1ELb0ELb1ELb1ELb0ELb0ELb1ELb0EEENS1_21CollectiveEpilogueFwdINS6_IJS8_SA_S9_EEENS6_IJNS7_ILi1EEESI_SI_EEESC_SE_Li256ELb1ELb1ELb0ELb0EEENS1_19SingleTileSchedulerILb1ELb0ELb1ELi128EEEEEEEEEvNT_6ParamsE)
        /*0048*/ 	.short	0x0210
        /*004a*/ 	.short	0x0418


	//----- nvinfo : EIATTR_SW_WAR
	.align		4
.L_428:
        /*004c*/ 	.byte	0x04, 0x36
        /*004e*/ 	.short	(.L_430 - .L_429)
.L_429:
        /*0050*/ 	.word	0x00000008
.L_430:


//--------------------- .nv.info._ZN7cutlass13device_kernelIN5flash19enable_sm80_to_sm89INS1_16FlashAttnFwdSm80INS1_25CollectiveMainloopFwdSm80ILi8ELi2ELb0EN4cute5tupleIJNS5_1CILi128EEENS7_ILi64EEENS7_ILi192EEEEEELi192ENS_6half_tEfNS_4arch4Sm80ELb1ELb0ELb1ELb1ELb0ELb1ELb1ELb0EEENS1_21CollectiveEpilogueFwdINS6_IJS8_SA_S9_EEENS6_IJNS7_ILi1EEESI_SI_EEESC_SE_Li256ELb1ELb1ELb0ELb0EEENS1_19SingleTileSchedulerILb1ELb0ELb1ELi128EEEEEEEEEvNT_6ParamsE --------------------------
	.section	.nv.info._ZN7cutlass13device_kernelIN5flash19enable_sm80_to_sm89INS1_16FlashAttnFwdSm80INS1_25CollectiveMainloopFwdSm80ILi8ELi2ELb0EN4cute5tupleIJNS5_1CILi128EEENS7_ILi64EEENS7_ILi192EEEEEELi192ENS_6half_tEfNS_4arch4Sm80ELb1ELb0ELb1ELb1ELb0ELb1ELb1ELb0EEENS1_21CollectiveEpilogueFwdINS6_IJS8_SA_S9_EEENS6_IJNS7_ILi1EEESI_SI_EEESC_SE_Li256ELb1ELb1ELb0ELb0EEENS1_19SingleTileSchedulerILb1ELb0ELb1ELi128EEEEEEEEEvNT_6ParamsE,"",@"SHT_CUDA_INFO"
	.sectionflags	@""
	.align	4


	//----- nvinfo : EIATTR_CUDA_API_VERSION
	.align		4
        /*0000*/ 	.byte	0x04, 0x37
        /*0002*/ 	.short	(.L_432 - .L_431)
.L_431:
        /*0004*/ 	.word	0x00000082


	//----- nvinfo : EIATTR_KPARAM_INFO
	.align		4
.L_432:
        /*0008*/ 	.byte	0x04, 0x17
        /*000a*/ 	.short	(.L_434 - .L_433)
.L_433:
        /*000c*/ 	.word	0x00000000
        /*0010*/ 	.short	0x0000
        /*0012*/ 	.short	0x0000
        /*0014*/ 	.byte	0x00, 0xf0, 0x61, 0x10


	//----- nvinfo : EIATTR_SPARSE_MMA_MASK
	.align		4
.L_434:
        /*0018*/ 	.byte	0x03, 0x50
        /*001a*/ 	.short	0x0000


	//----- nvinfo : EIATTR_MAXREG_COUNT
	.align		4
        /*001c*/ 	.byte	0x03, 0x1b
        /*001e*/ 	.short	0x00ff


	//----- nvinfo : EIATTR_MERCURY_ISA_VERSION
	.align		4
        /*0020*/ 	.byte	0x03, 0x5f
        /*0022*/ 	.short	0x0101


	//----- nvinfo : EIATTR_EXIT_INSTR_OFFSETS
	.align		4
        /*0024*/ 	.byte	0x04, 0x1c
        /*0026*/ 	.short	(.L_436 - .L_435)


	//   ....[0]....
.L_435:
        /*0028*/ 	.word	0x00000010


	//----- nvinfo : EIATTR_MAX_THREADS
	.align		4
.L_436:
        /*002c*/ 	.byte	0x04, 0x05
        /*002e*/ 	.short	(.L_438 - .L_437)
.L_437:
        /*0030*/ 	.word	0x00000100
        /*0034*/ 	.word	0x00000001
        /*0038*/ 	.word	0x00000001


	//----- nvinfo : EIATTR_CBANK_PARAM_SIZE
	.align		4
.L_438:
        /*003c*/ 	.byte	0x03, 0x19
        /*003e*/ 	.short	0x0418


	//----- nvinfo : EIATTR_PARAM_CBANK
	.align		4
        /*0040*/ 	.byte	0x04, 0x0a
        /*0042*/ 	.short	(.L_440 - .L_439)
	.align		4
.L_439:
        /*0044*/ 	.word	index@(.nv.constant0._ZN7cutlass13device_kernelIN5flash19enable_sm80_to_sm89INS1_16FlashAttnFwdSm80INS1_25CollectiveMainloopFwdSm80ILi8ELi2ELb0EN4cute5tupleIJNS5_1CILi128EEENS7_ILi64EEENS7_ILi192EEEEEELi192ENS_6half_tEfNS_4arch4Sm80ELb1ELb0ELb1ELb1ELb0ELb1ELb1ELb0EEENS1_21CollectiveEpilogueFwdINS6_IJS8_SA_S9_EEENS6_IJNS7_ILi1EEESI_SI_EEESC_SE_Li256ELb1ELb1ELb0ELb0EEENS1_19SingleTileSchedulerILb1ELb0ELb1ELi128EEEEEEEEEvNT_6ParamsE)
        /*0048*/ 	.short	0x0210
        /*004a*/ 	.short	0x0418


	//----- nvinfo : EIATTR_SW_WAR
	.align		4
.L_440:
        /*004c*/ 	.byte	0x04, 0x36
        /*004e*/ 	.short	(.L_442 - .L_441)
.L_441:
        /*0050*/ 	.word	0x00000008
.L_442:


//--------------------- .nv.info._ZN7cutlass13device_kernelIN5flash19enable_sm80_to_sm89INS1_16FlashAttnFwdSm80INS1_25CollectiveMainloopFwdSm80ILi8ELi1ELb1EN4cute5tupleIJNS5_1CILi128EEENS7_ILi96EEENS7_ILi192EEEEEELi192ENS_6half_tEfNS_4arch4Sm80ELb0ELb0ELb0ELb0ELb0ELb0ELb1ELb0EEENS1_21CollectiveEpilogueFwdINS6_IJS8_SA_S9_EEENS6_IJNS7_ILi1EEESI_SI_EEESC_SE_Li256ELb0ELb1ELb0ELb0EEENS1_19SingleTileSchedulerILb0ELb0ELb1ELi128EEEEEEEEEvNT_6ParamsE --------------------------
	.section	.nv.info._ZN7cutlass13device_kernelIN5flash19enable_sm80_to_sm89INS1_16FlashAttnFwdSm80INS1_25CollectiveMainloopFwdSm80ILi8ELi1ELb1EN4cute5tupleIJNS5_1CILi128EEENS7_ILi96EEENS7_ILi192EEEEEELi192ENS_6half_tEfNS_4arch4Sm80ELb0ELb0ELb0ELb0ELb0ELb0ELb1ELb0EEENS1_21CollectiveEpilogueFwdINS6_IJS8_SA_S9_EEENS6_IJNS7_ILi1EEESI_SI_EEESC_SE_Li256ELb0ELb1ELb0ELb0EEENS1_19SingleTileSchedulerILb0ELb0ELb1ELi128EEEEEEEEEvNT_6ParamsE,"",@"SHT_CUDA_INFO"
	.sectionflags	@""
	.align	4


	//----- nvinfo : EIATTR_CUDA_API_VERSION
	.align		4
        /*0000*/ 	.byte	0x04, 0x37
        /*0002*/ 	.short	(.L_444 - .L_443)
.L_443:
        /*0004*/ 	.word	0x00000082


	//----- nvinfo : EIATTR_KPARAM_INFO
	.align		4
.L_444:
        /*0008*/ 	.byte	0x04, 0x17
        /*000a*/ 	.short	(.L_446 - .L_445)
.L_445:
        /*000c*/ 	.word	0x00000000
        /*0010*/ 	.short	0x0000
        /*0012*/ 	.short	0x0000
        /*0014*/ 	.byte	0x00, 0xf0, 0x61, 0x10


	//----- nvinfo : EIATTR_SPARSE_MMA_MASK
	.align		4
.L_446:
        /*0018*/ 	.byte	0x03, 0x50
        /*001a*/ 	.short	0x0000


	//----- nvinfo : EIATTR_MAXREG_COUNT
	.align		4
        /*001c*/ 	.byte	0x03, 0x1b
        /*001e*/ 	.short	0x00ff


	//----- nvinfo : EIATTR_MERCURY_ISA_VERSION
	.align		4
        /*0020*/ 	.byte	0x03, 0x5f
        /*0022*/ 	.short	0x0101


	//----- nvinfo : EIATTR_EXIT_INSTR_OFFSETS
	.align		4
        /*0024*/ 	.byte	0x04, 0x1c
        /*0026*/ 	.short	(.L_448 - .L_447)


	//   ....[0]....
.L_447:
        /*0028*/ 	.word	0x00000010


	//----- nvinfo : EIATTR_MAX_THREADS
	.align		4
.L_448:
        /*002c*/ 	.byte	0x04, 0x05
        /*002e*/ 	.short	(.L_450 - .L_449)
.L_449:
        /*0030*/ 	.word	0x00000100
        /*0034*/ 	.word	0x00000001
        /*0038*/ 	.word	0x00000001


	//----- nvinfo : EIATTR_CBANK_PARAM_SIZE
	.align		4
.L_450:
        /*003c*/ 	.byte	0x03, 0x19
        /*003e*/ 	.short	0x0418


	//----- nvinfo : EIATTR_PARAM_CBANK
	.align		4
        /*0040*/ 	.byte	0x04, 0x0a
        /*0042*/ 	.short	(.L_452 - .L_451)
	.align		4
.L_451:
        /*0044*/ 	.word	index@(.nv.constant0._ZN7cutlass13device_kernelIN5flash19enable_sm80_to_sm89INS1_16FlashAttnFwdSm80INS1_25CollectiveMainloopFwdSm80ILi8ELi1ELb1EN4cute5tupleIJNS5_1CILi128EEENS7_ILi96EEENS7_ILi192EEEEEELi192ENS_6half_tEfNS_4arch4Sm80ELb0ELb0ELb0ELb0ELb0ELb0ELb1ELb0EEENS1_21CollectiveEpilogueFwdINS6_IJS8_SA_S9_EEENS6_IJNS7_ILi1EEESI_SI_EEESC_SE_Li256ELb0ELb1ELb0ELb0EEENS1_19SingleTileSchedulerILb0ELb0ELb1ELi128EEEEEEEEEvNT_6ParamsE)
        /*0048*/ 	.short	0x0210
        /*004a*/ 	.short	0x0418


	//----- nvinfo : EIATTR_SW_WAR
	.align		4
.L_452:
        /*004c*/ 	.byte	0x04, 0x36
        /*004e*/ 	.short	(.L_454 - .L_453)
.L_453:
        /*0050*/ 	.word	0x00000008
.L_454:


//--------------------- .nv.info._ZN7cutlass13device_kernelIN5flash19enable_sm80_to_sm89INS1_16FlashAttnFwdSm80INS1_25CollectiveMainloopFwdSm80ILi8ELi1ELb1EN4cute5tupleIJNS5_1CILi128EEENS7_ILi96EEENS7_ILi192EEEEEELi192ENS_6half_tEfNS_4arch4Sm80ELb0ELb0ELb0ELb1ELb0ELb0ELb1ELb0EEENS1_21CollectiveEpilogueFwdINS6_IJS8_SA_S9_EEENS6_IJNS7_ILi1EEESI_SI_EEESC_SE_Li256ELb1ELb1ELb0ELb0EEENS1_19SingleTileSchedulerILb1ELb0ELb1ELi128EEEEEEEEEvNT_6ParamsE --------------------------
	.section	.nv.info._ZN7cutlass13device_kernelIN5flash19enable_sm80_to_sm89INS1_16FlashAttnFwdSm80INS1_25CollectiveMainloopFwdSm80ILi8ELi1ELb1EN4cute5tupleIJNS5_1CILi128EEENS7_ILi96EEENS7_ILi192EEEEEELi192ENS_6half_tEfNS_4arch4Sm80ELb0ELb0ELb0ELb1ELb0ELb0ELb1ELb0EEENS1_21CollectiveEpilogueFwdINS6_IJS8_SA_S9_EEENS6_IJNS7_ILi1EEESI_SI_EEESC_SE_Li256ELb1ELb1ELb0ELb0EEENS1_19SingleTileSchedulerILb1ELb0ELb1ELi128EEEEEEEEEvNT_6ParamsE,"",@"SHT_CUDA_INFO"
	.sectionflags	@""
	.align	4


	//----- nvinfo : EIATTR_CUDA_API_VERSION
	.align		4
        /*0000*/ 	.byte	0x04, 0x37
        /*0002*/ 	.short	(.L_456 - .L_455)
.L_455:
        /*0004*/ 	.word	0x00000082


	//----- nvinfo : EIATTR_KPARAM_INFO
	.align		4
.L_456:
        /*0008*/ 	.byte	0x04, 0x17
        /*000a*/ 	.short	(.L_458 - .L_457)
.L_457:
        /*000c*/ 	.word	0x00000000
        /*0010*/ 	.short	0x0000
        /*0012*/ 	.short	0x0000
        /*0014*/ 	.byte	0x00, 0xf0, 0x61, 0x10


	//----- nvinfo : EIATTR_SPARSE_MMA_MASK
	.align		4
.L_458:
        /*0018*/ 	.byte	0x03, 0x50
        /*001a*/ 	.short	0x0000


	//----- nvinfo : EIATTR_MAXREG_COUNT
	.align		4
        /*001c*/ 	.byte	0x03, 0x1b
        /*001e*/ 	.short	0x00ff


	//----- nvinfo : EIATTR_MERCURY_ISA_VERSION
	.align		4
        /*0020*/ 	.byte	0x03, 0x5f
        /*0022*/ 	.short	0x0101


	//----- nvinfo : EIATTR_EXIT_INSTR_OFFSETS
	.align		4
        /*0024*/ 	.byte	0x04, 0x1c
        /*0026*/ 	.short	(.L_460 - .L_459)


	//   ....[0]....
.L_459:
        /*0028*/ 	.word	0x00000010


	//----- nvinfo : EIATTR_MAX_THREADS
	.align		4
.L_460:
        /*002c*/ 	.byte	0x04, 0x05
        /*002e*/ 	.short	(.L_462 - .L_461)
.L_461:
        /*0030*/ 	.word	0x00000100
        /*0034*/ 	.word	0x00000001
        /*0038*/ 	.word	0x00000001


	//----- nvinfo : EIATTR_CBANK_PARAM_SIZE
	.align		4
.L_462:
        /*003c*/ 	.byte	0x03, 0x19
        /*003e*/ 	.short	0x0418


	//----- nvinfo : EIATTR_PARAM_CBANK
	.align		4
        /*0040*/ 	.byte	0x04, 0x0a
        /*0042*/ 	.short	(.L_464 - .L_463)
	.align		4
.L_463:
        /*0044*/ 	.word	index@(.nv.constant0._ZN7cutlass13device_kernelIN5flash19enable_sm80_to_sm89INS1_16FlashAttnFwdSm80INS1_25CollectiveMainloopFwdSm80ILi8ELi1ELb1EN4cute5tupleIJNS5_1CILi128EEENS7_ILi96EEENS7_ILi192EEEEEELi192ENS_6half_tEfNS_4arch4Sm80ELb0ELb0ELb0ELb1ELb0ELb0ELb1ELb0EEENS1_21CollectiveEpilogueFwdINS6_IJS8_SA_S9_EEENS6_IJNS7_ILi1EEESI_SI_EEESC_SE_Li256ELb1ELb1ELb0ELb0EEENS1_19SingleTileSchedulerILb1ELb0ELb1ELi128EEEEEEEEEvNT_6ParamsE)
        /*0048*/ 	.short	0x0210
        /*004a*/ 	.short	0x0418


	//----- nvinfo : EIATTR_SW_WAR
	.align		4
.L_464:
        /*004c*/ 	.byte	0x04, 0x36
        /*004e*/ 	.short	(.L_466 - .L_465)
.L_465:
        /*0050*/ 	.word	0x00000008
.L_466:


//--------------------- .nv.info._ZN7cutlass13device_kernelIN5flash19enable_sm80_to_sm89INS1_16FlashAttnFwdSm80INS1_25CollectiveMainloopFwdSm80ILi8ELi1ELb0EN4cute5tupleIJNS5_1CILi128EEENS7_ILi64EEENS7_ILi192EEEEEELi192ENS_6half_tEfNS_4arch4Sm80ELb0ELb0ELb0ELb1ELb0ELb1ELb1ELb0EEENS1_21CollectiveEpilogueFwdINS6_IJS8_SA_S9_EEENS6_IJNS7_ILi1EEESI_SI_EEESC_SE_Li256ELb1ELb1ELb0ELb0EEENS1_19SingleTileSchedulerILb1ELb0ELb1ELi128EEEEEEEEEvNT_6ParamsE --------------------------
	.section	.nv.info._ZN7cutlass13device_kernelIN5flash19enable_sm80_to_sm89INS1_16FlashAttnFwdSm80INS1_25CollectiveMainloopFwdSm80ILi8ELi1ELb0EN4cute5tupleIJNS5_1CILi128EEENS7_ILi64EEENS7_ILi192EEEEEELi192ENS_6half_tEfNS_4arch4Sm80ELb0ELb0ELb0ELb1ELb0ELb1ELb1ELb0EEENS1_21CollectiveEpilogueFwdINS6_IJS8_SA_S9_EEENS6_IJNS7_ILi1EEESI_SI_EEESC_SE_Li256ELb1ELb1ELb0ELb0EEENS1_19SingleTileSchedulerILb1ELb0ELb1ELi128EEEEEEEEEvNT_6ParamsE,"",@"SHT_CUDA_INFO"
	.sectionflags	@""
	.align	4


	//----- nvinfo : EIATTR_CUDA_API_VERSION
	.align		4
        /*0000*/ 	.byte	0x04, 0x37
        /*0002*/ 	.short	(.L_468 - .L_467)
.L_467:
        /*0004*/ 	.word	0x00000082


	//----- nvinfo : EIATTR_KPARAM_INFO
	.align		4
.L_468:
        /*0008*/ 	.byte	0x04, 0x17
        /*000a*/ 	.short	(.L_470 - .L_469)
.L_469:
        /*000c*/ 	.word	0x00000000
        /*0010*/ 	.short	0x0000
        /*0012*/ 	.short	0x0000
        /*0014*/ 	.byte	0x00, 0xf0, 0x61, 0x10


	//----- nvinfo : EIATTR_SPARSE_MMA_MASK
	.align		4
.L_470:
        /*0018*/ 	.byte	0x03, 0x50
        /*001a*/ 	.short	0x0000


	//----- nvinfo : EIATTR_MAXREG_COUNT
	.align		4
        /*001c*/ 	.byte	0x03, 0x1b
        /*001e*/ 	.short	0x00ff


	//----- nvinfo : EIATTR_MERCURY_ISA_VERSION
	.align		4
        /*0020*/ 	.byte	0x03, 0x5f
        /*0022*/ 	.short	0x0101


	//----- nvinfo : EIATTR_EXIT_INSTR_OFFSETS
	.align		4
        /*0024*/ 	.byte	0x04, 0x1c
        /*0026*/ 	.short	(.L_472 - .L_471)


	//   ....[0]....
.L_471:
        /*0028*/ 	.word	0x00000010


	//----- nvinfo : EIATTR_MAX_THREADS
	.align		4
.L_472:
        /*002c*/ 	.byte	0x04, 0x05
        /*002e*/ 	.short	(.L_474 - .L_473)
.L_473:
        /*0030*/ 	.word	0x00000100
        /*0034*/ 	.word	0x00000001
        /*0038*/ 	.word	0x00000001


	//----- nvinfo : EIATTR_CBANK_PARAM_SIZE
	.align		4
.L_474:
        /*003c*/ 	.byte	0x03, 0x19
        /*003e*/ 	.short	0x0418


	//----- nvinfo : EIATTR_PARAM_CBANK
	.align		4
        /*0040*/ 	.byte	0x04, 0x0a
        /*0042*/ 	.short	(.L_476 - .L_475)
	.align		4
.L_475:
        /*0044*/ 	.word	index@(.nv.constant0._ZN7cutlass13device_kernelIN5flash19enable_sm80_to_sm89INS1_16FlashAttnFwdSm80INS1_25CollectiveMainloopFwdSm80ILi8ELi1ELb0EN4cute5tupleIJNS5_1CILi128EEENS7_ILi64EEENS7_ILi192EEEEEELi192ENS_6half_tEfNS_4arch4Sm80ELb0ELb0ELb0ELb1ELb0ELb1ELb1ELb0EEENS1_21CollectiveEpilogueFwdINS6_IJS8_SA_S9_EEENS6_IJNS7_ILi1EEESI_SI_EEESC_SE_Li256ELb1ELb1ELb0ELb0EEENS1_19SingleTileSchedulerILb1ELb0ELb1ELi128EEEEEEEEEvNT_6ParamsE)
        /*0048*/ 	.short	0x0210
        /*004a*/ 	.short	0x0418


	//----- nvinfo : EIATTR_SW_WAR
	.align		4
.L_476:
        /*004c*/ 	.byte	0x04, 0x36
        /*004e*/ 	.short	(.L_478 - .L_477)
.L_477:
        /*0050*/ 	.word	0x00000008
.L_478:


//--------------------- .nv.info._ZN7cutlass13device_kernelIN5flash19enable_sm80_to_sm89INS1_16FlashAttnFwdSm80INS1_25CollectiveMainloopFwdSm80ILi8ELi1ELb0EN4cute5tupleIJNS5_1CILi128EEENS7_ILi64EEENS7_ILi192EEEEEELi192ENS_6half_tEfNS_4arch4Sm80ELb0ELb1ELb0ELb0ELb0ELb0ELb1ELb0EEENS1_21CollectiveEpilogueFwdINS6_IJS8_SA_S9_EEENS6_IJNS7_ILi1EEESI_SI_EEESC_SE_Li256ELb0ELb1ELb0ELb0EEENS1_19SingleTileSchedulerILb0ELb0ELb1ELi128EEEEEEEEEvNT_6ParamsE --------------------------
	.section	.nv.info._ZN7cutlass13device_kernelIN5flash19enable_sm80_to_sm89INS1_16FlashAttnFwdSm80INS1_25CollectiveMainloopFwdSm80ILi8ELi1ELb0EN4cute5tupleIJNS5_1CILi128EEENS7_ILi64EEENS7_ILi192EEEEEELi192ENS_6half_tEfNS_4arch4Sm80ELb0ELb1ELb0ELb0ELb0ELb0ELb1ELb0EEENS1_21CollectiveEpilogueFwdINS6_IJS8_SA_S9_EEENS6_IJNS7_ILi1EEESI_SI_EEESC_SE_Li256ELb0ELb1ELb0ELb0EEENS1_19SingleTileSchedulerILb0ELb0ELb1ELi128EEEEEEEEEvNT_6ParamsE,"",@"SHT_CUDA_INFO"
	.sectionflags	@""
	.align	4


	//----- nvinfo : EIATTR_CUDA_API_VERSION
	.align		4
        /*0000*/ 	.byte	0x04, 0x37
        /*0002*/ 	.short	(.L_480 - .L_479)
.L_479:
        /*0004*/ 	.word	0x00000082


	//----- nvinfo : EIATTR_KPARAM_INFO
	.align		4
.L_480:
        /*0008*/ 	.byte	0x04, 0x17
        /*000a*/ 	.short	(.L_482 - .L_481)
.L_481:
        /*000c*/ 	.word	0x00000000
        /*0010*/ 	.short	0x0000
        /*0012*/ 	.short	0x0000
        /*0014*/ 	.byte	0x00, 0xf0, 0x61, 0x10


	//----- nvinfo : EIATTR_SPARSE_MMA_MASK
	.align		4
.L_482:
        /*0018*/ 	.byte	0x03, 0x50
        /*001a*/ 	.short	0x0000


	//----- nvinfo : EIATTR_MAXREG_COUNT
	.align		4
        /*001c*/ 	.byte	0x03, 0x1b
        /*001e*/ 	.short	0x00ff


	//----- nvinfo : EIATTR_MERCURY_ISA_VERSION
	.align		4
        /*0020*/ 	.byte	0x03, 0x5f
        /*0022*/ 	.short	0x0101


	//----- nvinfo : EIATTR_EXIT_INSTR_OFFSETS
	.align		4
        /*0024*/ 	.byte	0x04, 0x1c
        /*0026*/ 	.short	(.L_484 - .L_483)


	//   ....[0]....
.L_483:
        /*0028*/ 	.word	0x00000010


	//----- nvinfo : EIATTR_MAX_THREADS
	.align		4
.L_484:
        /*002c*/ 	.byte	0x04, 0x05
        /*002e*/ 	.short	(.L_486 - .L_485)
.L_485:
        /*0030*/ 	.word	0x00000100
        /*0034*/ 	.word	0x00000001
        /*0038*/ 	.word	0x00000001


	//----- nvinfo : EIATTR_CBANK_PARAM_SIZE
	.align		4
.L_486:
        /*003c*/ 	.byte	0x03, 0x19
        /*003e*/ 	.short	0x0418


	//----- nvinfo : EIATTR_PARAM_CBANK
	.align		4
        /*0040*/ 	.byte	0x04, 0x0a
        /*0042*/ 	.short	(.L_488 - .L_487)
	.align		4
.L_487:
        /*0044*/ 	.word	index@(.nv.constant0._ZN7cutlass13device_kernelIN5flash19enable_sm80_to_sm89INS1_16FlashAttnFwdSm80INS1_25CollectiveMainloopFwdSm80ILi8ELi1ELb0EN4cute5tupleIJNS5_1CILi128EEENS7_ILi64EEENS7_ILi192EEEEEELi192ENS_6half_tEfNS_4arch4Sm80ELb0ELb1ELb0ELb0ELb0ELb0ELb1ELb0EEENS1_21CollectiveEpilogueFwdINS6_IJS8_SA_S9_EEENS6_IJNS7_ILi1EEESI_SI_EEESC_SE_Li256ELb0ELb1ELb0ELb0EEENS1_19SingleTileSchedulerILb0ELb0ELb1ELi128EEEEEEEEEvNT_6ParamsE)
        /*0048*/ 	.short	0x0210
        /*004a*/ 	.short	0x0418


	//----- nvinfo : EIATTR_SW_WAR
	.align		4
.L_488:
        /*004c*/ 	.byte	0x04, 0x36
        /*004e*/ 	.short	(.L_490 - .L_489)
.L_489:
        /*0050*/ 	.word	0x00000008
.L_490:


//--------------------- .nv.info._ZN7cutlass13device_kernelIN5flash19enable_sm80_to_sm89INS1_16FlashAttnFwdSm80INS1_25CollectiveMainloopFwdSm80ILi8ELi1ELb0EN4cute5tupleIJNS5_1CILi128EEENS7_ILi64EEENS7_ILi192EEEEEELi192ENS_6half_tEfNS_4arch4Sm80ELb0ELb1ELb0ELb1ELb0ELb0ELb1ELb0EEENS1_21CollectiveEpilogueFwdINS6_IJS8_SA_S9_EEENS6_IJNS7_ILi1EEESI_SI_EEESC_SE_Li256ELb1ELb1ELb0ELb0EEENS1_19SingleTileSchedulerILb1ELb0ELb1ELi128EEEEEEEEEvNT_6ParamsE --------------------------
	.section	.nv.info._ZN7cutlass13device_kernelIN5flash19enable_sm80_to_sm89INS1_16FlashAttnFwdSm80INS1_25CollectiveMainloopFwdSm80ILi8ELi1ELb0EN4cute5tupleIJNS5_1CILi128EEENS7_ILi64EEENS7_ILi192EEEEEELi192ENS_6half_tEfNS_4arch4Sm80ELb0ELb1ELb0ELb1ELb0ELb0ELb1ELb0EEENS1_21CollectiveEpilogueFwdINS6_IJS8_SA_S9_EEENS6_IJNS7_ILi1EEESI_SI_EEESC_SE_Li256ELb1ELb1ELb0ELb0EEENS1_19SingleTileSchedulerILb1ELb0ELb1ELi128EEEEEEEEEvNT_6ParamsE,"",@"SHT_CUDA_INFO"
	.sectionflags	@""
	.align	4


	//----- nvinfo : EIATTR_CUDA_API_VERSION
	.align		4
        /*0000*/ 	.byte	0x04, 0x37
        /*0002*/ 	.short	(.L_492 - .L_491)
.L_491:
        /*0004*/ 	.word	0x00000082


	//----- nvinfo : EIATTR_KPARAM_INFO
	.align		4
.L_492:
        /*0008*/ 	.byte	0x04, 0x17
        /*000a*/ 	.short	(.L_494 - .L_493)
.L_493:
        /*000c*/ 	.word	0x00000000
        /*0010*/ 	.short	0x0000
        /*0012*/ 	.short	0x0000
        /*0014*/ 	.byte	0x00, 0xf0, 0x61, 0x10


	//----- nvinfo : EIATTR_SPARSE_MMA_MASK
	.align		4
.L_494:
        /*0018*/ 	.byte	0x03, 0x50
        /*001a*/ 	.short	0x0000


	//----- nvinfo : EIATTR_MAXREG_COUNT
	.align		4
        /*001c*/ 	.byte	0x03, 0x1b
        /*001e*/ 	.short	0x00ff


	//----- nvinfo : EIATTR_MERCURY_ISA_VERSION
	.align		4
        /*0020*/ 	.byte	0x03, 0x5f
        /*0022*/ 	.short	0x0101


	//----- nvinfo : EIATTR_EXIT_INSTR_OFFSETS
	.align		4
        /*0024*/ 	.byte	0x04, 0x1c
        /*0026*/ 	.short	(.L_496 - .L_495)


	//   ....[0]....
.L_495:
        /*0028*/ 	.word	0x00000010


	//----- nvinfo : EIATTR_MAX_THREADS
	.align		4
.L_496:
        /*002c*/ 	.byte	0x04, 0x05
        /*002e*/ 	.short	(.L_498 - .L_497)
.L_497:
        /*0030*/ 	.word	0x00000100
        /*0034*/ 	.word	0x00000001
        /*0038*/ 	.word	0x00000001


	//----- nvinfo : EIATTR_CBANK_PARAM_SIZE
	.align		4
.L_498:
        /*003c*/ 	.byte	0x03, 0x19
        /*003e*/ 	.short	0x0418


	//----- nvinfo : EIATTR_PARAM_CBANK
	.align		4
        /*0040*/ 	.byte	0x04, 0x0a
        /*0042*/ 	.short	(.L_500 - .L_499)
	.align		4
.L_499:
        /*0044*/ 	.word	index@(.nv.constant0._ZN7cutlass13device_kernelIN5flash19enable_sm80_to_sm89INS1_16FlashAttnFwdSm80INS1_25CollectiveMainloopFwdSm80ILi8ELi1ELb0EN4cute5tupleIJNS5_1CILi128EEENS7_ILi64EEENS7_ILi192EEEEEELi192ENS_6half_tEfNS_4arch4Sm80ELb0ELb1ELb0ELb1ELb0ELb0ELb1ELb0EEENS1_21CollectiveEpilogueFwdINS6_IJS8_SA_S9_EEENS6_IJNS7_ILi1EEESI_SI_EEESC_SE_Li256ELb1ELb1ELb0ELb0EEENS1_19SingleTileSchedulerILb1ELb0ELb1ELi128EEEEEEEEEvNT_6ParamsE)
        /*0048*/ 	.short	0x0210
        /*004a*/ 	.short	0x0418


	//----- nvinfo : EIATTR_SW_WAR
	.align		4
.L_500:
        /*004c*/ 	.byte	0x04, 0x36
        /*004e*/ 	.short	(.L_502 - .L_501)
.L_501:
        /*0050*/ 	.word	0x00000008
.L_502:


//--------------------- .nv.info._ZN7cutlass13device_kernelIN5flash19enable_sm80_to_sm89INS1_16FlashAttnFwdSm80INS1_25CollectiveMainloopFwdSm80ILi8ELi1ELb0EN4cute5tupleIJNS5_1CILi128EEENS7_ILi64EEENS7_ILi192EEEEEELi192ENS_6half_tEfNS_4arch4Sm80ELb0ELb1ELb0ELb1ELb0ELb1ELb1ELb0EEENS1_21CollectiveEpilogueFwdINS6_IJS8_SA_S9_EEENS6_IJNS7_ILi1EEESI_SI_EEESC_SE_Li256ELb1ELb1ELb0ELb0EEENS1_19SingleTileSchedulerILb1ELb0ELb1ELi128EEEEEEEEEvNT_6ParamsE --------------------------
	.section	.nv.info._ZN7cutlass13device_kernelIN5flash19enable_sm80_to_sm89INS1_16FlashAttnFwdSm80INS1_25CollectiveMainloopFwdSm80ILi8ELi1ELb0EN4cute5tupleIJNS5_1CILi128EEENS7_ILi64EEENS7_ILi192EEEEEELi192ENS_6half_tEfNS_4arch4Sm80ELb0ELb1ELb0ELb1ELb0ELb1ELb1ELb0EEENS1_21CollectiveEpilogueFwdINS6_IJS8_SA_S9_EEENS6_IJNS7_ILi1EEESI_SI_EEESC_SE_Li256ELb1ELb1ELb0ELb0EEENS1_19SingleTileSchedulerILb1ELb0ELb1ELi128EEEEEEEEEvNT_6ParamsE,"",@"SHT_CUDA_INFO"
	.sectionflags	@""
	.align	4


	//----- nvinfo : EIATTR_CUDA_API_VERSION
	.align		4
        /*0000*/ 	.byte	0x04, 0x37
        /*0002*/ 	.short	(.L_504 - .L_503)
.L_503:
        /*0004*/ 	.word	0x00000082


	//----- nvinfo : EIATTR_KPARAM_INFO
	.align		4
.L_504:
        /*0008*/ 	.byte	0x04, 0x17
        /*000a*/ 	.short	(.L_506 - .L_505)
.L_505:
        /*000c*/ 	.word	0x00000000
        /*0010*/ 	.short	0x0000
        /*0012*/ 	.short	0x0000
        /*0014*/ 	.byte	0x00, 0xf0, 0x61, 0x10


	//----- nvinfo : EIATTR_SPARSE_MMA_MASK
	.align		4
.L_506:
        /*0018*/ 	.byte	0x03, 0x50
        /*001a*/ 	.short	0x0000


	//----- nvinfo : EIATTR_MAXREG_COUNT
	.align		4
        /*001c*/ 	.byte	0x03, 0x1b
        /*001e*/ 	.short	0x00ff


	//----- nvinfo : EIATTR_MERCURY_ISA_VERSION
	.align		4
        /*0020*/ 	.byte	0x03, 0x5f
        /*0022*/ 	.short	0x0101


	//----- nvinfo : EIATTR_EXIT_INSTR_OFFSETS
	.align		4
        /*0024*/ 	.byte	0x04, 0x1c
        /*0026*/ 	.short	(.L_508 - .L_507)


	//   ....[0]....
.L_507:
        /*0028*/ 	.word	0x00000010


	//----- nvinfo : EIATTR_MAX_THREADS
	.align		4
.L_508:
        /*002c*/ 	.byte	0x04, 0x05
        /*002e*/ 	.short	(.L_510 - .L_509)
.L_509:
        /*0030*/ 	.word	0x00000100
        /*0034*/ 	.word	0x00000001
        /*0038*/ 	.word	0x00000001


	//----- nvinfo : EIATTR_CBANK_PARAM_SIZE
	.align		4
.L_510:
        /*003c*/ 	.byte	0x03, 0x19
        /*003e*/ 	.short	0x0418


	//----- nvinfo : EIATTR_PARAM_CBANK
	.align		4
        /*0040*/ 	.byte	0x04, 0x0a
        /*0042*/ 	.short	(.L_512 - .L_511)
	.align		4
.L_511:
        /*0044*/ 	.word	index@(.nv.constant0._ZN7cutlass13device_kernelIN5flash19enable_sm80_to_sm89INS1_16FlashAttnFwdSm80INS1_25CollectiveMainloopFwdSm80ILi8ELi1ELb0EN4cute5tupleIJNS5_1CILi128EEENS7_ILi64EEENS7_ILi192EEEEEELi192ENS_6half_tEfNS_4arch4Sm80ELb0ELb1ELb0ELb1ELb0ELb1ELb1ELb0EEENS1_21CollectiveEpilogueFwdINS6_IJS8_SA_S9_EEENS6_IJNS7_ILi1EEESI_SI_EEESC_SE_Li256ELb1ELb1ELb0ELb0EEENS1_19SingleTileSchedulerILb1ELb0ELb1ELi128EEEEEEEEEvNT_6ParamsE)
        /*0048*/ 	.short	0x0210
        /*004a*/ 	.short	0x0418


	//----- nvinfo : EIATTR_SW_WAR
	.align		4
.L_512:
        /*004c*/ 	.byte	0x04, 0x36
        /*004e*/ 	.short	(.L_514 - .L_513)
.L_513:
        /*0050*/ 	.word	0x00000008
.L_514:


//--------------------- .nv.info._ZN7cutlass13device_kernelIN5flash19enable_sm80_to_sm89INS1_16FlashAttnFwdSm80INS1_25CollectiveMainloopFwdSm80ILi8ELi1ELb1EN4cute5tupleIJNS5_1CILi128EEENS7_ILi96EEENS7_ILi192EEEEEELi192ENS_6half_tEfNS_4arch4Sm80ELb1ELb0ELb0ELb0ELb0ELb0ELb1ELb0EEENS1_21CollectiveEpilogueFwdINS6_IJS8_SA_S9_EEENS6_IJNS7_ILi1EEESI_SI_EEESC_SE_Li256ELb0ELb1ELb0ELb0EEENS1_30DynamicPersistentTileSchedulerILi256ELi256ELb0ELb1ELb0EEEEEEEEEvNT_6ParamsE --------------------------
	.section	.nv.info._ZN7cutlass13device_kernelIN5flash19enable_sm80_to_sm89INS1_16FlashAttnFwdSm80INS1_25CollectiveMainloopFwdSm80ILi8ELi1ELb1EN4cute5tupleIJNS5_1CILi128EEENS7_ILi96EEENS7_ILi192EEEEEELi192ENS_6half_tEfNS_4arch4Sm80ELb1ELb0ELb0ELb0ELb0ELb0ELb1ELb0EEENS1_21CollectiveEpilogueFwdINS6_IJS8_SA_S9_EEENS6_IJNS7_ILi1EEESI_SI_EEESC_SE_Li256ELb0ELb1ELb0ELb0EEENS1_30DynamicPersistentTileSchedulerILi256ELi256ELb0ELb1ELb0EEEEEEEEEvNT_6ParamsE,"",@"SHT_CUDA_INFO"
	.sectionflags	@""
	.align	4


	//----- nvinfo : EIATTR_CUDA_API_VERSION
	.align		4
        /*0000*/ 	.byte	0x04, 0x37
        /*0002*/ 	.short	(.L_516 - .L_515)
.L_515:
        /*0004*/ 	.word	0x00000082


	//----- nvinfo : EIATTR_KPARAM_INFO
	.align		4
.L_516:
        /*0008*/ 	.byte	0x04, 0x17
        /*000a*/ 	.short	(.L_518 - .L_517)
.L_517:
        /*000c*/ 	.word	0x00000000
        /*0010*/ 	.short	0x0000
        /*0012*/ 	.short	0x0000
        /*0014*/ 	.byte	0x00, 0xf0, 0xa1, 0x10


	//----- nvinfo : EIATTR_SPARSE_MMA_MASK
	.align		4
.L_518:
        /*0018*/ 	.byte	0x03, 0x50
        /*001a*/ 	.short	0x0000


	//----- nvinfo : EIATTR_MAXREG_COUNT
	.align		4
        /*001c*/ 	.byte	0x03, 0x1b
        /*001e*/ 	.short	0x00ff


	//----- nvinfo : EIATTR_MERCURY_ISA_VERSION
	.align		4
        /*0020*/ 	.byte	0x03, 0x5f
        /*0022*/ 	.short	0x0101


	//----- nvinfo : EIATTR_EXIT_INSTR_OFFSETS
	.align		4
        /*0024*/ 	.byte	0x04, 0x1c
        /*0026*/ 	.short	(.L_520 - .L_519)


	//   ....[0]....
.L_519:
        /*0028*/ 	.word	0x00000010


	//----- nvinfo : EIATTR_MAX_THREADS
	.align		4
.L_520:
        /*002c*/ 	.byte	0x04, 0x05
        /*002e*/ 	.short	(.L_522 - .L_521)
.L_521:
        /*0030*/ 	.word	0x00000100
        /*0034*/ 	.word	0x00000001
        /*0038*/ 	.word	0x00000001


	//----- nvinfo : EIATTR_CBANK_PARAM_SIZE
	.align		4
.L_522:
        /*003c*/ 	.byte	0x03, 0x19
        /*003e*/ 	.short	0x0428


	//----- nvinfo : EIATTR_PARAM_CBANK
	.align		4
        /*0040*/ 	.byte	0x04, 0x0a
        /*0042*/ 	.short	(.L_524 - .L_523)
	.align		4
.L_523:
        /*0044*/ 	.word	index@(.nv.constant0._ZN7cutlass13device_kernelIN5flash19enable_sm80_to_sm89INS1_16FlashAttnFwdSm80INS1_25CollectiveMainloopFwdSm80ILi8ELi1ELb1EN4cute5tupleIJNS5_1CILi128EEENS7_ILi96EEENS7_ILi192EEEEEELi192ENS_6half_tEfNS_4arch4Sm80ELb1ELb0ELb0ELb0ELb0ELb0ELb1ELb0EEENS1_21CollectiveEpilogueFwdINS6_IJS8_SA_S9_EEENS6_IJNS7_ILi1EEESI_SI_EEESC_SE_Li256ELb0ELb1ELb0ELb0EEENS1_30DynamicPersistentTileSchedulerILi256ELi256ELb0ELb1ELb0EEEEEEEEEvNT_6ParamsE)
        /*0048*/ 	.short	0x0210
        /*004a*/ 	.short	0x0428


	//----- nvinfo : EIATTR_SW_WAR
	.align		4
.L_524:
        /*004c*/ 	.byte	0x04, 0x36
        /*004e*/ 	.short	(.L_526 - .L_525)
.L_525:
        /*0050*/ 	.word	0x00000008
.L_526:


//--------------------- .nv.info._ZN7cutlass13device_kernelIN5flash19enable_sm80_to_sm89INS1_16FlashAttnFwdSm80INS1_25CollectiveMainloopFwdSm80ILi8ELi1ELb1EN4cute5tupleIJNS5_1CILi128EEENS7_ILi96EEENS7_ILi192EEEEEELi192ENS_6half_tEfNS_4arch4Sm80ELb1ELb0ELb0ELb1ELb0ELb0ELb1ELb0EEENS1_21CollectiveEpilogueFwdINS6_IJS8_SA_S9_EEENS6_IJNS7_ILi1EEESI_SI_EEESC_SE_Li256ELb1ELb1ELb0ELb0EEENS1_19SingleTileSchedulerILb1ELb0ELb1ELi128EEEEEEEEEvNT_6ParamsE --------------------------
	.section	.nv.info._ZN7cutlass13device_kernelIN5flash19enable_sm80_to_sm89INS1_16FlashAttnFwdSm80INS1_25CollectiveMainloopFwdSm80ILi8ELi1ELb1EN4cute5tupleIJNS5_1CILi128EEENS7_ILi96EEENS7_ILi192EEEEEELi192ENS_6half_tEfNS_4arch4Sm80ELb1ELb0ELb0ELb1ELb0ELb0ELb1ELb0EEENS1_21CollectiveEpilogueFwdINS6_IJS8_SA_S9_EEENS6_IJNS7_ILi1EEESI_SI_EEESC_SE_Li256ELb1ELb1ELb0ELb0EEENS1_19SingleTileSchedulerILb1ELb0ELb1ELi128EEEEEEEEEvNT_6ParamsE,"",@"SHT_CUDA_INFO"
	.sectionflags	@""
	.align	4


	//----- nvinfo : EIATTR_CUDA_API_VERSION
	.align		4
        /*0000*/ 	.byte	0x04, 0x37
        /*0002*/ 	.short	(.L_528 - .L_527)
.L_527:
        /*0004*/ 	.word	0x00000082


	//----- nvinfo : EIATTR_KPARAM_INFO
	.align		4
.L_528:
        /*0008*/ 	.byte	0x04, 0x17
        /*000a*/ 	.short	(.L_530 - .L_529)
.L_529:
        /*000c*/ 	.word	0x00000000
        /*0010*/ 	.short	0x0000
        /*0012*/ 	.short	0x0000
        /*0014*/ 	.byte	0x00, 0xf0, 0x61, 0x10


	//----- nvinfo : EIATTR_SPARSE_MMA_MASK
	.align		4
.L_530:
        /*0018*/ 	.byte	0x03, 0x50
        /*001a*/ 	.short	0x0000


	//----- nvinfo : EIATTR_MAXREG_COUNT
	.align		4
        /*001c*/ 	.byte	0x03, 0x1b
        /*001e*/ 	.short	0x00ff


	//----- nvinfo : EIATTR_MERCURY_ISA_VERSION
	.align		4
        /*0020*/ 	.byte	0x03, 0x5f
        /*0022*/ 	.short	0x0101


	//----- nvinfo : EIATTR_EXIT_INSTR_OFFSETS
	.align		4
        /*0024*/ 	.byte	0x04, 0x1c
        /*0026*/ 	.short	(.L_532 - .L_531)


	//   ....[0]....
.L_531:
        /*0028*/ 	.word	0x00000010


	//----- nvinfo : EIATTR_MAX_THREADS
	.align		4
.L_532:
        /*002c*/ 	.byte	0x04, 0x05
        /*002e*/ 	.short	(.L_534 - .L_533)
.L_533:
        /*0030*/ 	.word	0x00000100
        /*0034*/ 	.word	0x00000001
        /*0038*/ 	.word	0x00000001


	//----- nvinfo : EIATTR_CBANK_PARAM_SIZE
	.align		4
.L_534:
        /*003c*/ 	.byte	0x03, 0x19
        /*003e*/ 	.short	0x0418


	//----- nvinfo : EIATTR_PARAM_CBANK
	.align		4
        /*0040*/ 	.byte	0x04, 0x0a
        /*0042*/ 	.short	(.L_536 - .L_535)
	.align		4
.L_535:
        /*0044*/ 	.word	index@(.nv.constant0._ZN7cutlass13device_kernelIN5flash19enable_sm80_to_sm89INS1_16FlashAttnFwdSm80INS1_25CollectiveMainloopFwdSm80ILi8ELi1ELb1EN4cute5tupleIJNS5_1CILi128EEENS7_ILi96EEENS7_ILi192EEEEEELi192ENS_6half_tEfNS_4arch4Sm80ELb1ELb0ELb0ELb1ELb0ELb0ELb1ELb0EEENS1_21CollectiveEpilogueFwdINS6_IJS8_SA_S9_EEENS6_IJNS7_ILi1EEESI_SI_EEESC_SE_Li256ELb1ELb1ELb0ELb0EEENS1_19SingleTileSchedulerILb1ELb0ELb1ELi128EEEEEEEEEvNT_6ParamsE)
        /*0048*/ 	.short	0x0210
        /*004a*/ 	.short	0x0418


	//----- nvinfo : EIATTR_SW_WAR
	.align		4
.L_536:
        /*004c*/ 	.byte	0x04, 0x36
        /*004e*/ 	.short	(.L_538 - .L_537)
.L_537:
        /*0050*/ 	.word	0x00000008
.L_538:


//--------------------- .nv.info._ZN7cutlass13device_kernelIN5flash19enable_sm80_to_sm89INS1_16FlashAttnFwdSm80INS1_25CollectiveMainloopFwdSm80ILi8ELi1ELb0EN4cute5tupleIJNS5_1CILi128EEENS7_ILi64EEENS7_ILi192EEEEEELi192ENS_6half_tEfNS_4arch4Sm80ELb1ELb0ELb0ELb1ELb0ELb1ELb1ELb0EEENS1_21CollectiveEpilogueFwdINS6_IJS8_SA_S9_EEENS6_IJNS7_ILi1EEESI_SI_EEESC_SE_Li256ELb1ELb1ELb0ELb0EEENS1_19SingleTileSchedulerILb1ELb0ELb1ELi128EEEEEEEEEvNT_6ParamsE --------------------------
	.section	.nv.info._ZN7cutlass13device_kernelIN5flash19enable_sm80_to_sm89INS1_16FlashAttnFwdSm80INS1_25CollectiveMainloopFwdSm80ILi8ELi1ELb0EN4cute5tupleIJNS5_1CILi128EEENS7_ILi64EEENS7_ILi192EEEEEELi192ENS_6half_tEfNS_4arch4Sm80ELb1ELb0ELb0ELb1ELb0ELb1ELb1ELb0EEENS1_21CollectiveEpilogueFwdINS6_IJS8_SA_S9_EEENS6_IJNS7_ILi1EEESI_SI_EEESC_SE_Li256ELb1ELb1ELb0ELb0EEENS1_19SingleTileSchedulerILb1ELb0ELb1ELi128EEEEEEEEEvNT_6ParamsE,"",@"SHT_CUDA_INFO"
	.sectionflags	@""
	.align	4


	//----- nvinfo : EIATTR_CUDA_API_VERSION
	.align		4
        /*0000*/ 	.byte	0x04, 0x37
        /*0002*/ 	.short	(.L_540 - .L_539)
.L_539:
        /*0004*/ 	.word	0x00000082


	//----- nvinfo : EIATTR_KPARAM_INFO
	.align		4
.L_540:
        /*0008*/ 	.byte	0x04, 0x17
        /*000a*/ 	.short	(.L_542 - .L_541)
.L_541:
        /*000c*/ 	.word	0x00000000
        /*0010*/ 	.short	0x0000
        /*0012*/ 	.short	0x0000
        /*0014*/ 	.byte	0x00, 0xf0, 0x61, 0x10


	//----- nvinfo : EIATTR_SPARSE_MMA_MASK
	.align		4
.L_542:
        /*0018*/ 	.byte	0x03, 0x50
        /*001a*/ 	.short	0x0000


	//----- nvinfo : EIATTR_MAXREG_COUNT
	.align		4
        /*001c*/ 	.byte	0x03, 0x1b
        /*001e*/ 	.short	0x00ff


	//----- nvinfo : EIATTR_MERCURY_ISA_VERSION
	.align		4
        /*0020*/ 	.byte	0x03, 0x5f
        /*0022*/ 	.short	0x0101


	//----- nvinfo : EIATTR_EXIT_INSTR_OFFSETS
	.align		4
        /*0024*/ 	.byte	0x04, 0x1c
        /*0026*/ 	.short	(.L_544 - .L_543)


	//   ....[0]....
.L_543:
        /*0028*/ 	.word	0x00000010


	//----- nvinfo : EIATTR_MAX_THREADS
	.align		4
.L_544:
        /*002c*/ 	.byte	0x04, 0x05
        /*002e*/ 	.short	(.L_546 - .L_545)
.L_545:
        /*0030*/ 	.word	0x00000100
        /*0034*/ 	.word	0x00000001
        /*0038*/ 	.word	0x00000001


	//----- nvinfo : EIATTR_CBANK_PARAM_SIZE
	.align		4
.L_546:
        /*003c*/ 	.byte	0x03, 0x19
        /*003e*/ 	.short	0x0418


	//----- nvinfo : EIATTR_PARAM_CBANK
	.align		4
        /*0040*/ 	.byte	0x04, 0x0a
        /*0042*/ 	.short	(.L_548 - .L_547)
	.align		4
.L_547:
        /*0044*/ 	.word	index@(.nv.constant0._ZN7cutlass13device_kernelIN5flash19enable_sm80_to_sm89INS1_16FlashAttnFwdSm80INS1_25CollectiveMainloopFwdSm80ILi8ELi1ELb0EN4cute5tupleIJNS5_1CILi128EEENS7_ILi64EEENS7_ILi192EEEEEELi192ENS_6half_tEfNS_4arch4Sm80ELb1ELb0ELb0ELb1ELb0ELb1ELb1ELb0EEENS1_21CollectiveEpilogueFwdINS6_IJS8_SA_S9_EEENS6_IJNS7_ILi1EEESI_SI_EEESC_SE_Li256ELb1ELb1ELb0ELb0EEENS1_19SingleTileSchedulerILb1ELb0ELb1ELi128EEEEEEEEEvNT_6ParamsE)
        /*0048*/ 	.short	0x0210
        /*004a*/ 	.short	0x0418


	//----- nvinfo : EIATTR_SW_WAR
	.align		4
.L_548:
        /*004c*/ 	.byte	0x04, 0x36
        /*004e*/ 	.short	(.L_550 - .L_549)
.L_549:
        /*0050*/ 	.word	0x00000008
.L_550:


//--------------------- .nv.info._ZN7cutlass13device_kernelIN5flash19enable_sm80_to_sm89INS1_16FlashAttnFwdSm80INS1_25CollectiveMainloopFwdSm80ILi8ELi2ELb1EN4cute5tupleIJNS5_1CILi128EEENS7_ILi96EEENS7_ILi192EEEEEELi192ENS_6half_tEfNS_4arch4Sm80ELb0ELb0ELb0ELb0ELb0ELb0ELb1ELb0EEENS1_21CollectiveEpilogueFwdINS6_IJS8_SA_S9_EEENS6_IJNS7_ILi1EEESI_SI_EEESC_SE_Li256ELb0ELb1ELb0ELb0EEENS1_19SingleTileSchedulerILb0ELb0ELb1ELi128EEEEEEEEEvNT_6ParamsE --------------------------
	.section	.nv.info._ZN7cutlass13device_kernelIN5flash19enable_sm80_to_sm89INS1_16FlashAttnFwdSm80INS1_25CollectiveMainloopFwdSm80ILi8ELi2ELb1EN4cute5tupleIJNS5_1CILi128EEENS7_ILi96EEENS7_ILi192EEEEEELi192ENS_6half_tEfNS_4arch4Sm80ELb0ELb0ELb0ELb0ELb0ELb0ELb1ELb0EEENS1_21CollectiveEpilogueFwdINS6_IJS8_SA_S9_EEENS6_IJNS7_ILi1EEESI_SI_EEESC_SE_Li256ELb0ELb1ELb0ELb0EEENS1_19SingleTileSchedulerILb0ELb0ELb1ELi128EEEEEEEEEvNT_6ParamsE,"",@"SHT_CUDA_INFO"
	.sectionflags	@""
	.align	4


	//----- nvinfo : EIATTR_CUDA_API_VERSION
	.align		4
        /*0000*/ 	.byte	0x04, 0x37
        /*0002*/ 	.short	(.L_552 - .L_551)
.L_551:
        /*0004*/ 	.word	0x00000082


	//----- nvinfo : EIATTR_KPARAM_INFO
	.align		4
.L_552:
        /*0008*/ 	.byte	0x04, 0x17
        /*000a*/ 	.short	(.L_554 - .L_553)
.L_553:
        /*000c*/ 	.word	0x00000000
        /*0010*/ 	.short	0x0000
        /*0012*/ 	.short	0x0000
        /*0014*/ 	.byte	0x00, 0xf0, 0x61, 0x10


	//----- nvinfo : EIATTR_SPARSE_MMA_MASK
	.align		4
.L_554:
        /*0018*/ 	.byte	0x03, 0x50
        /*001a*/ 	.short	0x0000


	//----- nvinfo : EIATTR_MAXREG_COUNT
	.align		4
        /*001c*/ 	.byte	0x03, 0x1b
        /*001e*/ 	.short	0x00ff


	//----- nvinfo : EIATTR_MERCURY_ISA_VERSION
	.align		4
        /*0020*/ 	.byte	0x03, 0x5f
        /*0022*/ 	.short	0x0101


	//----- nvinfo : EIATTR_EXIT_INSTR_OFFSETS
	.align		4
        /*0024*/ 	.byte	0x04, 0x1c
        /*0026*/ 	.short	(.L_556 - .L_555)


	//   ....[0]....
.L_555:
        /*0028*/ 	.word	0x00000010


	//----- nvinfo : EIATTR_MAX_THREADS
	.align		4
.L_556:
        /*002c*/ 	.byte	0x04, 0x05
        /*002e*/ 	.short	(.L_558 - .L_557)
.L_557:
        /*0030*/ 	.word	0x00000100
        /*0034*/ 	.word	0x00000001
        /*0038*/ 	.word	0x00000001


	//----- nvinfo : EIATTR_CBANK_PARAM_SIZE
	.align		4
.L_558:
        /*003c*/ 	.byte	0x03, 0x19
        /*003e*/ 	.short	0x0418


	//----- nvinfo : EIATTR_PARAM_CBANK
	.align		4
        /*0040*/ 	.byte	0x04, 0x0a
        /*0042*/ 	.short	(.L_560 - .L_559)
	.align		4
.L_559:
        /*0044*/ 	.word	index@(.nv.constant0._ZN7cutlass13device_kernelIN5flash19enable_sm80_to_sm89INS1_16FlashAttnFwdSm80INS1_25CollectiveMainloopFwdSm80ILi8ELi2ELb1EN4cute5tupleIJNS5_1CILi128EEENS7_ILi96EEENS7_ILi192EEEEEELi192ENS_6half_tEfNS_4arch4Sm80ELb0ELb0ELb0ELb0ELb0ELb0ELb1ELb0EEENS1_21CollectiveEpilogueFwdINS6_IJS8_SA_S9_EEENS6_IJNS7_ILi1EEESI_SI_EEESC_SE_Li256ELb0ELb1ELb0ELb0EEENS1_19SingleTileSchedulerILb0ELb0ELb1ELi128EEEEEEEEEvNT_6ParamsE)
        /*0048*/ 	.short	0x0210
        /*004a*/ 	.short	0x0418


	//----- nvinfo : EIATTR_SW_WAR
	.align		4
.L_560:
        /*004c*/ 	.byte	0x04, 0x36
        /*004e*/ 	.short	(.L_562 - .L_561)
.L_561:
        /*0050*/ 	.word	0x00000008
.L_562:


//--------------------- .nv.info._ZN7cutlass13device_kernelIN5flash19enable_sm80_to_sm89INS1_16FlashAttnFwdSm80INS1_25CollectiveMainloopFwdSm80ILi8ELi2ELb1EN4cute5tupleIJNS5_1CILi128EEENS7_ILi96EEENS7_ILi192EEEEEELi192ENS_6half_tEfNS_4arch4Sm80ELb0ELb0ELb0ELb1ELb0ELb0ELb1ELb0EEENS1_21CollectiveEpilogueFwdINS6_IJS8_SA_S9_EEENS6_IJNS7_ILi1EEESI_SI_EEESC_SE_Li256ELb1ELb1ELb0ELb0EEENS1_19SingleTileSchedulerILb1ELb0ELb1ELi128EEEEEEEEEvNT_6ParamsE --------------------------
	.section	.nv.info._ZN7cutlass13device_kernelIN5flash19enable_sm80_to_sm89INS1_16FlashAttnFwdSm80INS1_25CollectiveMainloopFwdSm80ILi8ELi2ELb1EN4cute5tupleIJNS5_1CILi128EEENS7_ILi96EEENS7_ILi192EEEEEELi192ENS_6half_tEfNS_4arch4Sm80ELb0ELb0ELb0ELb1ELb0ELb0ELb1ELb0EEENS1_21CollectiveEpilogueFwdINS6_IJS8_SA_S9_EEENS6_IJNS7_ILi1EEESI_SI_EEESC_SE_Li256ELb1ELb1ELb0ELb0EEENS1_19SingleTileSchedulerILb1ELb0ELb1ELi128EEEEEEEEEvNT_6ParamsE,"",@"SHT_CUDA_INFO"
	.sectionflags	@""
	.align	4


	//----- nvinfo : EIATTR_CUDA_API_VERSION
	.align		4
        /*0000*/ 	.byte	0x04, 0x37
        /*0002*/ 	.short	(.L_564 - .L_563)
.L_563:
        /*0004*/ 	.word	0x00000082


	//----- nvinfo : EIATTR_KPARAM_INFO
	.align		4
.L_564:
        /*0008*/ 	.byte	0x04, 0x17
        /*000a*/ 	.short	(.L_566 - .L_565)
.L_565:
        /*000c*/ 	.word	0x00000000
        /*0010*/ 	.short	0x0000
        /*0012*/ 	.short	0x0000
        /*0014*/ 	.byte	0x00, 0xf0, 0x61, 0x10


	//----- nvinfo : EIATTR_SPARSE_MMA_MASK
	.align		4
.L_566:
        /*0018*/ 	.byte	0x03, 0x50
        /*001a*/ 	.short	0x0000


	//----- nvinfo : EIATTR_MAXREG_COUNT
	.align		4
        /*001c*/ 	.byte	0x03, 0x1b
        /*001e*/ 	.short	0x00ff


	//----- nvinfo : EIATTR_MERCURY_ISA_VERSION
	.align		4
        /*0020*/ 	.byte	0x03, 0x5f
        /*0022*/ 	.short	0x0101


	//----- nvinfo : EIATTR_EXIT_INSTR_OFFSETS
	.align		4
        /*0024*/ 	.byte	0x04, 0x1c
        /*0026*/ 	.short	(.L_568 - .L_567)


	//   ....[0]....
.L_567:
        /*0028*/ 	.word	0x00000010


	//----- nvinfo : EIATTR_MAX_THREADS
	.align		4
.L_568:
        /*002c*/ 	.byte	0x04, 0x05
        /*002e*/ 	.short	(.L_570 - .L_569)
.L_569:
        /*0030*/ 	.word	0x00000100
        /*0034*/ 	.word	0x00000001
        /*0038*/ 	.word	0x00000001


	//----- nvinfo : EIATTR_CBANK_PARAM_SIZE
	.align		4
.L_570:
        /*003c*/ 	.byte	0x03, 0x19
        /*003e*/ 	.short	0x0418


	//----- nvinfo : EIATTR_PARAM_CBANK
	.align		4
        /*0040*/ 	.byte	0x04, 0x0a
        /*0042*/ 	.short	(.L_572 - .L_571)
	.align		4
.L_571:
        /*0044*/ 	.word	index@(.nv.constant0._ZN7cutlass13device_kernelIN5flash19enable_sm80_to_sm89INS1_16FlashAttnFwdSm80INS1_25CollectiveMainloopFwdSm80ILi8ELi2ELb1EN4cute5tupleIJNS5_1CILi128EEENS7_ILi96EEENS7_ILi192EEEEEELi192ENS_6half_tEfNS_4arch4Sm80ELb0ELb0ELb0ELb1ELb0ELb0ELb1ELb0EEENS1_21CollectiveEpilogueFwdINS6_IJS8_SA_S9_EEENS6_IJNS7_ILi1EEESI_SI_EEESC_SE_Li256ELb1ELb1ELb0ELb0EEENS1_19SingleTileSchedulerILb1ELb0ELb1ELi128EEEEEEEEEvNT_6ParamsE)
        /*0048*/ 	.short	0x0210
        /*004a*/ 	.short	0x0418


	//----- nvinfo : EIATTR_SW_WAR
	.align		4
.L_572:
        /*004c*/ 	.byte	0x04, 0x36
        /*004e*/ 	.short	(.L_574 - .L_573)
.L_573:
        /*0050*/ 	.word	0x00000008
.L_574:


//--------------------- .nv.info._ZN7cutlass13device_kernelIN5flash19enable_sm80_to_sm89INS1_16FlashAttnFwdSm80INS1_25CollectiveMainloopFwdSm80ILi8ELi2ELb0EN4cute5tupleIJNS5_1CILi128EEENS7_ILi64EEENS7_ILi192EEEEEELi192ENS_6half_tEfNS_4arch4Sm80ELb0ELb0ELb0ELb1ELb0ELb1ELb1ELb0EEENS1_21CollectiveEpilogueFwdINS6_IJS8_SA_S9_EEENS6_IJNS7_ILi1EEESI_SI_EEESC_SE_Li256ELb1ELb1ELb0ELb0EEENS1_19SingleTileSchedulerILb1ELb0ELb1ELi128EEEEEEEEEvNT_6ParamsE --------------------------
	.section	.nv.info._ZN7cutlass13device_kernelIN5flash19enable_sm80_to_sm89INS1_16FlashAttnFwdSm80INS1_25CollectiveMainloopFwdSm80ILi8ELi2ELb0EN4cute5tupleIJNS5_1CILi128EEENS7_ILi64EEENS7_ILi192EEEEEELi192ENS_6half_tEfNS_4arch4Sm80ELb0ELb0ELb0ELb1ELb0ELb1ELb1ELb0EEENS1_21CollectiveEpilogueFwdINS6_IJS8_SA_S9_EEENS6_IJNS7_ILi1EEESI_SI_EEESC_SE_Li256ELb1ELb1ELb0ELb0EEENS1_19SingleTileSchedulerILb1ELb0ELb1ELi128EEEEEEEEEvNT_6ParamsE,"",@"SHT_CUDA_INFO"
	.sectionflags	@""
	.align	4


	//----- nvinfo : EIATTR_CUDA_API_VERSION
	.align		4
        /*0000*/ 	.byte	0x04, 0x37
        /*0002*/ 	.short	(.L_576 - .L_575)
.L_575:
        /*0004*/ 	.word	0x00000082


	//----- nvinfo : EIATTR_KPARAM_INFO
	.align		4
.L_576:
        /*0008*/ 	.byte	0x04, 0x17
        /*000a*/ 	.short	(.L_578 - .L_577)
.L_577:
        /*000c*/ 	.word	0x00000000
        /*0010*/ 	.short	0x0000
        /*0012*/ 	.short	0x0000
        /*0014*/ 	.byte	0x00, 0xf0, 0x61, 0x10


	//----- nvinfo : EIATTR_SPARSE_MMA_MASK
	.align		4
.L_578:
        /*0018*/ 	.byte	0x03, 0x50
        /*001a*/ 	.short	0x0000


	//----- nvinfo : EIATTR_MAXREG_COUNT
	.align		4
        /*001c*/ 	.byte	0x03, 0x1b
        /*001e*/ 	.short	0x00ff


	//----- nvinfo : EIATTR_MERCURY_ISA_VERSION
	.align		4
        /*0020*/ 	.byte	0x03, 0x5f
        /*0022*/ 	.short	0x0101


	//----- nvinfo : EIATTR_EXIT_INSTR_OFFSETS
	.align		4
        /*0024*/ 	.byte	0x04, 0x1c
        /*0026*/ 	.short	(.L_580 - .L_579)


	//   ....[0]....
.L_579:
        /*0028*/ 	.word	0x00000010


	//----- nvinfo : EIATTR_MAX_THREADS
	.align		4
.L_580:
        /*002c*/ 	.byte	0x04, 0x05
        /*002e*/ 	.short	(.L_582 - .L_581)
.L_581:
        /*0030*/ 	.word	0x00000100
        /*0034*/ 	.word	0x00000001
        /*0038*/ 	.word	0x00000001


	//----- nvinfo : EIATTR_CBANK_PARAM_SIZE
	.align		4
.L_582:
        /*003c*/ 	.byte	0x03, 0x19
        /*003e*/ 	.short	0x0418


	//----- nvinfo : EIATTR_PARAM_CBANK
	.align		4
        /*0040*/ 	.byte	0x04, 0x0a
        /*0042*/ 	.short	(.L_584 - .L_583)
	.align		4
.L_583:
        /*0044*/ 	.word	index@(.nv.constant0._ZN7cutlass13device_kernelIN5flash19enable_sm80_to_sm89INS1_16FlashAttnFwdSm80INS1_25CollectiveMainloopFwdSm80ILi8ELi2ELb0EN4cute5tupleIJNS5_1CILi128EEENS7_ILi64EEENS7_ILi192EEEEEELi192ENS_6half_tEfNS_4arch4Sm80ELb0ELb0ELb0ELb1ELb0ELb1ELb1ELb0EEENS1_21CollectiveEpilogueFwdINS6_IJS8_SA_S9_EEENS6_IJNS7_ILi1EEESI_SI_EEESC_SE_Li256ELb1ELb1ELb0ELb0EEENS1_19SingleTileSchedulerILb1ELb0ELb1ELi128EEEEEEEEEvNT_6ParamsE)
        /*0048*/ 	.short	0x0210
        /*004a*/ 	.short	0x0418


	//----- nvinfo : EIATTR_SW_WAR
	.align		4
.L_584:
        /*004c*/ 	.byte	0x04, 0x36
        /*004e*/ 	.short	(.L_586 - .L_585)
.L_585:
        /*0050*/ 	.word	0x00000008
.L_586:


//--------------------- .nv.info._ZN7cutlass13device_kernelIN5flash19enable_sm80_to_sm89INS1_16FlashAttnFwdSm80INS1_25CollectiveMainloopFwdSm80ILi8ELi2ELb0EN4cute5tupleIJNS5_1CILi128EEENS7_ILi64EEENS7_ILi192EEEEEELi192ENS_6half_tEfNS_4arch4Sm80ELb0ELb1ELb0ELb0ELb0ELb0ELb1ELb0EEENS1_21CollectiveEpilogueFwdINS6_IJS8_SA_S9_EEENS6_IJNS7_ILi1EEESI_SI_EEESC_SE_Li256ELb0ELb1ELb0ELb0EEENS1_19SingleTileSchedulerILb0ELb0ELb1ELi128EEEEEEEEEvNT_6ParamsE --------------------------
	.section	.nv.info._ZN7cutlass13device_kernelIN5flash19enable_sm80_to_sm89INS1_16FlashAttnFwdSm80INS1_25CollectiveMainloopFwdSm80ILi8ELi2ELb0EN4cute5tupleIJNS5_1CILi128EEENS7_ILi64EEENS7_ILi192EEEEEELi192ENS_6half_tEfNS_4arch4Sm80ELb0ELb1ELb0ELb0ELb0ELb0ELb1ELb0EEENS1_21CollectiveEpilogueFwdINS6_IJS8_SA_S9_EEENS6_IJNS7_ILi1EEESI_SI_EEESC_SE_Li256ELb0ELb1ELb0ELb0EEENS1_19SingleTileSchedulerILb0ELb0ELb1ELi128EEEEEEEEEvNT_6ParamsE,"",@"SHT_CUDA_INFO"
	.sectionflags	@""
	.align	4


	//----- nvinfo : EIATTR_CUDA_API_VERSION
	.align		4
        /*0000*/ 	.byte	0x04, 0x37
        /*0002*/ 	.short	(.L_588 - .L_587)
.L_587:
        /*0004*/ 	.word	0x00000082


	//----- nvinfo : EIATTR_KPARAM_INFO
	.align		4
.L_588:
        /*0008*/ 	.byte	0x04, 0x17
        /*000a*/ 	.short	(.L_590 - .L_589)
.L_589:
        /*000c*/ 	.word	0x00000000
        /*0010*/ 	.short	0x0000
        /*0012*/ 	.short	0x0000
        /*0014*/ 	.byte	0x00, 0xf0, 0x61, 0x10


	//----- nvinfo : EIATTR_SPARSE_MMA_MASK
	.align		4
.L_590:
        /*0018*/ 	.byte	0x03, 0x50
        /*001a*/ 	.short	0x0000


	//----- nvinfo : EIATTR_MAXREG_COUNT
	.align		4
        /*001c*/ 	.byte	0x03, 0x1b
        /*001e*/ 	.short	0x00ff


	//----- nvinfo : EIATTR_MERCURY_ISA_VERSION
	.align		4
        /*0020*/ 	.byte	0x03, 0x5f
        /*0022*/ 	.short	0x0101


	//----- nvinfo : EIATTR_EXIT_INSTR_OFFSETS
	.align		4
        /*0024*/ 	.byte	0x04, 0x1c
        /*0026*/ 	.short	(.L_592 - .L_591)


	//   ....[0]....
.L_591:
        /*0028*/ 	.word	0x00000010


	//----- nvinfo : EIATTR_MAX_THREADS
	.align		4
.L_592:
        /*002c*/ 	.byte	0x04, 0x05
        /*002e*/ 	.short	(.L_594 - .L_593)
.L_593:
        /*0030*/ 	.word	0x00000100
        /*0034*/ 	.word	0x00000001
        /*0038*/ 	.word	0x00000001


	//----- nvinfo : EIATTR_CBANK_PARAM_SIZE
	.align		4
.L_594:
        /*003c*/ 	.byte	0x03, 0x19
        /*003e*/ 	.short	0x0418


	//----- nvinfo : EIATTR_PARAM_CBANK
	.align		4
        /*0040*/ 	.byte	0x04, 0x0a
        /*0042*/ 	.short	(.L_596 - .L_595)
	.align		4
.L_595:
        /*0044*/ 	.word	index@(.nv.constant0._ZN7cutlass13device_kernelIN5flash19enable_sm80_to_sm89INS1_16FlashAttnFwdSm80INS1_25CollectiveMainloopFwdSm80ILi8ELi2ELb0EN4cute5tupleIJNS5_1CILi128EEENS7_ILi64EEENS7_ILi192EEEEEELi192ENS_6half_tEfNS_4arch4Sm80ELb0ELb1ELb0ELb0ELb0ELb0ELb1ELb0EEENS1_21CollectiveEpilogueFwdINS6_IJS8_SA_S9_EEENS6_IJNS7_ILi1EEESI_SI_EEESC_SE_Li256ELb0ELb1ELb0ELb0EEENS1_19SingleTileSchedulerILb0ELb0ELb1ELi128EEEEEEEEEvNT_6ParamsE)
        /*0048*/ 	.short	0x0210
        /*004a*/ 	.short	0x0418


	//----- nvinfo : EIATTR_SW_WAR
	.align		4
.L_596:
        /*004c*/ 	.byte	0x04, 0x36
        /*004e*/ 	.short	(.L_598 - .L_597)
.L_597:
        /*0050*/ 	.word	0x00000008
.L_598:


//--------------------- .nv.info._ZN7cutlass13device_kernelIN5flash19enable_sm80_to_sm89INS1_16FlashAttnFwdSm80INS1_25CollectiveMainloopFwdSm80ILi8ELi2ELb0EN4cute5tupleIJNS5_1CILi128EEENS7_ILi64EEENS7_ILi192EEEEEELi192ENS_6half_tEfNS_4arch4Sm80ELb0ELb1ELb0ELb1ELb0ELb0ELb1ELb0EEENS1_21CollectiveEpilogueFwdINS6_IJS8_SA_S9_EEENS6_IJNS7_ILi1EEESI_SI_EEESC_SE_Li256ELb1ELb1ELb0ELb0EEENS1_19SingleTileSchedulerILb1ELb0ELb1ELi128EEEEEEEEEvNT_6ParamsE --------------------------
	.section	.nv.info._ZN7cutlass13device_kernelIN5flash19enable_sm80_to_sm89INS1_16FlashAttnFwdSm80INS1_25CollectiveMainloopFwdSm80ILi8ELi2ELb0EN4cute5tupleIJNS5_1CILi128EEENS7_ILi64EEENS7_ILi192EEEEEELi192ENS_6half_tEfNS_4arch4Sm80ELb0ELb1ELb0ELb1ELb0ELb0ELb1ELb0EEENS1_21CollectiveEpilogueFwdINS6_IJS8_SA_S9_EEENS6_IJNS7_ILi1EEESI_SI_EEESC_SE_Li256ELb1ELb1ELb0ELb0EEENS1_19SingleTileSchedulerILb1ELb0ELb1ELi128EEEEEEEEEvNT_6ParamsE,"",@"SHT_CUDA_INFO"
	.sectionflags	@""
	.align	4


	//----- nvinfo : EIATTR_CUDA_API_VERSION
	.align		4
        /*0000*/ 	.byte	0x04, 0x37
        /*0002*/ 	.short	(.L_600 - .L_599)
.L_599:
        /*0004*/ 	.word	0x00000082


	//----- nvinfo : EIATTR_KPARAM_INFO
	.align		4
.L_600:
        /*0008*/ 	.byte	0x04, 0x17
        /*000a*/ 	.short	(.L_602 - .L_601)
.L_601:
        /*000c*/ 	.word	0x00000000
        /*0010*/ 	.short	0x0000
        /*0012*/ 	.short	0x0000
        /*0014*/ 	.byte	0x00, 0xf0, 0x61, 0x10


	//----- nvinfo : EIATTR_SPARSE_MMA_MASK
	.align		4
.L_602:
        /*0018*/ 	.byte	0x03, 0x50
        /*001a*/ 	.short	0x0000


	//----- nvinfo : EIATTR_MAXREG_COUNT
	.align		4
        /*001c*/ 	.byte	0x03, 0x1b
        /*001e*/ 	.short	0x00ff


	//----- nvinfo : EIATTR_MERCURY_ISA_VERSION
	.align		4
        /*0020*/ 	.byte	0x03, 0x5f
        /*0022*/ 	.short	0x0101


	//----- nvinfo : EIATTR_EXIT_INSTR_OFFSETS
	.align		4
        /*0024*/ 	.byte	0x04, 0x1c
        /*0026*/ 	.short	(.L_604 - .L_603)


	//   ....[0]....
.L_603:
        /*0028*/ 	.word	0x00000010


	//----- nvinfo : EIATTR_MAX_THREADS
	.align		4
.L_604:
        /*002c*/ 	.byte	0x04, 0x05
        /*002e*/ 	.short	(.L_606 - .L_605)
.L_605:
        /*0030*/ 	.word	0x00000100
        /*0034*/ 	.word	0x00000001
        /*0038*/ 	.word	0x00000001


	//----- nvinfo : EIATTR_CBANK_PARAM_SIZE
	.align		4
.L_606:
        /*003c*/ 	.byte	0x03, 0x19
        /*003e*/ 	.short	0x0418


	//----- nvinfo : EIATTR_PARAM_CBANK
	.align		4
        /*0040*/ 	.byte	0x04, 0x0a
        /*0042*/ 	.short	(.L_608 - .L_607)
	.align		4
.L_607:
        /*0044*/ 	.word	index@(.nv.constant0._ZN7cutlass13device_kernelIN5flash19enable_sm80_to_sm89INS1_16FlashAttnFwdSm80INS1_25CollectiveMainloopFwdSm80ILi8ELi2ELb0EN4cute5tupleIJNS5_1CILi128EEENS7_ILi64EEENS7_ILi192EEEEEELi192ENS_6half_tEfNS_4arch4Sm80ELb0ELb1ELb0ELb1ELb0ELb0ELb1ELb0EEENS1_21CollectiveEpilogueFwdINS6_IJS8_SA_S9_EEENS6_IJNS7_ILi1EEESI_SI_EEESC_SE_Li256ELb1ELb1ELb0ELb0EEENS1_19SingleTileSchedulerILb1ELb0ELb1ELi128EEEEEEEEEvNT_6ParamsE)
        /*0048*/ 	.short	0x0210
        /*004a*/ 	.short	0x0418


	//----- nvinfo : EIATTR_SW_WAR
	.align		4
.L_608:
        /*004c*/ 	.byte	0x04, 0x36
        /*004e*/ 	.short	(.L_610 - .L_609)
.L_609:
        /*0050*/ 	.word	0x00000008
.L_610:


//--------------------- .nv.info._ZN7cutlass13device_kernelIN5flash19enable_sm80_to_sm89INS1_16FlashAttnFwdSm80INS1_25CollectiveMainloopFwdSm80ILi8ELi2ELb0EN4cute5tupleIJNS5_1CILi128EEENS7_ILi64EEENS7_ILi192EEEEEELi192ENS_6half_tEfNS_4arch4Sm80ELb0ELb1ELb0ELb1ELb0ELb1ELb1ELb0EEENS1_21CollectiveEpilogueFwdINS6_IJS8_SA_S9_EEENS6_IJNS7_ILi1EEESI_SI_EEESC_SE_Li256ELb1ELb1ELb0ELb0EEENS1_19SingleTileSchedulerILb1ELb0ELb1ELi128EEEEEEEEEvNT_6ParamsE --------------------------
	.section	.nv.info._ZN7cutlass13device_kernelIN5flash19enable_sm80_to_sm89INS1_16FlashAttnFwdSm80INS1_25CollectiveMainloopFwdSm80ILi8ELi2ELb0EN4cute5tupleIJNS5_1CILi128EEENS7_ILi64EEENS7_ILi192EEEEEELi192ENS_6half_tEfNS_4arch4Sm80ELb0ELb1ELb0ELb1ELb0ELb1ELb1ELb0EEENS1_21CollectiveEpilogueFwdINS6_IJS8_SA_S9_EEENS6_IJNS7_ILi1EEESI_SI_EEESC_SE_Li256ELb1ELb1ELb0ELb0EEENS1_19SingleTileSchedulerILb1ELb0ELb1ELi128EEEEEEEEEvNT_6ParamsE,"",@"SHT_CUDA_INFO"
	.sectionflags	@""
	.align	4


	//----- nvinfo : EIATTR_CUDA_API_VERSION
	.align		4
        /*0000*/ 	.byte	0x04, 0x37
        /*0002*/ 	.short	(.L_612 - .L_611)
.L_611:
        /*0004*/ 	.word	0x00000082


	//----- nvinfo : EIATTR_KPARAM_INFO
	.align		4
.L_612:
        /*0008*/ 	.byte	0x04, 0x17
        /*000a*/ 	.short	(.L_614 - .L_613)
.L_613:
        /*000c*/ 	.word	0x00000000
        /*0010*/ 	.short	0x0000
        /*0012*/ 	.short	0x0000
        /*0014*/ 	.byte	0x00, 0xf0, 0x61, 0x10


	//----- nvinfo : EIATTR_SPARSE_MMA_MASK
	.align		4
.L_614:
        /*0018*/ 	.byte	0x03, 0x50
        /*001a*/ 	.short	0x0000


	//----- nvinfo : EIATTR_MAXREG_COUNT
	.align		4
        /*001c*/ 	.byte	0x03, 0x1b
        /*001e*/ 	.short	0x00ff


	//----- nvinfo : EIATTR_MERCURY_ISA_VERSION
	.align		4
        /*0020*/ 	.byte	0x03, 0x5f
        /*0022*/ 	.short	0x0101


	//----- nvinfo : EIATTR_EXIT_INSTR_OFFSETS
	.align		4
        /*0024*/ 	.byte	0x04, 0x1c
        /*0026*/ 	.short	(.L_616 - .L_615)


	//   ....[0]....
.L_615:
        /*0028*/ 	.word	0x00000010


	//----- nvinfo : EIATTR_MAX_THREADS
	.align		4
.L_616:
        /*002c*/ 	.byte	0x04, 0x05
        /*002e*/ 	.short	(.L_618 - .L_617)
.L_617:
        /*0030*/ 	.word	0x00000100
        /*0034*/ 	.word	0x00000001
        /*0038*/ 	.word	0x00000001


	//----- nvinfo : EIATTR_CBANK_PARAM_SIZE
	.align		4
.L_618:
        /*003c*/ 	.byte	0x03, 0x19
        /*003e*/ 	.short	0x0418


	//----- nvinfo : EIATTR_PARAM_CBANK
	.align		4
        /*0040*/ 	.byte	0x04, 0x0a
        /*0042*/ 	.short	(.L_620 - .L_619)
	.align		4
.L_619:
        /*0044*/ 	.word	index@(.nv.constant0._ZN7cutlass13device_kernelIN5flash19enable_sm80_to_sm89INS1_16FlashAttnFwdSm80INS1_25CollectiveMainloopFwdSm80ILi8ELi2ELb0EN4cute5tupleIJNS5_1CILi128EEENS7_ILi64EEENS7_ILi192EEEEEELi192ENS_6half_tEfNS_4arch4Sm80ELb0ELb1ELb0ELb1ELb0ELb1ELb1ELb0EEENS1_21CollectiveEpilogueFwdINS6_IJS8_SA_S9_EEENS6_IJNS7_ILi1EEESI_SI_EEESC_SE_Li256ELb1ELb1ELb0ELb0EEENS1_19SingleTileSchedulerILb1ELb0ELb1ELi128EEEEEEEEEvNT_6ParamsE)
        /*0048*/ 	.short	0x0210
        /*004a*/ 	.short	0x0418


	//----- nvinfo : EIATTR_SW_WAR
	.align		4
.L_620:
        /*004c*/ 	.byte	0x04, 0x36
        /*004e*/ 	.short	(.L_622 - .L_621)
.L_621:
        /*0050*/ 	.word	0x00000008
.L_622:


//--------------------- .nv.info._ZN7cutlass13device_kernelIN5flash19enable_sm80_to_sm89INS1_16FlashAttnFwdSm80INS1_25CollectiveMainloopFwdSm80ILi8ELi2ELb1EN4cute5tupleIJNS5_1CILi128EEENS7_ILi96EEENS7_ILi192EEEEEELi192ENS_6half_tEfNS_4arch4Sm80ELb1ELb0ELb0ELb0ELb0ELb0ELb1ELb0EEENS1_21CollectiveEpilogueFwdINS6_IJS8_SA_S9_EEENS6_IJNS7_ILi1EEESI_SI_EEESC_SE_Li256ELb0ELb1ELb0ELb0EEENS1_30DynamicPersistentTileSchedulerILi256ELi256ELb0ELb1ELb0EEEEEEEEEvNT_6ParamsE --------------------------
	.section	.nv.info._ZN7cutlass13device_kernelIN5flash19enable_sm80_to_sm89INS1_16FlashAttnFwdSm80INS1_25CollectiveMainloopFwdSm80ILi8ELi2ELb1EN4cute5tupleIJNS5_1CILi128EEENS7_ILi96EEENS7_ILi192EEEEEELi192ENS_6half_tEfNS_4arch4Sm80ELb1ELb0ELb0ELb0ELb0ELb0ELb1ELb0EEENS1_21CollectiveEpilogueFwdINS6_IJS8_SA_S9_EEENS6_IJNS7_ILi1EEESI_SI_EEESC_SE_Li256ELb0ELb1ELb0ELb0EEENS1_30DynamicPersistentTileSchedulerILi256ELi256ELb0ELb1ELb0EEEEEEEEEvNT_6ParamsE,"",@"SHT_CUDA_INFO"
	.sectionflags	@""
	.align	4


	//----- nvinfo : EIATTR_CUDA_API_VERSION
	.align		4
        /*0000*/ 	.byte	0x04, 0x37
        /*0002*/ 	.short	(.L_624 - .L_623)
.L_623:
        /*0004*/ 	.word	0x00000082


	//----- nvinfo : EIATTR_KPARAM_INFO
	.align		4
.L_624:
        /*0008*/ 	.byte	0x04, 0x17
        /*000a*/ 	.short	(.L_626 - .L_625)
.L_625:
        /*000c*/ 	.word	0x00000000
        /*0010*/ 	.short	0x0000
        /*0012*/ 	.short	0x0000
        /*0014*/ 	.byte	0x00, 0xf0, 0xa1, 0x10


	//----- nvinfo : EIATTR_SPARSE_MMA_MASK
	.align		4
.L_626:
        /*0018*/ 	.byte	0x03, 0x50
        /*001a*/ 	.short	0x0000


	//----- nvinfo : EIATTR_MAXREG_COUNT
	.align		4
        /*001c*/ 	.byte	0x03, 0x1b
        /*001e*/ 	.short	0x00ff


	//----- nvinfo : EIATTR_MERCURY_ISA_VERSION
	.align		4
        /*0020*/ 	.byte	0x03, 0x5f
        /*0022*/ 	.short	0x0101


	//----- nvinfo : EIATTR_EXIT_INSTR_OFFSETS
	.align		4
        /*0024*/ 	.byte	0x04, 0x1c
        /*0026*/ 	.short	(.L_628 - .L_627)


	//   ....[0]....
.L_627:
        /*0028*/ 	.word	0x00000010


	//----- nvinfo : EIATTR_MAX_THREADS
	.align		4
.L_628:
        /*002c*/ 	.byte	0x04, 0x05
        /*002e*/ 	.short	(.L_630 - .L_629)
.L_629:
        /*0030*/ 	.word	0x00000100
        /*0034*/ 	.word	0x00000001
        /*0038*/ 	.word	0x00000001


	//----- nvinfo : EIATTR_CBANK_PARAM_SIZE
	.align		4
.L_630:
        /*003c*/ 	.byte	0x03, 0x19
        /*003e*/ 	.short	0x0428


	//----- nvinfo : EIATTR_PARAM_CBANK
	.align		4
        /*0040*/ 	.byte	0x04, 0x0a
        /*0042*/ 	.short	(.L_632 - .L_631)
	.align		4
.L_631:
        /*0044*/ 	.word	index@(.nv.constant0._ZN7cutlass13device_kernelIN5flash19enable_sm80_to_sm89INS1_16FlashAttnFwdSm80INS1_25CollectiveMainloopFwdSm80ILi8ELi2ELb1EN4cute5tupleIJNS5_1CILi128EEENS7_ILi96EEENS7_ILi192EEEEEELi192ENS_6half_tEfNS_4arch4Sm80ELb1ELb0ELb0ELb0ELb0ELb0ELb1ELb0EEENS1_21CollectiveEpilogueFwdINS6_IJS8_SA_S9_EEENS6_IJNS7_ILi1EEESI_SI_EEESC_SE_Li256ELb0ELb1ELb0ELb0EEENS1_30DynamicPersistentTileSchedulerILi256ELi256ELb0ELb1ELb0EEEEEEEEEvNT_6ParamsE)
        /*0048*/ 	.short	0x0210
        /*004a*/ 	.short	0x0428


	//----- nvinfo : EIATTR_SW_WAR
	.align		4
.L_632:
        /*004c*/ 	.byte	0x04, 0x36
        /*004e*/ 	.short	(.L_634 - .L_633)
.L_633:
        /*0050*/ 	.word	0x00000008
.L_634:


//--------------------- .nv.info._ZN7cutlass13device_kernelIN5flash19enable_sm80_to_sm89INS1_16FlashAttnFwdSm80INS1_25CollectiveMainloopFwdSm80ILi8ELi2ELb1EN4cute5tupleIJNS5_1CILi128EEENS7_ILi96EEENS7_ILi192EEEEEELi192ENS_6half_tEfNS_4arch4Sm80ELb1ELb0ELb0ELb1ELb0ELb0ELb1ELb0EEENS1_21CollectiveEpilogueFwdINS6_IJS8_SA_S9_EEENS6_IJNS7_ILi1EEESI_SI_EEESC_SE_Li256ELb1ELb1ELb0ELb0EEENS1_19SingleTileSchedulerILb1ELb0ELb1ELi128EEEEEEEEEvNT_6ParamsE --------------------------
	.section	.nv.info._ZN7cutlass13device_kernelIN5flash19enable_sm80_to_sm89INS1_16FlashAttnFwdSm80INS1_25CollectiveMainloopFwdSm80ILi8ELi2ELb1EN4cute5tupleIJNS5_1CILi128EEENS7_ILi96EEENS7_ILi192EEEEEELi192ENS_6half_tEfNS_4arch4Sm80ELb1ELb0ELb0ELb1ELb0ELb0ELb1ELb0EEENS1_21CollectiveEpilogueFwdINS6_IJS8_SA_S9_EEENS6_IJNS7_ILi1EEESI_SI_EEESC_SE_Li256ELb1ELb1ELb0ELb0EEENS1_19SingleTileSchedulerILb1ELb0ELb1ELi128EEEEEEEEEvNT_6ParamsE,"",@"SHT_CUDA_INFO"
	.sectionflags	@""
	.align	4


	//----- nvinfo : EIATTR_CUDA_API_VERSION
	.align		4
        /*0000*/ 	.byte	0x04, 0x37
        /*0002*/ 	.short	(.L_636 - .L_635)
.L_635:
        /*0004*/ 	.word	0x00000082


	//----- nvinfo : EIATTR_KPARAM_INFO
	.align		4
.L_636:
        /*0008*/ 	.byte	0x04, 0x17
        /*000a*/ 	.short	(.L_638 - .L_637)
.L_637:
        /*000c*/ 	.word	0x00000000
        /*0010*/ 	.short	0x0000
        /*0012*/ 	.short	0x0000
        /*0014*/ 	.byte	0x00, 0xf0, 0x61, 0x10


	//----- nvinfo : EIATTR_SPARSE_MMA_MASK
	.align		4
.L_638:
        /*0018*/ 	.byte	0x03, 0x50
        /*001a*/ 	.short	0x0000


	//----- nvinfo : EIATTR_MAXREG_COUNT
	.align		4
        /*001c*/ 	.byte	0x03, 0x1b
        /*001e*/ 	.short	0x00ff


	//----- nvinfo : EIATTR_MERCURY_ISA_VERSION
	.align		4
        /*0020*/ 	.byte	0x03, 0x5f
        /*0022*/ 	.short	0x0101


	//----- nvinfo : EIATTR_EXIT_INSTR_OFFSETS
	.align		4
        /*0024*/ 	.byte	0x04, 0x1c
        /*0026*/ 	.short	(.L_640 - .L_639)


	//   ....[0]....
.L_639:
        /*0028*/ 	.word	0x00000010


	//----- nvinfo : EIATTR_MAX_THREADS
	.align		4
.L_640:
        /*002c*/ 	.byte	0x04, 0x05
        /*002e*/ 	.short	(.L_642 - .L_641)
.L_641:
        /*0030*/ 	.word	0x00000100
        /*0034*/ 	.word	0x00000001
        /*0038*/ 	.word	0x00000001


	//----- nvinfo : EIATTR_CBANK_PARAM_SIZE
	.align		4
.L_642:
        /*003c*/ 	.byte	0x03, 0x19
        /*003e*/ 	.short	0x0418


	//----- nvinfo : EIATTR_PARAM_CBANK
	.align		4
        /*0040*/ 	.byte	0x04, 0x0a
        /*0042*/ 	.short	(.L_644 - .L_643)
	.align		4
.L_643:
        /*0044*/ 	.word	index@(.nv.constant0._ZN7cutlass13device_kernelIN5flash19enable_sm80_to_sm89INS1_16FlashAttnFwdSm80INS1_25CollectiveMainloopFwdSm80ILi8ELi2ELb1EN4cute5tupleIJNS5_1CILi128EEENS7_ILi96EEENS7_ILi192EEEEEELi192ENS_6half_tEfNS_4arch4Sm80ELb1ELb0ELb0ELb1ELb0ELb0ELb1ELb0EEENS1_21CollectiveEpilogueFwdINS6_IJS8_SA_S9_EEENS6_IJNS7_ILi1EEESI_SI_EEESC_SE_Li256ELb1ELb1ELb0ELb0EEENS1_19SingleTileSchedulerILb1ELb0ELb1ELi128EEEEEEEEEvNT_6ParamsE)
        /*0048*/ 	.short	0x0210
        /*004a*/ 	.short	0x0418


	//----- nvinfo : EIATTR_SW_WAR
	.align		4
.L_644:
        /*004c*/ 	.byte	0x04, 0x36
        /*004e*/ 	.short	(.L_646 - .L_645)
.L_645:
        /*0050*/ 	.word	0x00000008
.L_646:


//--------------------- .nv.info._ZN7cutlass13device_kernelIN5flash19enable_sm80_to_sm89INS1_16FlashAttnFwdSm80INS1_25CollectiveMainloopFwdSm80ILi8ELi2ELb0EN4cute5tupleIJNS5_1CILi128EEENS7_ILi64EEENS7_ILi192EEEEEELi192ENS_6half_tEfNS_4arch4Sm80ELb1ELb0ELb0ELb1ELb0ELb1ELb1ELb0EEENS1_21CollectiveEpilogueFwdINS6_IJS8_SA_S9_EEENS6_IJNS7_ILi1EEESI_SI_EEESC_SE_Li256ELb1ELb1ELb0ELb0EEENS1_19SingleTileSchedulerILb1ELb0ELb1ELi128EEEEEEEEEvNT_6ParamsE --------------------------
	.section	.nv.info._ZN7cutlass13device_kernelIN5flash19enable_sm80_to_sm89INS1_16FlashAttnFwdSm80INS1_25CollectiveMainloopFwdSm80ILi8ELi2ELb0EN4cute5tupleIJNS5_1CILi128EEENS7_ILi64EEENS7_ILi192EEEEEELi192ENS_6half_tEfNS_4arch4Sm80ELb1ELb0ELb0ELb1ELb0ELb1ELb1ELb0EEENS1_21CollectiveEpilogueFwdINS6_IJS8_SA_S9_EEENS6_IJNS7_ILi1EEESI_SI_EEESC_SE_Li256ELb1ELb1ELb0ELb0EEENS1_19SingleTileSchedulerILb1ELb0ELb1ELi128EEEEEEEEEvNT_6ParamsE,"",@"SHT_CUDA_INFO"
	.sectionflags	@""
	.align	4


	//----- nvinfo : EIATTR_CUDA_API_VERSION
	.align		4
        /*0000*/ 	.byte	0x04, 0x37
        /*0002*/ 	.short	(.L_648 - .L_647)
.L_647:
        /*0004*/ 	.word	0x00000082


	//----- nvinfo : EIATTR_KPARAM_INFO
	.align		4
.L_648:
        /*0008*/ 	.byte	0x04, 0x17
        /*000a*/ 	.short	(.L_650 - .L_649)
.L_649:
        /*000c*/ 	.word	0x00000000
        /*0010*/ 	.short	0x0000
        /*0012*/ 	.short	0x0000
        /*0014*/ 	.byte	0x00, 0xf0, 0x61, 0x10


	//----- nvinfo : EIATTR_SPARSE_MMA_MASK
	.align		4
.L_650:
        /*0018*/ 	.byte	0x03, 0x50
        /*001a*/ 	.short	0x0000


	//----- nvinfo : EIATTR_MAXREG_COUNT
	.align		4
        /*001c*/ 	.byte	0x03, 0x1b
        /*001e*/ 	.short	0x00ff


	//----- nvinfo : EIATTR_MERCURY_ISA_VERSION
	.align		4
        /*0020*/ 	.byte	0x03, 0x5f
        /*0022*/ 	.short	0x0101


	//----- nvinfo : EIATTR_EXIT_INSTR_OFFSETS
	.align		4
        /*0024*/ 	.byte	0x04, 0x1c
        /*0026*/ 	.short	(.L_652 - .L_651)


	//   ....[0]....
.L_651:
        /*0028*/ 	.word	0x00000010


	//----- nvinfo : EIATTR_MAX_THREADS
	.align		4
.L_652:
        /*002c*/ 	.byte	0x04, 0x05
        /*002e*/ 	.short	(.L_654 - .L_653)
.L_653:
        /*0030*/ 	.word	0x00000100
        /*0034*/ 	.word	0x00000001
        /*0038*/ 	.word	0x00000001


	//----- nvinfo : EIATTR_CBANK_PARAM_SIZE
	.align		4
.L_654:
        /*003c*/ 	.byte	0x03, 0x19
        /*003e*/ 	.short	0x0418


	//----- nvinfo : EIATTR_PARAM_CBANK
	.align		4
        /*0040*/ 	.byte	0x04, 0x0a
        /*0042*/ 	.short	(.L_656 - .L_655)
	.align		4
.L_655:
        /*0044*/ 	.word	index@(.nv.constant0._ZN7cutlass13device_kernelIN5flash19enable_sm80_to_sm89INS1_16FlashAttnFwdSm80INS1_25CollectiveMainloopFwdSm80ILi8ELi2ELb0EN4cute5tupleIJNS5_1CILi128EEENS7_ILi64EEENS7_ILi192EEEEEELi192ENS_6half_tEfNS_4arch4Sm80ELb1ELb0ELb0ELb1ELb0ELb1ELb1ELb0EEENS1_21CollectiveEpilogueFwdINS6_IJS8_SA_S9_EEENS6_IJNS7_ILi1EEESI_SI_EEESC_SE_Li256ELb1ELb1ELb0ELb0EEENS1_19SingleTileSchedulerILb1ELb0ELb1ELi128EEEEEEEEEvNT_6ParamsE)
        /*0048*/ 	.short	0x0210
        /*004a*/ 	.short	0x0418


	//----- nvinfo : EIATTR_SW_WAR
	.align		4
.L_656:
        /*004c*/ 	.byte	0x04, 0x36
        /*004e*/ 	.short	(.L_658 - .L_657)
.L_657:
        /*0050*/ 	.word	0x00000008
.L_658:


//--------------------- .nv.callgraph             --------------------------
	.section	.nv.callgraph,"",@"SHT_CUDA_CALLGRAPH"
	.align	4
	.sectionentsize	8
	.align		4
        /*0000*/ 	.word	0x00000000
	.align		4
        /*0004*/ 	.word	0xffffffff
	.align		4
        /*0008*/ 	.word	0x00000000
	.align		4
        /*000c*/ 	.word	0xfffffffe
	.align		4
        /*0010*/ 	.word	0x00000000
	.align		4
        /*0014*/ 	.word	0xfffffffd
	.align		4
        /*0018*/ 	.word	0x00000000
	.align		4
        /*001c*/ 	.word	0xfffffffc


//--------------------- .nv.constant4             --------------------------
	.section	.nv.constant4,"a",@progbits
	.align	8
	.align		8
.nv.constant4:
        /*0000*/ 	.dword	_ZN77_INTERNAL_8241b919_41_flash_fwd_hdim192_fp16_softcapall_sm80_cu_a7f3af4d_43884cuda3std3__45__cpo5beginE
	.align		8
        /*0008*/ 	.dword	_ZN77_INTERNAL_8241b919_41_flash_fwd_hdim192_fp16_softcapall_sm80_cu_a7f3af4d_43884cuda3std3__45__cpo3endE
	.align		8
        /*0010*/ 	.dword	_ZN77_INTERNAL_8241b919_41_flash_fwd_hdim192_fp16_softcapall_sm80_cu_a7f3af4d_43884cuda3std3__45__cpo6cbeginE
	.align		8
        /*0018*/ 	.dword	_ZN77_INTERNAL_8241b919_41_flash_fwd_hdim192_fp16_softcapall_sm80_cu_a7f3af4d_43884cuda3std3__45__cpo4cendE
	.align		8
        /*0020*/ 	.dword	_ZN77_INTERNAL_8241b919_41_flash_fwd_hdim192_fp16_softcapall_sm80_cu_a7f3af4d_43884cuda3std3__479_GLOBAL__N__8241b919_41_flash_fwd_hdim192_fp16_softcapall_sm80_cu_a7f3af4d_43886ignoreE
	.align		8
        /*0028*/ 	.dword	_ZN77_INTERNAL_8241b919_41_flash_fwd_hdim192_fp16_softcapall_sm80_cu_a7f3af4d_43884cuda3std3__419piecewise_constructE
	.align		8
        /*0030*/ 	.dword	_ZN77_INTERNAL_8241b919_41_flash_fwd_hdim192_fp16_softcapall_sm80_cu_a7f3af4d_43884cuda3std3__48in_placeE
	.align		8
        /*0038*/ 	.dword	_ZN77_INTERNAL_8241b919_41_flash_fwd_hdim192_fp16_softcapall_sm80_cu_a7f3af4d_43884cuda3std6ranges3__45__cpo4swapE
	.align		8
        /*0040*/ 	.dword	_ZN77_INTERNAL_8241b919_41_flash_fwd_hdim192_fp16_softcapall_sm80_cu_a7f3af4d_43884cuda3std6ranges3__45__cpo9iter_moveE
	.align		8
        /*0048*/ 	.dword	_ZN77_INTERNAL_8241b919_41_flash_fwd_hdim192_fp16_softcapall_sm80_cu_a7f3af4d_43884cute7productE
	.align		8
        /*0050*/ 	.dword	_ZN77_INTERNAL_8241b919_41_flash_fwd_hdim192_fp16_softcapall_sm80_cu_a7f3af4d_43884cute1_E


//--------------------- .text._ZN7cutlass13device_kernelIN5flash19enable_sm80_to_sm89INS1_16FlashAttnFwdSm80INS1_25CollectiveMainloopFwdSm80ILi8ELi1ELb1EN4cute5tupleIJNS5_1CILi128EEENS7_ILi96EEENS7_ILi192EEEEEELi192ENS_6half_tEfNS_4arch4Sm80ELb0ELb0ELb1ELb0ELb0ELb0ELb1ELb0EEENS1_21CollectiveEpilogueFwdINS6_IJS8_SA_S9_EEENS6_IJNS7_ILi1EEESI_SI_EEESC_SE_Li256ELb0ELb1ELb0ELb0EEENS1_19SingleTileSchedulerILb0ELb0ELb1ELi128EEEEEEEEEvNT_6ParamsE --------------------------
	.section	.text._ZN7cutlass13device_kernelIN5flash19enable_sm80_to_sm89INS1_16FlashAttnFwdSm80INS1_25CollectiveMainloopFwdSm80ILi8ELi1ELb1EN4cute5tupleIJNS5_1CILi128EEENS7_ILi96EEENS7_ILi192EEEEEELi192ENS_6half_tEfNS_4arch4Sm80ELb0ELb0ELb1ELb0ELb0ELb0ELb1ELb0EEENS1_21CollectiveEpilogueFwdINS6_IJS8_SA_S9_EEENS6_IJNS7_ILi1EEESI_SI_EEESC_SE_Li256ELb0ELb1ELb0ELb0EEENS1_19SingleTileSchedulerILb0ELb0ELb1ELi128EEEEEEEEEvNT_6ParamsE,"ax",@progbits
	.align	128
.text._ZN7cutlass13device_kernelIN5flash19enable_sm80_to_sm89INS1_16FlashAttnFwdSm80INS1_25CollectiveMainloopFwdSm80ILi8ELi1ELb1EN4cute5tupleIJNS5_1CILi128EEENS7_ILi96EEENS7_ILi192EEEEEELi192ENS_6half_tEfNS_4arch4Sm80ELb0ELb0ELb1ELb0ELb0ELb0ELb1ELb0EEENS1_21CollectiveEpilogueFwdINS6_IJS8_SA_S9_EEENS6_IJNS7_ILi1EEESI_SI_EEESC_SE_Li256ELb0ELb1ELb0ELb0EEENS1_19SingleTileSchedulerILb0ELb0ELb1ELi128EEEEEEEEEvNT_6ParamsE:
        .type           _ZN7cutlass13device_kernelIN5flash19enable_sm80_to_sm89INS1_16FlashAttnFwdSm80INS1_25CollectiveMainloopFwdSm80ILi8ELi1ELb1EN4cute5tupleIJNS5_1CILi128EEENS7_ILi96EEENS7_ILi192EEEEEELi192ENS_6half_tEfNS_4arch4Sm80ELb0ELb0ELb1ELb0ELb0ELb0ELb1ELb0EEENS1_21CollectiveEpilogueFwdINS6_IJS8_SA_S9_EEENS6_IJNS7_ILi1EEESI_SI_EEESC_SE_Li256ELb0ELb1ELb0ELb0EEENS1_19SingleTileSchedulerILb0ELb0ELb1ELi128EEEEEEEEEvNT_6ParamsE,@function
        .size           _ZN7cutlass13device_kernelIN5flash19enable_sm80_to_sm89INS1_16FlashAttnFwdSm80INS1_25CollectiveMainloopFwdSm80ILi8ELi1ELb1EN4cute5tupleIJNS5_1CILi128EEENS7_ILi96EEENS7_ILi192EEEEEELi192ENS_6half_tEfNS_4arch4Sm80ELb0ELb0ELb1ELb0ELb0ELb0ELb1ELb0EEENS1_21CollectiveEpilogueFwdINS6_IJS8_SA_S9_EEENS6_IJNS7_ILi1EEESI_SI_EEESC_SE_Li256ELb0ELb1ELb0ELb0EEENS1_19SingleTileSchedulerILb0ELb0ELb1ELi128EEEEEEEEEvNT_6ParamsE,(.L_x_36 - _ZN7cutlass13device_kernelIN5flash19enable_sm80_to_sm89INS1_16FlashAttnFwdSm80INS1_25CollectiveMainloopFwdSm80ILi8ELi1ELb1EN4cute5tupleIJNS5_1CILi128EEENS7_ILi96EEENS7_ILi192EEEEEELi192ENS_6half_tEfNS_4arch4Sm80ELb0ELb0ELb1ELb0ELb0ELb0ELb1ELb0EEENS1_21CollectiveEpilogueFwdINS6_IJS8_SA_S9_EEENS6_IJNS7_ILi1EEESI_SI_EEESC_SE_Li256ELb0ELb1ELb0ELb0EEENS1_19SingleTileSchedulerILb0ELb0ELb1ELi128EEEEEEEEEvNT_6ParamsE)
        .other          _ZN7cutlass13device_kernelIN5flash19enable_sm80_to_sm89INS1_16FlashAttnFwdSm80INS1_25CollectiveMainloopFwdSm80ILi8ELi1ELb1EN4cute5tupleIJNS5_1CILi128EEENS7_ILi96EEENS7_ILi192EEEEEELi192ENS_6half_tEfNS_4arch4Sm80ELb0ELb0ELb1ELb0ELb0ELb0ELb1ELb0EEENS1_21CollectiveEpilogueFwdINS6_IJS8_SA_S9_EEENS6_IJNS7_ILi1EEESI_SI_EEESC_SE_Li256ELb0ELb1ELb0ELb0EEENS1_19SingleTileSchedulerILb0ELb0ELb1ELi128EEEEEEEEEvNT_6ParamsE,@"STO_CUDA_ENTRY STV_DEFAULT"
_ZN7cutlass13device_kernelIN5flash19enable_sm80_to_sm89INS1_16FlashAttnFwdSm80INS1_25CollectiveMainloopFwdSm80ILi8ELi1ELb1EN4cute5tupleIJNS5_1CILi128EEENS7_ILi96EEENS7_ILi192EEEEEELi192ENS_6half_tEfNS_4arch4Sm80ELb0ELb0ELb1ELb0ELb0ELb0ELb1ELb0EEENS1_21CollectiveEpilogueFwdINS6_IJS8_SA_S9_EEENS6_IJNS7_ILi1EEESI_SI_EEESC_SE_Li256ELb0ELb1ELb0ELb0EEENS1_19SingleTileSchedulerILb0ELb0ELb1ELi128EEEEEEEEEvNT_6ParamsE:
[----:B------:R-:W-:Y:S01]  /*0000*/  LDC R1, c[0x0][0x28] ;  /* 0x00000a00ff017b82 */ /* 0x000fe20000000800 */
[----:B------:R-:W-:Y:S05]  /*0010*/  EXIT ;  /* 0x000000000000794d */ /* 0x000fea0003800000 */
.L_x_0:
[----:B------:R-:W-:-:S00]  /*0020*/  BRA `(.L_x_0) ;  /* 0xfffffffc00fc7947 */ /* 0x000fc0000383ffff */
[----:B------:R-:W-:-:S00]  /*0030*/  NOP ;  /* 0x0000000000007918 */ /* 0x000fc00000000000 */
        /* <DEDUP_REMOVED lines=12> */
.L_x_36:


//--------------------- .text._ZN7cutlass13device_kernelIN5flash19enable_sm80_to_sm89INS1_16FlashAttnFwdSm80INS1_25CollectiveMainloopFwdSm80ILi8ELi1ELb1EN4cute5tupleIJNS5_1CILi128EEENS7_ILi96EEENS7_ILi192EEEEEELi192ENS_6half_tEfNS_4arch4Sm80ELb0ELb0ELb1ELb1ELb0ELb0ELb1ELb0EEENS1_21CollectiveEpilogueFwdINS6_IJS8_SA_S9_EEENS6_IJNS7_ILi1EEESI_SI_EEESC_SE_Li256ELb1ELb1ELb0ELb0EEENS1_19SingleTileSchedulerILb1ELb0ELb1ELi128EEEEEEEEEvNT_6ParamsE --------------------------
	.section	.text._ZN7cutlass13device_kernelIN5flash19enable_sm80_to_sm89INS1_16FlashAttnFwdSm80INS1_25CollectiveMainloopFwdSm80ILi8ELi1ELb1EN4cute5tupleIJNS5_1CILi128EEENS7_ILi96EEENS7_ILi192EEEEEELi192ENS_6half_tEfNS_4arch4Sm80ELb0ELb0ELb1ELb1ELb0ELb0ELb1ELb0EEENS1_21CollectiveEpilogueFwdINS6_IJS8_SA_S9_EEENS6_IJNS7_ILi1EEESI_SI_EEESC_SE_Li256ELb1ELb1ELb0ELb0EEENS1_19SingleTileSchedulerILb1ELb0ELb1ELi128EEEEEEEEEvNT_6ParamsE,"ax",@progbits
	.align	128
.text._ZN7cutlass13device_kernelIN5flash19enable_sm80_to_sm89INS1_16FlashAttnFwdSm80INS1_25CollectiveMainloopFwdSm80ILi8ELi1ELb1EN4cute5tupleIJNS5_1CILi128EEENS7_ILi96EEENS7_ILi192EEEEEELi192ENS_6half_tEfNS_4arch4Sm80ELb0ELb0ELb1ELb1ELb0ELb0ELb1ELb0EEENS1_21CollectiveEpilogueFwdINS6_IJS8_SA_S9_EEENS6_IJNS7_ILi1EEESI_SI_EEESC_SE_Li256ELb1ELb1ELb0ELb0EEENS1_19SingleTileSchedulerILb1ELb0ELb1ELi128EEEEEEEEEvNT_6ParamsE:
        .type           _ZN7cutlass13device_kernelIN5flash19enable_sm80_to_sm89INS1_16FlashAttnFwdSm80INS1_25CollectiveMainloopFwdSm80ILi8ELi1ELb1EN4cute5tupleIJNS5_1CILi128EEENS7_ILi96EEENS7_ILi192EEEEEELi192ENS_6half_tEfNS_4arch4Sm80ELb0ELb0ELb1ELb1ELb0ELb0ELb1ELb0EEENS1_21CollectiveEpilogueFwdINS6_IJS8_SA_S9_EEENS6_IJNS7_ILi1EEESI_SI_EEESC_SE_Li256ELb1ELb1ELb0ELb0EEENS1_19SingleTileSchedulerILb1ELb0ELb1ELi128EEEEEEEEEvNT_6ParamsE,@function
        .size           _ZN7cutlass13device_kernelIN5flash19enable_sm80_to_sm89INS1_16FlashAttnFwdSm80INS1_25CollectiveMainloopFwdSm80ILi8ELi1ELb1EN4cute5tupleIJNS5_1CILi128EEENS7_ILi96EEENS7_ILi192EEEEEELi192ENS_6half_tEfNS_4arch4Sm80ELb0ELb0ELb1ELb1ELb0ELb0ELb1ELb0EEENS1_21CollectiveEpilogueFwdINS6_IJS8_SA_S9_EEENS6_IJNS7_ILi1EEESI_SI_EEESC_SE_Li256ELb1ELb1ELb0ELb0EEENS1_19SingleTileSchedulerILb1ELb0ELb1ELi128EEEEEEEEEvNT_6ParamsE,(.L_x_37 - _ZN7cutlass13device_kernelIN5flash19enable_sm80_to_sm89INS1_16FlashAttnFwdSm80INS1_25CollectiveMainloopFwdSm80ILi8ELi1ELb1EN4cute5tupleIJNS5_1CILi128EEENS7_ILi96EEENS7_ILi192EEEEEELi192ENS_6half_tEfNS_4arch4Sm80ELb0ELb0ELb1ELb1ELb0ELb0ELb1ELb0EEENS1_21CollectiveEpilogueFwdINS6_IJS8_SA_S9_EEENS6_IJNS7_ILi1EEESI_SI_EEESC_SE_Li256ELb1ELb1ELb0ELb0EEENS1_19SingleTileSchedulerILb1ELb0ELb1ELi128EEEEEEEEEvNT_6ParamsE)
        .other          _ZN7cutlass13device_kernelIN5flash19enable_sm80_to_sm89INS1_16FlashAttnFwdSm80INS1_25CollectiveMainloopFwdSm80ILi8ELi1ELb1EN4cute5tupleIJNS5_1CILi128EEENS7_ILi96EEENS7_ILi192EEEEEELi192ENS_6half_tEfNS_4arch4Sm80ELb0ELb0ELb1ELb1ELb0ELb0ELb1ELb0EEENS1_21CollectiveEpilogueFwdINS6_IJS8_SA_S9_EEENS6_IJNS7_ILi1EEESI_SI_EEESC_SE_Li256ELb1ELb1ELb0ELb0EEENS1_19SingleTileSchedulerILb1ELb0ELb1ELi128EEEEEEEEEvNT_6ParamsE,@"STO_CUDA_ENTRY STV_DEFAULT"
_ZN7cutlass13device_kernelIN5flash19enable_sm80_to_sm89INS1_16FlashAttnFwdSm80INS1_25CollectiveMainloopFwdSm80ILi8ELi1ELb1EN4cute5tupleIJNS5_1CILi128EEENS7_ILi96EEENS7_ILi192EEEEEELi192ENS_6half_tEfNS_4arch4Sm80ELb0ELb0ELb1ELb1ELb0ELb0ELb1ELb0EEENS1_21CollectiveEpilogueFwdINS6_IJS8_SA_S9_EEENS6_IJNS7_ILi1EEESI_SI_EEESC_SE_Li256ELb1ELb1ELb0ELb0EEENS1_19SingleTileSchedulerILb1ELb0ELb1ELi128EEEEEEEEEvNT_6ParamsE:
[----:B------:R-:W-:Y:S01]  /*0000*/  LDC R1, c[0x0][0x28] ;  /* 0x00000a00ff017b82 */ /* 0x000fe20000000800 */
[----:B------:R-:W-:Y:S05]  /*0010*/  EXIT ;  /* 0x000000000000794d */ /* 0x000fea0003800000 */
.L_x_1:
        /* <DEDUP_REMOVED lines=14> */
.L_x_37:


//--------------------- .text._ZN7cutlass13device_kernelIN5flash19enable_sm80_to_sm89INS1_16FlashAttnFwdSm80INS1_25CollectiveMainloopFwdSm80ILi8ELi1ELb0EN4cute5tupleIJNS5_1CILi128EEENS7_ILi64EEENS7_ILi192EEEEEELi192ENS_6half_tEfNS_4arch4Sm80ELb0ELb0ELb1ELb1ELb0ELb1ELb1ELb0EEENS1_21CollectiveEpilogueFwdINS6_IJS8_SA_S9_EEENS6_IJNS7_ILi1EEESI_SI_EEESC_SE_Li256ELb1ELb1ELb0ELb0EEENS1_19SingleTileSchedulerILb1ELb0ELb1ELi128EEEEEEEEEvNT_6ParamsE --------------------------
	.section	.text._ZN7cutlass13device_kernelIN5flash19enable_sm80_to_sm89INS1_16FlashAttnFwdSm80INS1_25CollectiveMainloopFwdSm80ILi8ELi1ELb0EN4cute5tupleIJNS5_1CILi128EEENS7_ILi64EEENS7_ILi192EEEEEELi192ENS_6half_tEfNS_4arch4Sm80ELb0ELb0ELb1ELb1ELb0ELb1ELb1ELb0EEENS1_21CollectiveEpilogueFwdINS6_IJS8_SA_S9_EEENS6_IJNS7_ILi1EEESI_SI_EEESC_SE_Li256ELb1ELb1ELb0ELb0EEENS1_19SingleTileSchedulerILb1ELb0ELb1ELi128EEEEEEEEEvNT_6ParamsE,"ax",@progbits
	.align	128
.text._ZN7cutlass13device_kernelIN5flash19enable_sm80_to_sm89INS1_16FlashAttnFwdSm80INS1_25CollectiveMainloopFwdSm80ILi8ELi1ELb0EN4cute5tupleIJNS5_1CILi128EEENS7_ILi64EEENS7_ILi192EEEEEELi192ENS_6half_tEfNS_4arch4Sm80ELb0ELb0ELb1ELb1ELb0ELb1ELb1ELb0EEENS1_21CollectiveEpilogueFwdINS6_IJS8_SA_S9_EEENS6_IJNS7_ILi1EEESI_SI_EEESC_SE_Li256ELb1ELb1ELb0ELb0EEENS1_19SingleTileSchedulerILb1ELb0ELb1ELi128EEEEEEEEEvNT_6ParamsE:
        .type           _ZN7cutlass13device_kernelIN5flash19enable_sm80_to_sm89INS1_16FlashAttnFwdSm80INS1_25CollectiveMainloopFwdSm80ILi8ELi1ELb0EN4cute5tupleIJNS5_1CILi128EEENS7_ILi64EEENS7_ILi192EEEEEELi192ENS_6half_tEfNS_4arch4Sm80ELb0ELb0ELb1ELb1ELb0ELb1ELb1ELb0EEENS1_21CollectiveEpilogueFwdINS6_IJS8_SA_S9_EEENS6_IJNS7_ILi1EEESI_SI_EEESC_SE_Li256ELb1ELb1ELb0ELb0EEENS1_19SingleTileSchedulerILb1ELb0ELb1ELi128EEEEEEEEEvNT_6ParamsE,@function
        .size           _ZN7cutlass13device_kernelIN5flash19enable_sm80_to_sm89INS1_16FlashAttnFwdSm80INS1_25CollectiveMainloopFwdSm80ILi8ELi1ELb0EN4cute5tupleIJNS5_1CILi128EEENS7_ILi64EEENS7_ILi192EEEEEELi192ENS_6half_tEfNS_4arch4Sm80ELb0ELb0ELb1ELb1ELb0ELb1ELb1ELb0EEENS1_21CollectiveEpilogueFwdINS6_IJS8_SA_S9_EEENS6_IJNS7_ILi1EEESI_SI_EEESC_SE_Li256ELb1ELb1ELb0ELb0EEENS1_19SingleTileSchedulerILb1ELb0ELb1ELi128EEEEEEEEEvNT_6ParamsE,(.L_x_38 - _ZN7cutlass13device_kernelIN5flash19enable_sm80_to_sm89INS1_16FlashAttnFwdSm80INS1_25CollectiveMainloopFwdSm80ILi8ELi1ELb0EN4cute5tupleIJNS5_1CILi128EEENS7_ILi64EEENS7_ILi192EEEEEELi192ENS_6half_tEfNS_4arch4Sm80ELb0ELb0ELb1ELb1ELb0ELb1ELb1ELb0EEENS1_21CollectiveEpilogueFwdINS6_IJS8_SA_S9_EEENS6_IJNS7_ILi1EEESI_SI_EEESC_SE_Li256ELb1ELb1ELb0ELb0EEENS1_19SingleTileSchedulerILb1ELb0ELb1ELi128EEEEEEEEEvNT_6ParamsE)
        .other          _ZN7cutlass13device_kernelIN5flash19enable_sm80_to_sm89INS1_16FlashAttnFwdSm80INS1_25CollectiveMainloopFwdSm80ILi8ELi1ELb0EN4cute5tupleIJNS5_1CILi128EEENS7_ILi64EEENS7_ILi192EEEEEELi192ENS_6half_tEfNS_4arch4Sm80ELb0ELb0ELb1ELb1ELb0ELb1ELb1ELb0EEENS1_21CollectiveEpilogueFwdINS6_IJS8_SA_S9_EEENS6_IJNS7_ILi1EEESI_SI_EEESC_SE_Li256ELb1ELb1ELb0ELb0EEENS1_19SingleTileSchedulerILb1ELb0ELb1ELi128EEEEEEEEEvNT_6ParamsE,@"STO_CUDA_ENTRY STV_DEFAULT"
_ZN7cutlass13device_kernelIN5flash19enable_sm80_to_sm89INS1_16FlashAttnFwdSm80INS1_25CollectiveMainloopFwdSm80ILi8ELi1ELb0EN4cute5tupleIJNS5_1CILi128EEENS7_ILi64EEENS7_ILi192EEEEEELi192ENS_6half_tEfNS_4arch4Sm80ELb0ELb0ELb1ELb1ELb0ELb1ELb1ELb0EEENS1_21CollectiveEpilogueFwdINS6_IJS8_SA_S9_EEENS6_IJNS7_ILi1EEESI_SI_EEESC_SE_Li256ELb1ELb1ELb0ELb0EEENS1_19SingleTileSchedulerILb1ELb0ELb1ELi128EEEEEEEEEvNT_6ParamsE:
[----:B------:R-:W-:Y:S01]  /*0000*/  LDC R1, c[0x0][0x28] ;  /* 0x00000a00ff017b82 */ /* 0x000fe20000000800 */
[----:B------:R-:W-:Y:S05]  /*0010*/  EXIT ;  /* 0x000000000000794d */ /* 0x000fea0003800000 */
.L_x_2:
        /* <DEDUP_REMOVED lines=14> */
.L_x_38:


//--------------------- .text._ZN7cutlass13device_kernelIN5flash19enable_sm80_to_sm89INS1_16FlashAttnFwdSm80INS1_25CollectiveMainloopFwdSm80ILi8ELi1ELb0EN4cute5tupleIJNS5_1CILi128EEENS7_ILi64EEENS7_ILi192EEEEEELi192ENS_6half_tEfNS_4arch4Sm80ELb0ELb1ELb1ELb0ELb0ELb0ELb1ELb0EEENS1_21CollectiveEpilogueFwdINS6_IJS8_SA_S9_EEENS6_IJNS7_ILi1EEESI_SI_EEESC_SE_Li256ELb0ELb1ELb0ELb0EEENS1_19SingleTileSchedulerILb0ELb0ELb1ELi128EEEEEEEEEvNT_6ParamsE --------------------------
	.section	.text._ZN7cutlass13device_kernelIN5flash19enable_sm80_to_sm89INS1_16FlashAttnFwdSm80INS1_25CollectiveMainloopFwdSm80ILi8ELi1ELb0EN4cute5tupleIJNS5_1CILi128EEENS7_ILi64EEENS7_ILi192EEEEEELi192ENS_6half_tEfNS_4arch4Sm80ELb0ELb1ELb1ELb0ELb0ELb0ELb1ELb0EEENS1_21CollectiveEpilogueFwdINS6_IJS8_SA_S9_EEENS6_IJNS7_ILi1EEESI_SI_EEESC_SE_Li256ELb0ELb1ELb0ELb0EEENS1_19SingleTileSchedulerILb0ELb0ELb1ELi128EEEEEEEEEvNT_6ParamsE,"ax",@progbits
	.align	128
.text._ZN7cutlass13device_kernelIN5flash19enable_sm80_to_sm89INS1_16FlashAttnFwdSm80INS1_25CollectiveMainloopFwdSm80ILi8ELi1ELb0EN4cute5tupleIJNS5_1CILi128EEENS7_ILi64EEENS7_ILi192EEEEEELi192ENS_6half_tEfNS_4arch4Sm80ELb0ELb1ELb1ELb0ELb0ELb0ELb1ELb0EEENS1_21CollectiveEpilogueFwdINS6_IJS8_SA_S9_EEENS6_IJNS7_ILi1EEESI_SI_EEESC_SE_Li256ELb0ELb1ELb0ELb0EEENS1_19SingleTileSchedulerILb0ELb0ELb1ELi128EEEEEEEEEvNT_6ParamsE:
        .type           _ZN7cutlass13device_kernelIN5flash19enable_sm80_to_sm89INS1_16FlashAttnFwdSm80INS1_25CollectiveMainloopFwdSm80ILi8ELi1ELb0EN4cute5tupleIJNS5_1CILi128EEENS7_ILi64EEENS7_ILi192EEEEEELi192ENS_6half_tEfNS_4arch4Sm80ELb0ELb1ELb1ELb0ELb0ELb0ELb1ELb0EEENS1_21CollectiveEpilogueFwdINS6_IJS8_SA_S9_EEENS6_IJNS7_ILi1EEESI_SI_EEESC_SE_Li256ELb0ELb1ELb0ELb0EEENS1_19SingleTileSchedulerILb0ELb0ELb1ELi128EEEEEEEEEvNT_6ParamsE,@function
        .size           _ZN7cutlass13device_kernelIN5flash19enable_sm80_to_sm89INS1_16FlashAttnFwdSm80INS1_25CollectiveMainloopFwdSm80ILi8ELi1ELb0EN4cute5tupleIJNS5_1CILi128EEENS7_ILi64EEENS7_ILi192EEEEEELi192ENS_6half_tEfNS_4arch4Sm80ELb0ELb1ELb1ELb0ELb0ELb0ELb1ELb0EEENS1_21CollectiveEpilogueFwdINS6_IJS8_SA_S9_EEENS6_IJNS7_ILi1EEESI_SI_EEESC_SE_Li256ELb0ELb1ELb0ELb0EEENS1_19SingleTileSchedulerILb0ELb0ELb1ELi128EEEEEEEEEvNT_6ParamsE,(.L_x_39 - _ZN7cutlass13device_kernelIN5flash19enable_sm80_to_sm89INS1_16FlashAttnFwdSm80INS1_25CollectiveMainloopFwdSm80ILi8ELi1ELb0EN4cute5tupleIJNS5_1CILi128EEENS7_ILi64EEENS7_ILi192EEEEEELi192ENS_6half_tEfNS_4arch4Sm80ELb0ELb1ELb1ELb0ELb0ELb0ELb1ELb0EEENS1_21CollectiveEpilogueFwdINS6_IJS8_SA_S9_EEENS6_IJNS7_ILi1EEESI_SI_EEESC_SE_Li256ELb0ELb1ELb0ELb0EEENS1_19SingleTileSchedulerILb0ELb0ELb1ELi128EEEEEEEEEvNT_6ParamsE)
        .other          _ZN7cutlass13device_kernelIN5flash19enable_sm80_to_sm89INS1_16FlashAttnFwdSm80INS1_25CollectiveMainloopFwdSm80ILi8ELi1ELb0EN4cute5tupleIJNS5_1CILi128EEENS7_ILi64EEENS7_ILi192EEEEEELi192ENS_6half_tEfNS_4arch4Sm80ELb0ELb1ELb1ELb0ELb0ELb0ELb1ELb0EEENS1_21CollectiveEpilogueFwdINS6_IJS8_SA_S9_EEENS6_IJNS7_ILi1EEESI_SI_EEESC_SE_Li256ELb0ELb1ELb0ELb0EEENS1_19SingleTileSchedulerILb0ELb0ELb1ELi128EEEEEEEEEvNT_6ParamsE,@"STO_CUDA_ENTRY STV_DEFAULT"
_ZN7cutlass13device_kernelIN5flash19enable_sm80_to_sm89INS1_16FlashAttnFwdSm80INS1_25CollectiveMainloopFwdSm80ILi8ELi1ELb0EN4cute5tupleIJNS5_1CILi128EEENS7_ILi64EEENS7_ILi192EEEEEELi192ENS_6half_tEfNS_4arch4Sm80ELb0ELb1ELb1ELb0ELb0ELb0ELb1ELb0EEENS1_21CollectiveEpilogueFwdINS6_IJS8_SA_S9_EEENS6_IJNS7_ILi1EEESI_SI_EEESC_SE_Li256ELb0ELb1ELb0ELb0EEENS1_19SingleTileSchedulerILb0ELb0ELb1ELi128EEEEEEEEEvNT_6ParamsE:
[----:B------:R-:W-:Y:S01]  /*0000*/  LDC R1, c[0x0][0x28] ;  /* 0x00000a00ff017b82 */ /* 0x000fe20000000800 */
[----:B------:R-:W-:Y:S05]  /*0010*/  EXIT ;  /* 0x000000000000794d */ /* 0x000fea0003800000 */
.L_x_3:
        /* <DEDUP_REMOVED lines=14> */
.L_x_39:


//--------------------- .text._ZN7cutlass13device_kernelIN5flash19enable_sm80_to_sm89INS1_16FlashAttnFwdSm80INS1_25CollectiveMainloopFwdSm80ILi8ELi1ELb0EN4cute5tupleIJNS5_1CILi128EEENS7_ILi64EEENS7_ILi192EEEEEELi192ENS_6half_tEfNS_4arch4Sm80ELb0ELb1ELb1ELb1ELb0ELb0ELb1ELb0EEENS1_21CollectiveEpilogueFwdINS6_IJS8_SA_S9_EEENS6_IJNS7_ILi1EEESI_SI_EEESC_SE_Li256ELb1ELb1ELb0ELb0EEENS1_19SingleTileSchedulerILb1ELb0ELb1ELi128EEEEEEEEEvNT_6ParamsE --------------------------
	.section	.text._ZN7cutlass13device_kernelIN5flash19enable_sm80_to_sm89INS1_16FlashAttnFwdSm80INS1_25CollectiveMainloopFwdSm80ILi8ELi1ELb0EN4cute5tupleIJNS5_1CILi128EEENS7_ILi64EEENS7_ILi192EEEEEELi192ENS_6half_tEfNS_4arch4Sm80ELb0ELb1ELb1ELb1ELb0ELb0ELb1ELb0EEENS1_21CollectiveEpilogueFwdINS6_IJS8_SA_S9_EEENS6_IJNS7_ILi1EEESI_SI_EEESC_SE_Li256ELb1ELb1ELb0ELb0EEENS1_19SingleTileSchedulerILb1ELb0ELb1ELi128EEEEEEEEEvNT_6ParamsE,"ax",@progbits
	.align	128
.text._ZN7cutlass13device_kernelIN5flash19enable_sm80_to_sm89INS1_16FlashAttnFwdSm80INS1_25CollectiveMainloopFwdSm80ILi8ELi1ELb0EN4cute5tupleIJNS5_1CILi128EEENS7_ILi64EEENS7_ILi192EEEEEELi192ENS_6half_tEfNS_4arch4Sm80ELb0ELb1ELb1ELb1ELb0ELb0ELb1ELb0EEENS1_21CollectiveEpilogueFwdINS6_IJS8_SA_S9_EEENS6_IJNS7_ILi1EEESI_SI_EEESC_SE_Li256ELb1ELb1ELb0ELb0EEENS1_19SingleTileSchedulerILb1ELb0ELb1ELi128EEEEEEEEEvNT_6ParamsE:
        .type           _ZN7cutlass13device_kernelIN5flash19enable_sm80_to_sm89INS1_16FlashAttnFwdSm80INS1_25CollectiveMainloopFwdSm80ILi8ELi1ELb0EN4cute5tupleIJNS5_1CILi128EEENS7_ILi64EEENS7_ILi192EEEEEELi192ENS_6half_tEfNS_4arch4Sm80ELb0ELb1ELb1ELb1ELb0ELb0ELb1ELb0EEENS1_21CollectiveEpilogueFwdINS6_IJS8_SA_S9_EEENS6_IJNS7_ILi1EEESI_SI_EEESC_SE_Li256ELb1ELb1ELb0ELb0EEENS1_19SingleTileSchedulerILb1ELb0ELb1ELi128EEEEEEEEEvNT_6ParamsE,@function
        .size           _ZN7cutlass13device_kernelIN5flash19enable_sm80_to_sm89INS1_16FlashAttnFwdSm80INS1_25CollectiveMainloopFwdSm80ILi8ELi1ELb0EN4cute5tupleIJNS5_1CILi128EEENS7_ILi64EEENS7_ILi192EEEEEELi192ENS_6half_tEfNS_4arch4Sm80ELb0ELb1ELb1ELb1ELb0ELb0ELb1ELb0EEENS1_21CollectiveEpilogueFwdINS6_IJS8_SA_S9_EEENS6_IJNS7_ILi1EEESI_SI_EEESC_SE_Li256ELb1ELb1ELb0ELb0EEENS1_19SingleTileSchedulerILb1ELb0ELb1ELi128EEEEEEEEEvNT_6ParamsE,(.L_x_40 - _ZN7cutlass13device_kernelIN5flash19enable_sm80_to_sm89INS1_16FlashAttnFwdSm80INS1_25CollectiveMainloopFwdSm80ILi8ELi1ELb0EN4cute5tupleIJNS5_1CILi128EEENS7_ILi64EEENS7_ILi192EEEEEELi192ENS_6half_tEfNS_4arch4Sm80ELb0ELb1ELb1ELb1ELb0ELb0ELb1ELb0EEENS1_21CollectiveEpilogueFwdINS6_IJS8_SA_S9_EEENS6_IJNS7_ILi1EEESI_SI_EEESC_SE_Li256ELb1ELb1ELb0ELb0EEENS1_19SingleTileSchedulerILb1ELb0ELb1ELi128EEEEEEEEEvNT_6ParamsE)
        .other          _ZN7cutlass13device_kernelIN5flash19enable_sm80_to_sm89INS1_16FlashAttnFwdSm80INS1_25CollectiveMainloopFwdSm80ILi8ELi1ELb0EN4cute5tupleIJNS5_1CILi128EEENS7_ILi64EEENS7_ILi192EEEEEELi192ENS_6half_tEfNS_4arch4Sm80ELb0ELb1ELb1ELb1ELb0ELb0ELb1ELb0EEENS1_21CollectiveEpilogueFwdINS6_IJS8_SA_S9_EEENS6_IJNS7_ILi1EEESI_SI_EEESC_SE_Li256ELb1ELb1ELb0ELb0EEENS1_19SingleTileSchedulerILb1ELb0ELb1ELi128EEEEEEEEEvNT_6ParamsE,@"STO_CUDA_ENTRY STV_DEFAULT"
_ZN7cutlass13device_kernelIN5flash19enable_sm80_to_sm89INS1_16FlashAttnFwdSm80INS1_25CollectiveMainloopFwdSm80ILi8ELi1ELb0EN4cute5tupleIJNS5_1CILi128EEENS7_ILi64EEENS7_ILi192EEEEEELi192ENS_6half_tEfNS_4arch4Sm80ELb0ELb1ELb1ELb1ELb0ELb0ELb1ELb0EEENS1_21CollectiveEpilogueFwdINS6_IJS8_SA_S9_EEENS6_IJNS7_ILi1EEESI_SI_EEESC_SE_Li256ELb1ELb1ELb0ELb0EEENS1_19SingleTileSchedulerILb1ELb0ELb1ELi128EEEEEEEEEvNT_6ParamsE:
[----:B------:R-:W-:Y:S01]  /*0000*/  LDC R1, c[0x0][0x28] ;  /* 0x00000a00ff017b82 */ /* 0x000fe20000000800 */
[----:B------:R-:W-:Y:S05]  /*0010*/  EXIT ;  /* 0x000000000000794d */ /* 0x000fea0003800000 */
.L_x_4:
        /* <DEDUP_REMOVED lines=14> */
.L_x_40:


//--------------------- .text._ZN7cutlass13device_kernelIN5flash19enable_sm80_to_sm89INS1_16FlashAttnFwdSm80INS1_25CollectiveMainloopFwdSm80ILi8ELi1ELb0EN4cute5tupleIJNS5_1CILi128EEENS7_ILi64EEENS7_ILi192EEEEEELi192ENS_6half_tEfNS_4arch4Sm80ELb0ELb1ELb1ELb1ELb0ELb1ELb1ELb0EEENS1_21CollectiveEpilogueFwdINS6_IJS8_SA_S9_EEENS6_IJNS7_ILi1EEESI_SI_EEESC_SE_Li256ELb1ELb1ELb0ELb0EEENS1_19SingleTileSchedulerILb1ELb0ELb1ELi128EEEEEEEEEvNT_6ParamsE --------------------------
	.section	.text._ZN7cutlass13device_kernelIN5flash19enable_sm80_to_sm89INS1_16FlashAttnFwdSm80INS1_25CollectiveMainloopFwdSm80ILi8ELi1ELb0EN4cute5tupleIJNS5_1CILi128EEENS7_ILi64EEENS7_ILi192EEEEEELi192ENS_6half_tEfNS_4arch4Sm80ELb0ELb1ELb1ELb1ELb0ELb1ELb1ELb0EEENS1_21CollectiveEpilogueFwdINS6_IJS8_SA_S9_EEENS6_IJNS7_ILi1EEESI_SI_EEESC_SE_Li256ELb1ELb1ELb0ELb0EEENS1_19SingleTileSchedulerILb1ELb0ELb1ELi128EEEEEEEEEvNT_6ParamsE,"ax",@progbits
	.align	128
.text._ZN7cutlass13device_kernelIN5flash19enable_sm80_to_sm89INS1_16FlashAttnFwdSm80INS1_25CollectiveMainloopFwdSm80ILi8ELi1ELb0EN4cute5tupleIJNS5_1CILi128EEENS7_ILi64EEENS7_ILi192EEEEEELi192ENS_6half_tEfNS_4arch4Sm80ELb0ELb1ELb1ELb1ELb0ELb1ELb1ELb0EEENS1_21CollectiveEpilogueFwdINS6_IJS8_SA_S9_EEENS6_IJNS7_ILi1EEESI_SI_EEESC_SE_Li256ELb1ELb1ELb0ELb0EEENS1_19SingleTileSchedulerILb1ELb0ELb1ELi128EEEEEEEEEvNT_6ParamsE:
        .type           _ZN7cutlass13device_kernelIN5flash19enable_sm80_to_sm89INS1_16FlashAttnFwdSm80INS1_25CollectiveMainloopFwdSm80ILi8ELi1ELb0EN4cute5tupleIJNS5_1CILi128EEENS7_ILi64EEENS7_ILi192EEEEEELi192ENS_6half_tEfNS_4arch4Sm80ELb0ELb1ELb1ELb1ELb0ELb1ELb1ELb0EEENS1_21CollectiveEpilogueFwdINS6_IJS8_SA_S9_EEENS6_IJNS7_ILi1EEESI_SI_EEESC_SE_Li256ELb1ELb1ELb0ELb0EEENS1_19SingleTileSchedulerILb1ELb0ELb1ELi128EEEEEEEEEvNT_6ParamsE,@function
        .size           _ZN7cutlass13device_kernelIN5flash19enable_sm80_to_sm89INS1_16FlashAttnFwdSm80INS1_25CollectiveMainloopFwdSm80ILi8ELi1ELb0EN4cute5tupleIJNS5_1CILi128EEENS7_ILi64EEENS7_ILi192EEEEEELi192ENS_6half_tEfNS_4arch4Sm80ELb0ELb1ELb1ELb1ELb0ELb1ELb1ELb0EEENS1_21CollectiveEpilogueFwdINS6_IJS8_SA_S9_EEENS6_IJNS7_ILi1EEESI_SI_EEESC_SE_Li256ELb1ELb1ELb0ELb0EEENS1_19SingleTileSchedulerILb1ELb0ELb1ELi128EEEEEEEEEvNT_6ParamsE,(.L_x_41 - _ZN7cutlass13device_kernelIN5flash19enable_sm80_to_sm89INS1_16FlashAttnFwdSm80INS1_25CollectiveMainloopFwdSm80ILi8ELi1ELb0EN4cute5tupleIJNS5_1CILi128EEENS7_ILi64EEENS7_ILi192EEEEEELi192ENS_6half_tEfNS_4arch4Sm80ELb0ELb1ELb1ELb1ELb0ELb1ELb1ELb0EEENS1_21CollectiveEpilogueFwdINS6_IJS8_SA_S9_EEENS6_IJNS7_ILi1EEESI_SI_EEESC_SE_Li256ELb1ELb1ELb0ELb0EEENS1_19SingleTileSchedulerILb1ELb0ELb1ELi128EEEEEEEEEvNT_6ParamsE)
        .other          _ZN7cutlass13device_kernelIN5flash19enable_sm80_to_sm89INS1_16FlashAttnFwdSm80INS1_25CollectiveMainloopFwdSm80ILi8ELi1ELb0EN4cute5tupleIJNS5_1CILi128EEENS7_ILi64EEENS7_ILi192EEEEEELi192ENS_6half_tEfNS_4arch4Sm80ELb0ELb1ELb1ELb1ELb0ELb1ELb1ELb0EEENS1_21CollectiveEpilogueFwdINS6_IJS8_SA_S9_EEENS6_IJNS7_ILi1EEESI_SI_EEESC_SE_Li256ELb1ELb1ELb0ELb0EEENS1_19SingleTileSchedulerILb1ELb0ELb1ELi128EEEEEEEEEvNT_6ParamsE,@"STO_CUDA_ENTRY STV_DEFAULT"
_ZN7cutlass13device_kernelIN5flash19enable_sm80_to_sm89INS1_16FlashAttnFwdSm80INS1_25CollectiveMainloopFwdSm80ILi8ELi1ELb0EN4cute5tupleIJNS5_1CILi128EEENS7_ILi64EEENS7_ILi192EEEEEELi192ENS_6half_tEfNS_4arch4Sm80ELb0ELb1ELb1ELb1ELb0ELb1ELb1ELb0EEENS1_21CollectiveEpilogueFwdINS6_IJS8_SA_S9_EEENS6_IJNS7_ILi1EEESI_SI_EEESC_SE_Li256ELb1ELb1ELb0ELb0EEENS1_19SingleTileSchedulerILb1ELb0ELb1ELi128EEEEEEEEEvNT_6ParamsE:
[----:B------:R-:W-:Y:S01]  /*0000*/  LDC R1, c[0x0][0x28] ;  /* 0x00000a00ff017b82 */ /* 0x000fe20000000800 */
[----:B------:R-:W-:Y:S05]  /*0010*/  EXIT ;  /* 0x000000000000794d */ /* 0x000fea0003800000 */
.L_x_5:
        /* <DEDUP_REMOVED lines=14> */
.L_x_41:


//--------------------- .text._ZN7cutlass13device_kernelIN5flash19enable_sm80_to_sm89INS1_16FlashAttnFwdSm80INS1_25CollectiveMainloopFwdSm80ILi8ELi1ELb1EN4cute5tupleIJNS5_1CILi128EEENS7_ILi96EEENS7_ILi192EEEEEELi192ENS_6half_tEfNS_4arch4Sm80ELb1ELb0ELb1ELb0ELb0ELb0ELb1ELb0EEENS1_21CollectiveEpilogueFwdINS6_IJS8_SA_S9_EEENS6_IJNS7_ILi1EEESI_SI_EEESC_SE_Li256ELb0ELb1ELb0ELb0EEENS1_30DynamicPersistentTileSchedulerILi256ELi256ELb0ELb1ELb0EEEEEEEEEvNT_6ParamsE --------------------------
	.section	.text._ZN7cutlass13device_kernelIN5flash19enable_sm80_to_sm89INS1_16FlashAttnFwdSm80INS1_25CollectiveMainloopFwdSm80ILi8ELi1ELb1EN4cute5tupleIJNS5_1CILi128EEENS7_ILi96EEENS7_ILi192EEEEEELi192ENS_6half_tEfNS_4arch4Sm80ELb1ELb0ELb1ELb0ELb0ELb0ELb1ELb0EEENS1_21CollectiveEpilogueFwdINS6_IJS8_SA_S9_EEENS6_IJNS7_ILi1EEESI_SI_EEESC_SE_Li256ELb0ELb1ELb0ELb0EEENS1_30DynamicPersistentTileSchedulerILi256ELi256ELb0ELb1ELb0EEEEEEEEEvNT_6ParamsE,"ax",@progbits
	.align	128
.text._ZN7cutlass13device_kernelIN5flash19enable_sm80_to_sm89INS1_16FlashAttnFwdSm80INS1_25CollectiveMainloopFwdSm80ILi8ELi1ELb1EN4cute5tupleIJNS5_1CILi128EEENS7_ILi96EEENS7_ILi192EEEEEELi192ENS_6half_tEfNS_4arch4Sm80ELb1ELb0ELb1ELb0ELb0ELb0ELb1ELb0EEENS1_21CollectiveEpilogueFwdINS6_IJS8_SA_S9_EEENS6_IJNS7_ILi1EEESI_SI_EEESC_SE_Li256ELb0ELb1ELb0ELb0EEENS1_30DynamicPersistentTileSchedulerILi256ELi256ELb0ELb1ELb0EEEEEEEEEvNT_6ParamsE:
        .type           _ZN7cutlass13device_kernelIN5flash19enable_sm80_to_sm89INS1_16FlashAttnFwdSm80INS1_25CollectiveMainloopFwdSm80ILi8ELi1ELb1EN4cute5tupleIJNS5_1CILi128EEENS7_ILi96EEENS7_ILi192EEEEEELi192ENS_6half_tEfNS_4arch4Sm80ELb1ELb0ELb1ELb0ELb0ELb0ELb1ELb0EEENS1_21CollectiveEpilogueFwdINS6_IJS8_SA_S9_EEENS6_IJNS7_ILi1EEESI_SI_EEESC_SE_Li256ELb0ELb1ELb0ELb0EEENS1_30DynamicPersistentTileSchedulerILi256ELi256ELb0ELb1ELb0EEEEEEEEEvNT_6ParamsE,@function
        .size           _ZN7cutlass13device_kernelIN5flash19enable_sm80_to_sm89INS1_16FlashAttnFwdSm80INS1_25CollectiveMainloopFwdSm80ILi8ELi1ELb1EN4cute5tupleIJNS5_1CILi128EEENS7_ILi96EEENS7_ILi192EEEEEELi192ENS_6half_tEfNS_4arch4Sm80ELb1ELb0ELb1ELb0ELb0ELb0ELb1ELb0EEENS1_21CollectiveEpilogueFwdINS6_IJS8_SA_S9_EEENS6_IJNS7_ILi1EEESI_SI_EEESC_SE_Li256ELb0ELb1ELb0ELb0EEENS1_30DynamicPersistentTileSchedulerILi256ELi256ELb0ELb1ELb0EEEEEEEEEvNT_6ParamsE,(.L_x_42 - _ZN7cutlass13device_kernelIN5flash19enable_sm80_to_sm89INS1_16FlashAttnFwdSm80INS1_25CollectiveMainloopFwdSm80ILi8ELi1ELb1EN4cute5tupleIJNS5_1CILi128EEENS7_ILi96EEENS7_ILi192EEEEEELi192ENS_6half_tEfNS_4arch4Sm80ELb1ELb0ELb1ELb0ELb0ELb0ELb1ELb0EEENS1_21CollectiveEpilogueFwdINS6_IJS8_SA_S9_EEENS6_IJNS7_ILi1EEESI_SI_EEESC_SE_Li256ELb0ELb1ELb0ELb0EEENS1_30DynamicPersistentTileSchedulerILi256ELi256ELb0ELb1ELb0EEEEEEEEEvNT_6ParamsE)
        .other          _ZN7cutlass13device_kernelIN5flash19enable_sm80_to_sm89INS1_16FlashAttnFwdSm80INS1_25CollectiveMainloopFwdSm80ILi8ELi1ELb1EN4cute5tupleIJNS5_1CILi128EEENS7_ILi96EEENS7_ILi192EEEEEELi192ENS_6half_tEfNS_4arch4Sm80ELb1ELb0ELb1ELb0ELb0ELb0ELb1ELb0EEENS1_21CollectiveEpilogueFwdINS6_IJS8_SA_S9_EEENS6_IJNS7_ILi1EEESI_SI_EEESC_SE_Li256ELb0ELb1ELb0ELb0EEENS1_30DynamicPersistentTileSchedulerILi256ELi256ELb0ELb1ELb0EEEEEEEEEvNT_6ParamsE,@"STO_CUDA_ENTRY STV_DEFAULT"
_ZN7cutlass13device_kernelIN5flash19enable_sm80_to_sm89INS1_16FlashAttnFwdSm80INS1_25CollectiveMainloopFwdSm80ILi8ELi1ELb1EN4cute5tupleIJNS5_1CILi128EEENS7_ILi96EEENS7_ILi192EEEEEELi192ENS_6half_tEfNS_4arch4Sm80ELb1ELb0ELb1ELb0ELb0ELb0ELb1ELb0EEENS1_21CollectiveEpilogueFwdINS6_IJS8_SA_S9_EEENS6_IJNS7_ILi1EEESI_SI_EEESC_SE_Li256ELb0ELb1ELb0ELb0EEENS1_30DynamicPersistentTileSchedulerILi256ELi256ELb0ELb1ELb0EEEEEEEEEvNT_6ParamsE:
[----:B------:R-:W-:Y:S01]  /*0000*/  LDC R1, c[0x0][0x28] ;  /* 0x00000a00ff017b82 */ /* 0x000fe20000000800 */
[----:B------:R-:W-:Y:S05]  /*0010*/  EXIT ;  /* 0x000000000000794d */ /* 0x000fea0003800000 */
.L_x_6:
        /* <DEDUP_REMOVED lines=14> */
.L_x_42:


//--------------------- .text._ZN7cutlass13device_kernelIN5flash19enable_sm80_to_sm89INS1_16FlashAttnFwdSm80INS1_25CollectiveMainloopFwdSm80ILi8ELi1ELb1EN4cute5tupleIJNS5_1CILi128EEENS7_ILi96EEENS7_ILi192EEEEEELi192ENS_6half_tEfNS_4arch4Sm80ELb1ELb0ELb1ELb1ELb0ELb0ELb1ELb0EEENS1_21CollectiveEpilogueFwdINS6_IJS8_SA_S9_EEENS6_IJNS7_ILi1EEESI_SI_EEESC_SE_Li256ELb1ELb1ELb0ELb0EEENS1_19SingleTileSchedulerILb1ELb0ELb1ELi128EEEEEEEEEvNT_6ParamsE --------------------------
	.section	.text._ZN7cutlass13device_kernelIN5flash19enable_sm80_to_sm89INS1_16FlashAttnFwdSm80INS1_25CollectiveMainloopFwdSm80ILi8ELi1ELb1EN4cute5tupleIJNS5_1CILi128EEENS7_ILi96EEENS7_ILi192EEEEEELi192ENS_6half_tEfNS_4arch4Sm80ELb1ELb0ELb1ELb1ELb0ELb0ELb1ELb0EEENS1_21CollectiveEpilogueFwdINS6_IJS8_SA_S9_EEENS6_IJNS7_ILi1EEESI_SI_EEESC_SE_Li256ELb1ELb1ELb0ELb0EEENS1_19SingleTileSchedulerILb1ELb0ELb1ELi128EEEEEEEEEvNT_6ParamsE,"ax",@progbits
	.align	128
.text._ZN7cutlass13device_kernelIN5flash19enable_sm80_to_sm89INS1_16FlashAttnFwdSm80INS1_25CollectiveMainloopFwdSm80ILi8ELi1ELb1EN4cute5tupleIJNS5_1CILi128EEENS7_ILi96EEENS7_ILi192EEEEEELi192ENS_6half_tEfNS_4arch4Sm80ELb1ELb0ELb1ELb1ELb0ELb0ELb1ELb0EEENS1_21CollectiveEpilogueFwdINS6_IJS8_SA_S9_EEENS6_IJNS7_ILi1EEESI_SI_EEESC_SE_Li256ELb1ELb1ELb0ELb0EEENS1_19SingleTileSchedulerILb1ELb0ELb1ELi128EEEEEEEEEvNT_6ParamsE:
        .type           _ZN7cutlass13device_kernelIN5flash19enable_sm80_to_sm89INS1_16FlashAttnFwdSm80INS1_25CollectiveMainloopFwdSm80ILi8ELi1ELb1EN4cute5tupleIJNS5_1CILi128EEENS7_ILi96EEENS7_ILi192EEEEEELi192ENS_6half_tEfNS_4arch4Sm80ELb1ELb0ELb1ELb1ELb0ELb0ELb1ELb0EEENS1_21CollectiveEpilogueFwdINS6_IJS8_SA_S9_EEENS6_IJNS7_ILi1EEESI_SI_EEESC_SE_Li256ELb1ELb1ELb0ELb0EEENS1_19SingleTileSchedulerILb1ELb0ELb1ELi128EEEEEEEEEvNT_6ParamsE,@function
        .size           _ZN7cutlass13device_kernelIN5flash19enable_sm80_to_sm89INS1_16FlashAttnFwdSm80INS1_25CollectiveMainloopFwdSm80ILi8ELi1ELb1EN4cute5tupleIJNS5_1CILi128EEENS7_ILi96EEENS7_ILi192EEEEEELi192ENS_6half_tEfNS_4arch4Sm80ELb1ELb0ELb1ELb1ELb0ELb0ELb1ELb0EEENS1_21CollectiveEpilogueFwdINS6_IJS8_SA_S9_EEENS6_IJNS7_ILi1EEESI_SI_EEESC_SE_Li256ELb1ELb1ELb0ELb0EEENS1_19SingleTileSchedulerILb1ELb0ELb1ELi128EEEEEEEEEvNT_6ParamsE,(.L_x_43 - _ZN7cutlass13device_kernelIN5flash19enable_sm80_to_sm89INS1_16FlashAttnFwdSm80INS1_25CollectiveMainloopFwdSm80ILi8ELi1ELb1EN4cute5tupleIJNS5_1CILi128EEENS7_ILi96EEENS7_ILi192EEEEEELi192ENS_6half_tEfNS_4arch4Sm80ELb1ELb0ELb1ELb1ELb0ELb0ELb1ELb0EEENS1_21CollectiveEpilogueFwdINS6_IJS8_SA_S9_EEENS6_IJNS7_ILi1EEESI_SI_EEESC_SE_Li256ELb1ELb1ELb0ELb0EEENS1_19SingleTileSchedulerILb1ELb0ELb1ELi128EEEEEEEEEvNT_6ParamsE)
        .other          _ZN7cutlass13device_kernelIN5flash19enable_sm80_to_sm89INS1_16FlashAttnFwdSm80INS1_25CollectiveMainloopFwdSm80ILi8ELi1ELb1EN4cute5tupleIJNS5_1CILi128EEENS7_ILi96EEENS7_ILi192EEEEEELi192ENS_6half_tEfNS_4arch4Sm80ELb1ELb0ELb1ELb1ELb0ELb0ELb1ELb0EEENS1_21CollectiveEpilogueFwdINS6_IJS8_SA_S9_EEENS6_IJNS7_ILi1EEESI_SI_EEESC_SE_Li256ELb1ELb1ELb0ELb0EEENS1_19SingleTileSchedulerILb1ELb0ELb1ELi128EEEEEEEEEvNT_6ParamsE,@"STO_CUDA_ENTRY STV_DEFAULT"
_ZN7cutlass13device_kernelIN5flash19enable_sm80_to_sm89INS1_16FlashAttnFwdSm80INS1_25CollectiveMainloopFwdSm80ILi8ELi1ELb1EN4cute5tupleIJNS5_1CILi128EEENS7_ILi96EEENS7_ILi192EEEEEELi192ENS_6half_tEfNS_4arch4Sm80ELb1ELb0ELb1ELb1ELb0ELb0ELb1ELb0EEENS1_21CollectiveEpilogueFwdINS6_IJS8_SA_S9_EEENS6_IJNS7_ILi1EEESI_SI_EEESC_SE_Li256ELb1ELb1ELb0ELb0EEENS1_19SingleTileSchedulerILb1ELb0ELb1ELi128EEEEEEEEEvNT_6ParamsE:
[----:B------:R-:W-:Y:S01]  /*0000*/  LDC R1, c[0x0][0x28] ;  /* 0x00000a00ff017b82 */ /* 0x000fe20000000800 */
[----:B------:R-:W-:Y:S05]  /*0010*/  EXIT ;  /* 0x000000000000794d */ /* 0x000fea0003800000 */
.L_x_7:
        /* <DEDUP_REMOVED lines=14> */
.L_x_43:


//--------------------- .text._ZN7cutlass13device_kernelIN5flash19enable_sm80_to_sm89INS1_16FlashAttnFwdSm80INS1_25CollectiveMainloopFwdSm80ILi8ELi1ELb0EN4cute5tupleIJNS5_1CILi128EEENS7_ILi64EEENS7_ILi192EEEEEELi192ENS_6half_tEfNS_4arch4Sm80ELb1ELb0ELb1ELb1ELb0ELb1ELb1ELb0EEENS1_21CollectiveEpilogueFwdINS6_IJS8_SA_S9_EEENS6_IJNS7_ILi1EEESI_SI_EEESC_SE_Li256ELb1ELb1ELb0ELb0EEENS1_19SingleTileSchedulerILb1ELb0ELb1ELi128EEEEEEEEEvNT_6ParamsE --------------------------
	.section	.text._ZN7cutlass13device_kernelIN5flash19enable_sm80_to_sm89INS1_16FlashAttnFwdSm80INS1_25CollectiveMainloopFwdSm80ILi8ELi1ELb0EN4cute5tupleIJNS5_1CILi128EEENS7_ILi64EEENS7_ILi192EEEEEELi192ENS_6half_tEfNS_4arch4Sm80ELb1ELb0ELb1ELb1ELb0ELb1ELb1ELb0EEENS1_21CollectiveEpilogueFwdINS6_IJS8_SA_S9_EEENS6_IJNS7_ILi1EEESI_SI_EEESC_SE_Li256ELb1ELb1ELb0ELb0EEENS1_19SingleTileSchedulerILb1ELb0ELb1ELi128EEEEEEEEEvNT_6ParamsE,"ax",@progbits
	.align	128
.text._ZN7cutlass13device_kernelIN5flash19enable_sm80_to_sm89INS1_16FlashAttnFwdSm80INS1_25CollectiveMainloopFwdSm80ILi8ELi1ELb0EN4cute5tupleIJNS5_1CILi128EEENS7_ILi64EEENS7_ILi192EEEEEELi192ENS_6half_tEfNS_4arch4Sm80ELb1ELb0ELb1ELb1ELb0ELb1ELb1ELb0EEENS1_21CollectiveEpilogueFwdINS6_IJS8_SA_S9_EEENS6_IJNS7_ILi1EEESI_SI_EEESC_SE_Li256ELb1ELb1ELb0ELb0EEENS1_19SingleTileSchedulerILb1ELb0ELb1ELi128EEEEEEEEEvNT_6ParamsE:
        .type           _ZN7cutlass13device_kernelIN5flash19enable_sm80_to_sm89INS1_16FlashAttnFwdSm80INS1_25CollectiveMainloopFwdSm80ILi8ELi1ELb0EN4cute5tupleIJNS5_1CILi128EEENS7_ILi64EEENS7_ILi192EEEEEELi192ENS_6half_tEfNS_4arch4Sm80ELb1ELb0ELb1ELb1ELb0ELb1ELb1ELb0EEENS1_21CollectiveEpilogueFwdINS6_IJS8_SA_S9_EEENS6_IJNS7_ILi1EEESI_SI_EEESC_SE_Li256ELb1ELb1ELb0ELb0EEENS1_19SingleTileSchedulerILb1ELb0ELb1ELi128EEEEEEEEEvNT_6ParamsE,@function
        .size           _ZN7cutlass13device_kernelIN5flash19enable_sm80_to_sm89INS1_16FlashAttnFwdSm80INS1_25CollectiveMainloopFwdSm80ILi8ELi1ELb0EN4cute5tupleIJNS5_1CILi128EEENS7_ILi64EEENS7_ILi192EEEEEELi192ENS_6half_tEfNS_4arch4Sm80ELb1ELb0ELb1ELb1ELb0ELb1ELb1ELb0EEENS1_21CollectiveEpilogueFwdINS6_IJS8_SA_S9_EEENS6_IJNS7_ILi1EEESI_SI_EEESC_SE_Li256ELb1ELb1ELb0ELb0EEENS1_19SingleTileSchedulerILb1ELb0ELb1ELi128EEEEEEEEEvNT_6ParamsE,(.L_x_44 - _ZN7cutlass13device_kernelIN5flash19enable_sm80_to_sm89INS1_16FlashAttnFwdSm80INS1_25CollectiveMainloopFwdSm80ILi8ELi1ELb0EN4cute5tupleIJNS5_1CILi128EEENS7_ILi64EEENS7_ILi192EEEEEELi192ENS_6half_tEfNS_4arch4Sm80ELb1ELb0ELb1ELb1ELb0ELb1ELb1ELb0EEENS1_21CollectiveEpilogueFwdINS6_IJS8_SA_S9_EEENS6_IJNS7_ILi1EEESI_SI_EEESC_SE_Li256ELb1ELb1ELb0ELb0EEENS1_19SingleTileSchedulerILb1ELb0ELb1ELi128EEEEEEEEEvNT_6ParamsE)
        .other          _ZN7cutlass13device_kernelIN5flash19enable_sm80_to_sm89INS1_16FlashAttnFwdSm80INS1_25CollectiveMainloopFwdSm80ILi8ELi1ELb0EN4cute5tupleIJNS5_1CILi128EEENS7_ILi64EEENS7_ILi192EEEEEELi192ENS_6half_tEfNS_4arch4Sm80ELb1ELb0ELb1ELb1ELb0ELb1ELb1ELb0EEENS1_21CollectiveEpilogueFwdINS6_IJS8_SA_S9_EEENS6_IJNS7_ILi1EEESI_SI_EEESC_SE_Li256ELb1ELb1ELb0ELb0EEENS1_19SingleTileSchedulerILb1ELb0ELb1ELi128EEEEEEEEEvNT_6ParamsE,@"STO_CUDA_ENTRY STV_DEFAULT"
_ZN7cutlass13device_kernelIN5flash19enable_sm80_to_sm89INS1_16FlashAttnFwdSm80INS1_25CollectiveMainloopFwdSm80ILi8ELi1ELb0EN4cute5tupleIJNS5_1CILi128EEENS7_ILi64EEENS7_ILi192EEEEEELi192ENS_6half_tEfNS_4arch4Sm80ELb1ELb0ELb1ELb1ELb0ELb1ELb1ELb0EEENS1_21CollectiveEpilogueFwdINS6_IJS8_SA_S9_EEENS6_IJNS7_ILi1EEESI_SI_EEESC_SE_Li256ELb1ELb1ELb0ELb0EEENS1_19SingleTileSchedulerILb1ELb0ELb1ELi128EEEEEEEEEvNT_6ParamsE:
[----:B------:R-:W-:Y:S01]  /*0000*/  LDC R1, c[0x0][0x28] ;  /* 0x00000a00ff017b82 */ /* 0x000fe20000000800 */
[----:B------:R-:W-:Y:S05]  /*0010*/  EXIT ;  /* 0x000000000000794d */ /* 0x000fea0003800000 */
.L_x_8:
        /* <DEDUP_REMOVED lines=14> */
.L_x_44:


//--------------------- .text._ZN7cutlass13device_kernelIN5flash19enable_sm80_to_sm89INS1_16FlashAttnFwdSm80INS1_25CollectiveMainloopFwdSm80ILi8ELi2ELb1EN4cute5tupleIJNS5_1CILi128EEENS7_ILi96EEENS7_ILi192EEEEEELi192ENS_6half_tEfNS_4arch4Sm80ELb0ELb0ELb1ELb0ELb0ELb0ELb1ELb0EEENS1_21CollectiveEpilogueFwdINS6_IJS8_SA_S9_EEENS6_IJNS7_ILi1EEESI_SI_EEESC_SE_Li256ELb0ELb1ELb0ELb0EEENS1_19SingleTileSchedulerILb0ELb0ELb1ELi128EEEEEEEEEvNT_6ParamsE --------------------------
	.section	.text._ZN7cutlass13device_kernelIN5flash19enable_sm80_to_sm89INS1_16FlashAttnFwdSm80INS1_25CollectiveMainloopFwdSm80ILi8ELi2ELb1EN4cute5tupleIJNS5_1CILi128EEENS7_ILi96EEENS7_ILi192EEEEEELi192ENS_6half_tEfNS_4arch4Sm80ELb0ELb0ELb1ELb0ELb0ELb0ELb1ELb0EEENS1_21CollectiveEpilogueFwdINS6_IJS8_SA_S9_EEENS6_IJNS7_ILi1EEESI_SI_EEESC_SE_Li256ELb0ELb1ELb0ELb0EEENS1_19SingleTileSchedulerILb0ELb0ELb1ELi128EEEEEEEEEvNT_6ParamsE,"ax",@progbits
	.align	128
.text._ZN7cutlass13device_kernelIN5flash19enable_sm80_to_sm89INS1_16FlashAttnFwdSm80INS1_25CollectiveMainloopFwdSm80ILi8ELi2ELb1EN4cute5tupleIJNS5_1CILi128EEENS7_ILi96EEENS7_ILi192EEEEEELi192ENS_6half_tEfNS_4arch4Sm80ELb0ELb0ELb1ELb0ELb0ELb0ELb1ELb0EEENS1_21CollectiveEpilogueFwdINS6_IJS8_SA_S9_EEENS6_IJNS7_ILi1EEESI_SI_EEESC_SE_Li256ELb0ELb1ELb0ELb0EEENS1_19SingleTileSchedulerILb0ELb0ELb1ELi128EEEEEEEEEvNT_6ParamsE:
        .type           _ZN7cutlass13device_kernelIN5flash19enable_sm80_to_sm89INS1_16FlashAttnFwdSm80INS1_25CollectiveMainloopFwdSm80ILi8ELi2ELb1EN4cute5tupleIJNS5_1CILi128EEENS7_ILi96EEENS7_ILi192EEEEEELi192ENS_6half_tEfNS_4arch4Sm80ELb0ELb0ELb1ELb0ELb0ELb0ELb1ELb0EEENS1_21CollectiveEpilogueFwdINS6_IJS8_SA_S9_EEENS6_IJNS7_ILi1EEESI_SI_EEESC_SE_Li256ELb0ELb1ELb0ELb0EEENS1_19SingleTileSchedulerILb0ELb0ELb1ELi128EEEEEEEEEvNT_6ParamsE,@function
        .size           _ZN7cutlass13device_kernelIN5flash19enable_sm80_to_sm89INS1_16FlashAttnFwdSm80INS1_25CollectiveMainloopFwdSm80ILi8ELi2ELb1EN4cute5tupleIJNS5_1CILi128EEENS7_ILi96EEENS7_ILi192EEEEEELi192ENS_6half_tEfNS_4arch4Sm80ELb0ELb0ELb1ELb0ELb0ELb0ELb1ELb0EEENS1_21CollectiveEpilogueFwdINS6_IJS8_SA_S9_EEENS6_IJNS7_ILi1EEESI_SI_EEESC_SE_Li256ELb0ELb1ELb0ELb0EEENS1_19SingleTileSchedulerILb0ELb0ELb1ELi128EEEEEEEEEvNT_6ParamsE,(.L_x_45 - _ZN7cutlass13device_kernelIN5flash19enable_sm80_to_sm89INS1_16FlashAttnFwdSm80INS1_25CollectiveMainloopFwdSm80ILi8ELi2ELb1EN4cute5tupleIJNS5_1CILi128EEENS7_ILi96EEENS7_ILi192EEEEEELi192ENS_6half_tEfNS_4arch4Sm80ELb0ELb0ELb1ELb0ELb0ELb0ELb1ELb0EEENS1_21CollectiveEpilogueFwdINS6_IJS8_SA_S9_EEENS6_IJNS7_ILi1EEESI_SI_EEESC_SE_Li256ELb0ELb1ELb0ELb0EEENS1_19SingleTileSchedulerILb0ELb0ELb1ELi128EEEEEEEEEvNT_6ParamsE)
        .other          _ZN7cutlass13device_kernelIN5flash19enable_sm80_to_sm89INS1_16FlashAttnFwdSm80INS1_25CollectiveMainloopFwdSm80ILi8ELi2ELb1EN4cute5tupleIJNS5_1CILi128EEENS7_ILi96EEENS7_ILi192EEEEEELi192ENS_6half_tEfNS_4arch4Sm80ELb0ELb0ELb1ELb0ELb0ELb0ELb1ELb0EEENS1_21CollectiveEpilogueFwdINS6_IJS8_SA_S9_EEENS6_IJNS7_ILi1EEESI_SI_EEESC_SE_Li256ELb0ELb1ELb0ELb0EEENS1_19SingleTileSchedulerILb0ELb0ELb1ELi128EEEEEEEEEvNT_6ParamsE,@"STO_CUDA_ENTRY STV_DEFAULT"
_ZN7cutlass13device_kernelIN5flash19enable_sm80_to_sm89INS1_16FlashAttnFwdSm80INS1_25CollectiveMainloopFwdSm80ILi8ELi2ELb1EN4cute5tupleIJNS5_1CILi128EEENS7_ILi96EEENS7_ILi192EEEEEELi192ENS_6half_tEfNS_4arch4Sm80ELb0ELb0ELb1ELb0ELb0ELb0ELb1ELb0EEENS1_21CollectiveEpilogueFwdINS6_IJS8_SA_S9_EEENS6_IJNS7_ILi1EEESI_SI_EEESC_SE_Li256ELb0ELb1ELb0ELb0EEENS1_19SingleTileSchedulerILb0ELb0ELb1ELi128EEEEEEEEEvNT_6ParamsE:
[----:B------:R-:W-:Y:S01]  /*0000*/  LDC R1, c[0x0][0x28] ;  /* 0x00000a00ff017b82 */ /* 0x000fe20000000800 */
[----:B------:R-:W-:Y:S05]  /*0010*/  EXIT ;  /* 0x000000000000794d */ /* 0x000fea0003800000 */
.L_x_9:
        /* <DEDUP_REMOVED lines=14> */
.L_x_45:


//--------------------- .text._ZN7cutlass13device_kernelIN5flash19enable_sm80_to_sm89INS1_16FlashAttnFwdSm80INS1_25CollectiveMainloopFwdSm80ILi8ELi2ELb1EN4cute5tupleIJNS5_1CILi128EEENS7_ILi96EEENS7_ILi192EEEEEELi192ENS_6half_tEfNS_4arch4Sm80ELb0ELb0ELb1ELb1ELb0ELb0ELb1ELb0EEENS1_21CollectiveEpilogueFwdINS6_IJS8_SA_S9_EEENS6_IJNS7_ILi1EEESI_SI_EEESC_SE_Li256ELb1ELb1ELb0ELb0EEENS1_19SingleTileSchedulerILb1ELb0ELb1ELi128EEEEEEEEEvNT_6ParamsE --------------------------
	.section	.text._ZN7cutlass13device_kernelIN5flash19enable_sm80_to_sm89INS1_16FlashAttnFwdSm80INS1_25CollectiveMainloopFwdSm80ILi8ELi2ELb1EN4cute5tupleIJNS5_1CILi128EEENS7_ILi96EEENS7_ILi192EEEEEELi192ENS_6half_tEfNS_4arch4Sm80ELb0ELb0ELb1ELb1ELb0ELb0ELb1ELb0EEENS1_21CollectiveEpilogueFwdINS6_IJS8_SA_S9_EEENS6_IJNS7_ILi1EEESI_SI_EEESC_SE_Li256ELb1ELb1ELb0ELb0EEENS1_19SingleTileSchedulerILb1ELb0ELb1ELi128EEEEEEEEEvNT_6ParamsE,"ax",@progbits
	.align	128
.text._ZN7cutlass13device_kernelIN5flash19enable_sm80_to_sm89INS1_16FlashAttnFwdSm80INS1_25CollectiveMainloopFwdSm80ILi8ELi2ELb1EN4cute5tupleIJNS5_1CILi128EEENS7_ILi96EEENS7_ILi192EEEEEELi192ENS_6half_tEfNS_4arch4Sm80ELb0ELb0ELb1ELb1ELb0ELb0ELb1ELb0EEENS1_21CollectiveEpilogueFwdINS6_IJS8_SA_S9_EEENS6_IJNS7_ILi1EEESI_SI_EEESC_SE_Li256ELb1ELb1ELb0ELb0EEENS1_19SingleTileSchedulerILb1ELb0ELb1ELi128EEEEEEEEEvNT_6ParamsE:
        .type           _ZN7cutlass13device_kernelIN5flash19enable_sm80_to_sm89INS1_16FlashAttnFwdSm80INS1_25CollectiveMainloopFwdSm80ILi8ELi2ELb1EN4cute5tupleIJNS5_1CILi128EEENS7_ILi96EEENS7_ILi192EEEEEELi192ENS_6half_tEfNS_4arch4Sm80ELb0ELb0ELb1ELb1ELb0ELb0ELb1ELb0EEENS1_21CollectiveEpilogueFwdINS6_IJS8_SA_S9_EEENS6_IJNS7_ILi1EEESI_SI_EEESC_SE_Li256ELb1ELb1ELb0ELb0EEENS1_19SingleTileSchedulerILb1ELb0ELb1ELi128EEEEEEEEEvNT_6ParamsE,@function
        .size           _ZN7cutlass13device_kernelIN5flash19enable_sm80_to_sm89INS1_16FlashAttnFwdSm80INS1_25CollectiveMainloopFwdSm80ILi8ELi2ELb1EN4cute5tupleIJNS5_1CILi128EEENS7_ILi96EEENS7_ILi192EEEEEELi192ENS_6half_tEfNS_4arch4Sm80ELb0ELb0ELb1ELb1ELb0ELb0ELb1ELb0EEENS1_21CollectiveEpilogueFwdINS6_IJS8_SA_S9_EEENS6_IJNS7_ILi1EEESI_SI_EEESC_SE_Li256ELb1ELb1ELb0ELb0EEENS1_19SingleTileSchedulerILb1ELb0ELb1ELi128EEEEEEEEEvNT_6ParamsE,(.L_x_46 - _ZN7cutlass13device_kernelIN5flash19enable_sm80_to_sm89INS1_16FlashAttnFwdSm80INS1_25CollectiveMainloopFwdSm80ILi8ELi2ELb1EN4cute5tupleIJNS5_1CILi128EEENS7_ILi96EEENS7_ILi192EEEEEELi192ENS_6half_tEfNS_4arch4Sm80ELb0ELb0ELb1ELb1ELb0ELb0ELb1ELb0EEENS1_21CollectiveEpilogueFwdINS6_IJS8_SA_S9_EEENS6_IJNS7_ILi1EEESI_SI_EEESC_SE_Li256ELb1ELb1ELb0ELb0EEENS1_19SingleTileSchedulerILb1ELb0ELb1ELi128EEEEEEEEEvNT_6ParamsE)
        .other          _ZN7cutlass13device_kernelIN5flash19enable_sm80_to_sm89INS1_16FlashAttnFwdSm80INS1_25CollectiveMainloopFwdSm80ILi8ELi2ELb1EN4cute5tupleIJNS5_1CILi128EEENS7_ILi96EEENS7_ILi192EEEEEELi192ENS_6half_tEfNS_4arch4Sm80ELb0ELb0ELb1ELb1ELb0ELb0ELb1ELb0EEENS1_21CollectiveEpilogueFwdINS6_IJS8_SA_S9_EEENS6_IJNS7_ILi1EEESI_SI_EEESC_SE_Li256ELb1ELb1ELb0ELb0EEENS1_19SingleTileSchedulerILb1ELb0ELb1ELi128EEEEEEEEEvNT_6ParamsE,@"STO_CUDA_ENTRY STV_DEFAULT"
_ZN7cutlass13device_kernelIN5flash19enable_sm80_to_sm89INS1_16FlashAttnFwdSm80INS1_25CollectiveMainloopFwdSm80ILi8ELi2ELb1EN4cute5tupleIJNS5_1CILi128EEENS7_ILi96EEENS7_ILi192EEEEEELi192ENS_6half_tEfNS_4arch4Sm80ELb0ELb0ELb1ELb1ELb0ELb0ELb1ELb0EEENS1_21CollectiveEpilogueFwdINS6_IJS8_SA_S9_EEENS6_IJNS7_ILi1EEESI_SI_EEESC_SE_Li256ELb1ELb1ELb0ELb0EEENS1_19SingleTileSchedulerILb1ELb0ELb1ELi128EEEEEEEEEvNT_6ParamsE:
[----:B------:R-:W-:Y:S01]  /*0000*/  LDC R1, c[0x0][0x28] ;  /* 0x00000a00ff017b82 */ /* 0x000fe20000000800 */
[----:B------:R-:W-:Y:S05]  /*0010*/  EXIT ;  /* 0x000000000000794d */ /* 0x000fea0003800000 */
.L_x_10:
        /* <DEDUP_REMOVED lines=14> */
.L_x_46:


//--------------------- .text._ZN7cutlass13device_kernelIN5flash19enable_sm80_to_sm89INS1_16FlashAttnFwdSm80INS1_25CollectiveMainloopFwdSm80ILi8ELi2ELb0EN4cute5tupleIJNS5_1CILi128EEENS7_ILi64EEENS7_ILi192EEEEEELi192ENS_6half_tEfNS_4arch4Sm80ELb0ELb0ELb1ELb1ELb0ELb1ELb1ELb0EEENS1_21CollectiveEpilogueFwdINS6_IJS8_SA_S9_EEENS6_IJNS7_ILi1EEESI_SI_EEESC_SE_Li256ELb1ELb1ELb0ELb0EEENS1_19SingleTileSchedulerILb1ELb0ELb1ELi128EEEEEEEEEvNT_6ParamsE --------------------------
	.section	.text._ZN7cutlass13device_kernelIN5flash19enable_sm80_to_sm89INS1_16FlashAttnFwdSm80INS1_25CollectiveMainloopFwdSm80ILi8ELi2ELb0EN4cute5tupleIJNS5_1CILi128EEENS7_ILi64EEENS7_ILi192EEEEEELi192ENS_6half_tEfNS_4arch4Sm80ELb0ELb0ELb1ELb1ELb0ELb1ELb1ELb0EEENS1_21CollectiveEpilogueFwdINS6_IJS8_SA_S9_EEENS6_IJNS7_ILi1EEESI_SI_EEESC_SE_Li256ELb1ELb1ELb0ELb0EEENS1_19SingleTileSchedulerILb1ELb0ELb1ELi128EEEEEEEEEvNT_6ParamsE,"ax",@progbits
	.align	128
.text._ZN7cutlass13device_kernelIN5flash19enable_sm80_to_sm89INS1_16FlashAttnFwdSm80INS1_25CollectiveMainloopFwdSm80ILi8ELi2ELb0EN4cute5tupleIJNS5_1CILi128EEENS7_ILi64EEENS7_ILi192EEEEEELi192ENS_6half_tEfNS_4arch4Sm80ELb0ELb0ELb1ELb1ELb0ELb1ELb1ELb0EEENS1_21CollectiveEpilogueFwdINS6_IJS8_SA_S9_EEENS6_IJNS7_ILi1EEESI_SI_EEESC_SE_Li256ELb1ELb1ELb0ELb0EEENS1_19SingleTileSchedulerILb1ELb0ELb1ELi128EEEEEEEEEvNT_6ParamsE:
        .type           _ZN7cutlass13device_kernelIN5flash19enable_sm80_to_sm89INS1_16FlashAttnFwdSm80INS1_25CollectiveMainloopFwdSm80ILi8ELi2ELb0EN4cute5tupleIJNS5_1CILi128EEENS7_ILi64EEENS7_ILi192EEEEEELi192ENS_6half_tEfNS_4arch4Sm80ELb0ELb0ELb1ELb1ELb0ELb1ELb1ELb0EEENS1_21CollectiveEpilogueFwdINS6_IJS8_SA_S9_EEENS6_IJNS7_ILi1EEESI_SI_EEESC_SE_Li256ELb1ELb1ELb0ELb0EEENS1_19SingleTileSchedulerILb1ELb0ELb1ELi128EEEEEEEEEvNT_6ParamsE,@function
        .size           _ZN7cutlass13device_kernelIN5flash19enable_sm80_to_sm89INS1_16FlashAttnFwdSm80INS1_25CollectiveMainloopFwdSm80ILi8ELi2ELb0EN4cute5tupleIJNS5_1CILi128EEENS7_ILi64EEENS7_ILi192EEEEEELi192ENS_6half_tEfNS_4arch4Sm80ELb0ELb0ELb1ELb1ELb0ELb1ELb1ELb0EEENS1_21CollectiveEpilogueFwdINS6_IJS8_SA_S9_EEENS6_IJNS7_ILi1EEESI_SI_EEESC_SE_Li256ELb1ELb1ELb0ELb0EEENS1_19SingleTileSchedulerILb1ELb0ELb1ELi128EEEEEEEEEvNT_6ParamsE,(.L_x_47 - _ZN7cutlass13device_kernelIN5flash19enable_sm80_to_sm89INS1_16FlashAttnFwdSm80INS1_25CollectiveMainloopFwdSm80ILi8ELi2ELb0EN4cute5tupleIJNS5_1CILi128EEENS7_ILi64EEENS7_ILi192EEEEEELi192ENS_6half_tEfNS_4arch4Sm80ELb0ELb0ELb1ELb1ELb0ELb1ELb1ELb0EEENS1_21CollectiveEpilogueFwdINS6_IJS8_SA_S9_EEENS6_IJNS7_ILi1EEESI_SI_EEESC_SE_Li256ELb1ELb1ELb0ELb0EEENS1_19SingleTileSchedulerILb1ELb0ELb1ELi128EEEEEEEEEvNT_6ParamsE)
        .other          _ZN7cutlass13device_kernelIN5flash19enable_sm80_to_sm89INS1_16FlashAttnFwdSm80INS1_25CollectiveMainloopFwdSm80ILi8ELi2ELb0EN4cute5tupleIJNS5_1CILi128EEENS7_ILi64EEENS7_ILi192EEEEEELi192ENS_6half_tEfNS_4arch4Sm80ELb0ELb0ELb1ELb1ELb0ELb1ELb1ELb0EEENS1_21CollectiveEpilogueFwdINS6_IJS8_SA_S9_EEENS6_IJNS7_ILi1EEESI_SI_EEESC_SE_Li256ELb1ELb1ELb0ELb0EEENS1_19SingleTileSchedulerILb1ELb0ELb1ELi128EEEEEEEEEvNT_6ParamsE,@"STO_CUDA_ENTRY STV_DEFAULT"
_ZN7cutlass13device_kernelIN5flash19enable_sm80_to_sm89INS1_16FlashAttnFwdSm80INS1_25CollectiveMainloopFwdSm80ILi8ELi2ELb0EN4cute5tupleIJNS5_1CILi128EEENS7_ILi64EEENS7_ILi192EEEEEELi192ENS_6half_tEfNS_4arch4Sm80ELb0ELb0ELb1ELb1ELb0ELb1ELb1ELb0EEENS1_21CollectiveEpilogueFwdINS6_IJS8_SA_S9_EEENS6_IJNS7_ILi1EEESI_SI_EEESC_SE_Li256ELb1ELb1ELb0ELb0EEENS1_19SingleTileSchedulerILb1ELb0ELb1ELi128EEEEEEEEEvNT_6ParamsE:
[----:B------:R-:W-:Y:S01]  /*0000*/  LDC R1, c[0x0][0x28] ;  /* 0x00000a00ff017b82 */ /* 0x000fe20000000800 */
[----:B------:R-:W-:Y:S05]  /*0010*/  EXIT ;  /* 0x000000000000794d */ /* 0x000fea0003800000 */
.L_x_11:
        /* <DEDUP_REMOVED lines=14> */
.L_x_47:


//--------------------- .text._ZN7cutlass13device_kernelIN5flash19enable_sm80_to_sm89INS1_16FlashAttnFwdSm80INS1_25CollectiveMainloopFwdSm80ILi8ELi2ELb0EN4cute5tupleIJNS5_1CILi128EEENS7_ILi64EEENS7_ILi192EEEEEELi192ENS_6half_tEfNS_4arch4Sm80ELb0ELb1ELb1ELb0ELb0ELb0ELb1ELb0EEENS1_21CollectiveEpilogueFwdINS6_IJS8_SA_S9_EEENS6_IJNS7_ILi1EEESI_SI_EEESC_SE_Li256ELb0ELb1ELb0ELb0EEENS1_19SingleTileSchedulerILb0ELb0ELb1ELi128EEEEEEEEEvNT_6ParamsE --------------------------
	.section	.text._ZN7cutlass13device_kernelIN5flash19enable_sm80_to_sm89INS1_16FlashAttnFwdSm80INS1_25CollectiveMainloopFwdSm80ILi8ELi2ELb0EN4cute5tupleIJNS5_1CILi128EEENS7_ILi64EEENS7_ILi192EEEEEELi192ENS_6half_tEfNS_4arch4Sm80ELb0ELb1ELb1ELb0ELb0ELb0ELb1ELb0EEENS1_21CollectiveEpilogueFwdINS6_IJS8_SA_S9_EEENS6_IJNS7_ILi1EEESI_SI_EEESC_SE_Li256ELb0ELb1ELb0ELb0EEENS1_19SingleTileSchedulerILb0ELb0ELb1ELi128EEEEEEEEEvNT_6ParamsE,"ax",@progbits
	.align	128
.text._ZN7cutlass13device_kernelIN5flash19enable_sm80_to_sm89INS1_16FlashAttnFwdSm80INS1_25CollectiveMainloopFwdSm80ILi8ELi2ELb0EN4cute5tupleIJNS5_1CILi128EEENS7_ILi64EEENS7_ILi192EEEEEELi192ENS_6half_tEfNS_4arch4Sm80ELb0ELb1ELb1ELb0ELb0ELb0ELb1ELb0EEENS1_21CollectiveEpilogueFwdINS6_IJS8_SA_S9_EEENS6_IJNS7_ILi1EEESI_SI_EEESC_SE_Li256ELb0ELb1ELb0ELb0EEENS1_19SingleTileSchedulerILb0ELb0ELb1ELi128EEEEEEEEEvNT_6ParamsE:
        .type           _ZN7cutlass13device_kernelIN5flash19enable_sm80_to_sm89INS1_16FlashAttnFwdSm80INS1_25CollectiveMainloopFwdSm80ILi8ELi2ELb0EN4cute5tupleIJNS5_1CILi128EEENS7_ILi64EEENS7_ILi192EEEEEELi192ENS_6half_tEfNS_4arch4Sm80ELb0ELb1ELb1ELb0ELb0ELb0ELb1ELb0EEENS1_21CollectiveEpilogueFwdINS6_IJS8_SA_S9_EEENS6_IJNS7_ILi1EEESI_SI_EEESC_SE_Li256ELb0ELb1ELb0ELb0EEENS1_19SingleTileSchedulerILb0ELb0ELb1ELi128EEEEEEEEEvNT_6ParamsE,@function
        .size           _ZN7cutlass13device_kernelIN5flash19enable_sm80_to_sm89INS1_16FlashAttnFwdSm80INS1_25CollectiveMainloopFwdSm80ILi8ELi2ELb0EN4cute5tupleIJNS5_1CILi128EEENS7_ILi64EEENS7_ILi192EEEEEELi192ENS_6half_tEfNS_4arch4Sm80ELb0ELb1ELb1ELb0ELb0ELb0ELb1ELb0EEENS1_21CollectiveEpilogueFwdINS6_IJS8_SA_S9_EEENS6_IJNS7_ILi1EEESI_SI_EEESC_SE_Li256ELb0ELb1ELb0ELb0EEENS1_19SingleTileSchedulerILb0ELb0ELb1ELi128EEEEEEEEEvNT_6ParamsE,(.L_x_48 - _ZN7cutlass13device_kernelIN5flash19enable_sm80_to_sm89INS1_16FlashAttnFwdSm80INS1_25CollectiveMainloopFwdSm80ILi8ELi2ELb0EN4cute5tupleIJNS5_1CILi128EEENS7_ILi64EEENS7_ILi192EEEEEELi192ENS_6half_tEfNS_4arch4Sm80ELb0ELb1ELb1ELb0ELb0ELb0ELb1ELb0EEENS1_21CollectiveEpilogueFwdINS6_IJS8_SA_S9_EEENS6_IJNS7_ILi1EEESI_SI_EEESC_SE_Li256ELb0ELb1ELb0ELb0EEENS1_19SingleTileSchedulerILb0ELb0ELb1ELi128EEEEEEEEEvNT_6ParamsE)
        .other          _ZN7cutlass13device_kernelIN5flash19enable_sm80_to_sm89INS1_16FlashAttnFwdSm80INS1_25CollectiveMainloopFwdSm80ILi8ELi2ELb0EN4cute5tupleIJNS5_1CILi128EEENS7_ILi64EEENS7_ILi192EEEEEELi192ENS_6half_tEfNS_4arch4Sm80ELb0ELb1ELb1ELb0ELb0ELb0ELb1ELb0EEENS1_21CollectiveEpilogueFwdINS6_IJS8_SA_S9_EEENS6_IJNS7_ILi1EEESI_SI_EEESC_SE_Li256ELb0ELb1ELb0ELb0EEENS1_19SingleTileSchedulerILb0ELb0ELb1ELi128EEEEEEEEEvNT_6ParamsE,@"STO_CUDA_ENTRY STV_DEFAULT"
_ZN7cutlass13device_kernelIN5flash19enable_sm80_to_sm89INS1_16FlashAttnFwdSm80INS1_25CollectiveMainloopFwdSm80ILi8ELi2ELb0EN4cute5tupleIJNS5_1CILi128EEENS7_ILi64EEENS7_ILi192EEEEEELi192ENS_6half_tEfNS_4arch4Sm80ELb0ELb1ELb1ELb0ELb0ELb0ELb1ELb0EEENS1_21CollectiveEpilogueFwdINS6_IJS8_SA_S9_EEENS6_IJNS7_ILi1EEESI_SI_EEESC_SE_Li256ELb0ELb1ELb0ELb0EEENS1_19SingleTileSchedulerILb0ELb0ELb1ELi128EEEEEEEEEvNT_6ParamsE:
[----:B------:R-:W-:Y:S01]  /*0000*/  LDC R1, c[0x0][0x28] ;  /* 0x00000a00ff017b82 */ /* 0x000fe20000000800 */
[----:B------:R-:W-:Y:S05]  /*0010*/  EXIT ;  /* 0x000000000000794d */ /* 0x000fea0003800000 */
.L_x_12:
        /* <DEDUP_REMOVED lines=14> */
.L_x_48:


//--------------------- .text._ZN7cutlass13device_kernelIN5flash19enable_sm80_to_sm89INS1_16FlashAttnFwdSm80INS1_25CollectiveMainloopFwdSm80ILi8ELi2ELb0EN4cute5tupleIJNS5_1CILi128EEENS7_ILi64EEENS7_ILi192EEEEEELi192ENS_6half_tEfNS_4arch4Sm80ELb0ELb1ELb1ELb1ELb0ELb0ELb1ELb0EEENS1_21CollectiveEpilogueFwdINS6_IJS8_SA_S9_EEENS6_IJNS7_ILi1EEESI_SI_EEESC_SE_Li256ELb1ELb1ELb0ELb0EEENS1_19SingleTileSchedulerILb1ELb0ELb1ELi128EEEEEEEEEvNT_6ParamsE --------------------------
	.section	.text._ZN7cutlass13device_kernelIN5flash19enable_sm80_to_sm89INS1_16FlashAttnFwdSm80INS1_25CollectiveMainloopFwdSm80ILi8ELi2ELb0EN4cute5tupleIJNS5_1CILi128EEENS7_ILi64EEENS7_ILi192EEEEEELi192ENS_6half_tEfNS_4arch4Sm80ELb0ELb1ELb1ELb1ELb0ELb0ELb1ELb0EEENS1_21CollectiveEpilogueFwdINS6_IJS8_SA_S9_EEENS6_IJNS7_ILi1EEESI_SI_EEESC_SE_Li256ELb1ELb1ELb0ELb0EEENS1_19SingleTileSchedulerILb1ELb0ELb1ELi128EEEEEEEEEvNT_6ParamsE,"ax",@progbits
	.align	128
.text._ZN7cutlass13device_kernelIN5flash19enable_sm80_to_sm89INS1_16FlashAttnFwdSm80INS1_25CollectiveMainloopFwdSm80ILi8ELi2ELb0EN4cute5tupleIJNS5_1CILi128EEENS7_ILi64EEENS7_ILi192EEEEEELi192ENS_6half_tEfNS_4arch4Sm80ELb0ELb1ELb1ELb1ELb0ELb0ELb1ELb0EEENS1_21CollectiveEpilogueFwdINS6_IJS8_SA_S9_EEENS6_IJNS7_ILi1EEESI_SI_EEESC_SE_Li256ELb1ELb1ELb0ELb0EEENS1_19SingleTileSchedulerILb1ELb0ELb1ELi128EEEEEEEEEvNT_6ParamsE:
        .type           _ZN7cutlass13device_kernelIN5flash19enable_sm80_to_sm89INS1_16FlashAttnFwdSm80INS1_25CollectiveMainloopFwdSm80ILi8ELi2ELb0EN4cute5tupleIJNS5_1CILi128EEENS7_ILi64EEENS7_ILi192EEEEEELi192ENS_6half_tEfNS_4arch4Sm80ELb0ELb1ELb1ELb1ELb0ELb0ELb1ELb0EEENS1_21CollectiveEpilogueFwdINS6_IJS8_SA_S9_EEENS6_IJNS7_ILi1EEESI_SI_EEESC_SE_Li256ELb1ELb1ELb0ELb0EEENS1_19SingleTileSchedulerILb1ELb0ELb1ELi128EEEEEEEEEvNT_6ParamsE,@function
        .size           _ZN7cutlass13device_kernelIN5flash19enable_sm80_to_sm89INS1_16FlashAttnFwdSm80INS1_25CollectiveMainloopFwdSm80ILi8ELi2ELb0EN4cute5tupleIJNS5_1CILi128EEENS7_ILi64EEENS7_ILi192EEEEEELi192ENS_6half_tEfNS_4arch4Sm80ELb0ELb1ELb1ELb1ELb0ELb0ELb1ELb0EEENS1_21CollectiveEpilogueFwdINS6_IJS8_SA_S9_EEENS6_IJNS7_ILi1EEESI_SI_EEESC_SE_Li256ELb1ELb1ELb0ELb0EEENS1_19SingleTileSchedulerILb1ELb0ELb1ELi128EEEEEEEEEvNT_6ParamsE,(.L_x_49 - _ZN7cutlass13device_kernelIN5flash19enable_sm80_to_sm89INS1_16FlashAttnFwdSm80INS1_25CollectiveMainloopFwdSm80ILi8ELi2ELb0EN4cute5tupleIJNS5_1CILi128EEENS7_ILi64EEENS7_ILi192EEEEEELi192ENS_6half_tEfNS_4arch4Sm80ELb0ELb1ELb1ELb1ELb0ELb0ELb1ELb0EEENS1_21CollectiveEpilogueFwdINS6_IJS8_SA_S9_EEENS6_IJNS7_ILi1EEESI_SI_EEESC_SE_Li256ELb1ELb1ELb0ELb0EEENS1_19SingleTileSchedulerILb1ELb0ELb1ELi128EEEEEEEEEvNT_6ParamsE)
        .other          _ZN7cutlass13device_kernelIN5flash19enable_sm80_to_sm89INS1_16FlashAttnFwdSm80INS1_25CollectiveMainloopFwdSm80ILi8ELi2ELb0EN4cute5tupleIJNS5_1CILi128EEENS7_ILi64EEENS7_ILi192EEEEEELi192ENS_6half_tEfNS_4arch4Sm80ELb0ELb1ELb1ELb1ELb0ELb0ELb1ELb0EEENS1_21CollectiveEpilogueFwdINS6_IJS8_SA_S9_EEENS6_IJNS7_ILi1EEESI_SI_EEESC_SE_Li256ELb1ELb1ELb0ELb0EEENS1_19SingleTileSchedulerILb1ELb0ELb1ELi128EEEEEEEEEvNT_6ParamsE,@"STO_CUDA_ENTRY STV_DEFAULT"
_ZN7cutlass13device_kernelIN5flash19enable_sm80_to_sm89INS1_16FlashAttnFwdSm80INS1_25CollectiveMainloopFwdSm80ILi8ELi2ELb0EN4cute5tupleIJNS5_1CILi128EEENS7_ILi64EEENS7_ILi192EEEEEELi192ENS_6half_tEfNS_4arch4Sm80ELb0ELb1ELb1ELb1ELb0ELb0ELb1ELb0EEENS1_21CollectiveEpilogueFwdINS6_IJS8_SA_S9_EEENS6_IJNS7_ILi1EEESI_SI_EEESC_SE_Li256ELb1ELb1ELb0ELb0EEENS1_19SingleTileSchedulerILb1ELb0ELb1ELi128EEEEEEEEEvNT_6ParamsE:
[----:B------:R-:W-:Y:S01]  /*0000*/  LDC R1, c[0x0][0x28] ;  /* 0x00000a00ff017b82 */ /* 0x000fe20000000800 */
[----:B------:R-:W-:Y:S05]  /*0010*/  EXIT ;  /* 0x000000000000794d */ /* 0x000fea0003800000 */
.L_x_13:
        /* <DEDUP_REMOVED lines=14> */
.L_x_49:


//--------------------- .text._ZN7cutlass13device_kernelIN5flash19enable_sm80_to_sm89INS1_16FlashAttnFwdSm80INS1_25CollectiveMainloopFwdSm80ILi8ELi2ELb0EN4cute5tupleIJNS5_1CILi128EEENS7_ILi64EEENS7_ILi192EEEEEELi192ENS_6half_tEfNS_4arch4Sm80ELb0ELb1ELb1ELb1ELb0ELb1ELb1ELb0EEENS1_21CollectiveEpilogueFwdINS6_IJS8_SA_S9_EEENS6_IJNS7_ILi1EEESI_SI_EEESC_SE_Li256ELb1ELb1ELb0ELb0EEENS1_19SingleTileSchedulerILb1ELb0ELb1ELi128EEEEEEEEEvNT_6ParamsE --------------------------
	.section	.text._ZN7cutlass13device_kernelIN5flash19enable_sm80_to_sm89INS1_16FlashAttnFwdSm80INS1_25CollectiveMainloopFwdSm80ILi8ELi2ELb0EN4cute5tupleIJNS5_1CILi128EEENS7_ILi64EEENS7_ILi192EEEEEELi192ENS_6half_tEfNS_4arch4Sm80ELb0ELb1ELb1ELb1ELb0ELb1ELb1ELb0EEENS1_21CollectiveEpilogueFwdINS6_IJS8_SA_S9_EEENS6_IJNS7_ILi1EEESI_SI_EEESC_SE_Li256ELb1ELb1ELb0ELb0EEENS1_19SingleTileSchedulerILb1ELb0ELb1ELi128EEEEEEEEEvNT_6ParamsE,"ax",@progbits
	.align	128
.text._ZN7cutlass13device_kernelIN5flash19enable_sm80_to_sm89INS1_16FlashAttnFwdSm80INS1_25CollectiveMainloopFwdSm80ILi8ELi2ELb0EN4cute5tupleIJNS5_1CILi128EEENS7_ILi64EEENS7_ILi192EEEEEELi192ENS_6half_tEfNS_4arch4Sm80ELb0ELb1ELb1ELb1ELb0ELb1ELb1ELb0EEENS1_21CollectiveEpilogueFwdINS6_IJS8_SA_S9_EEENS6_IJNS7_ILi1EEESI_SI_EEESC_SE_Li256ELb1ELb1ELb0ELb0EEENS1_19SingleTileSchedulerILb1ELb0ELb1ELi128EEEEEEEEEvNT_6ParamsE:
        .type           _ZN7cutlass13device_kernelIN5flash19enable_sm80_to_sm89INS1_16FlashAttnFwdSm80INS1_25CollectiveMainloopFwdSm80ILi8ELi2ELb0EN4cute5tupleIJNS5_1CILi128EEENS7_ILi64EEENS7_ILi192EEEEEELi192ENS_6half_tEfNS_4arch4Sm80ELb0ELb1ELb1ELb1ELb0ELb1ELb1ELb0EEENS1_21CollectiveEpilogueFwdINS6_IJS8_SA_S9_EEENS6_IJNS7_ILi1EEESI_SI_EEESC_SE_Li256ELb1ELb1ELb0ELb0EEENS1_19SingleTileSchedulerILb1ELb0ELb1ELi128EEEEEEEEEvNT_6ParamsE,@function
        .size           _ZN7cutlass13device_kernelIN5flash19enable_sm80_to_sm89INS1_16FlashAttnFwdSm80INS1_25CollectiveMainloopFwdSm80ILi8ELi2ELb0EN4cute5tupleIJNS5_1CILi128EEENS7_ILi64EEENS7_ILi192EEEEEELi192ENS_6half_tEfNS_4arch4Sm80ELb0ELb1ELb1ELb1ELb0ELb1ELb1ELb0EEENS1_21CollectiveEpilogueFwdINS6_IJS8_SA_S9_EEENS6_IJNS7_ILi1EEESI_SI_EEESC_SE_Li256ELb1ELb1ELb0ELb0EEENS1_19SingleTileSchedulerILb1ELb0ELb1ELi128EEEEEEEEEvNT_6ParamsE,(.L_x_50 - _ZN7cutlass13device_kernelIN5flash19enable_sm80_to_sm89INS1_16FlashAttnFwdSm80INS1_25CollectiveMainloopFwdSm80ILi8ELi2ELb0EN4cute5tupleIJNS5_1CILi128EEENS7_ILi64EEENS7_ILi192EEEEEELi192ENS_6half_tEfNS_4arch4Sm80ELb0ELb1ELb1ELb1ELb0ELb1ELb1ELb0EEENS1_21CollectiveEpilogueFwdINS6_IJS8_SA_S9_EEENS6_IJNS7_ILi1EEESI_SI_EEESC_SE_Li256ELb1ELb1ELb0ELb0EEENS1_19SingleTileSchedulerILb1ELb0ELb1ELi128EEEEEEEEEvNT_6ParamsE)
        .other          _ZN7cutlass13device_kernelIN5flash19enable_sm80_to_sm89INS1_16FlashAttnFwdSm80INS1_25CollectiveMainloopFwdSm80ILi8ELi2ELb0EN4cute5tupleIJNS5_1CILi128EEENS7_ILi64EEENS7_ILi192EEEEEELi192ENS_6half_tEfNS_4arch4Sm80ELb0ELb1ELb1ELb1ELb0ELb1ELb1ELb0EEENS1_21CollectiveEpilogueFwdINS6_IJS8_SA_S9_EEENS6_IJNS7_ILi1EEESI_SI_EEESC_SE_Li256ELb1ELb1ELb0ELb0EEENS1_19SingleTileSchedulerILb1ELb0ELb1ELi128EEEEEEEEEvNT_6ParamsE,@"STO_CUDA_ENTRY STV_DEFAULT"
_ZN7cutlass13device_kernelIN5flash19enable_sm80_to_sm89INS1_16FlashAttnFwdSm80INS1_25CollectiveMainloopFwdSm80ILi8ELi2ELb0EN4cute5tupleIJNS5_1CILi128EEENS7_ILi64EEENS7_ILi192EEEEEELi192ENS_6half_tEfNS_4arch4Sm80ELb0ELb1ELb1ELb1ELb0ELb1ELb1ELb0EEENS1_21CollectiveEpilogueFwdINS6_IJS8_SA_S9_EEENS6_IJNS7_ILi1EEESI_SI_EEESC_SE_Li256ELb1ELb1ELb0ELb0EEENS1_19SingleTileSchedulerILb1ELb0ELb1ELi128EEEEEEEEEvNT_6ParamsE:
[----:B------:R-:W-:Y:S01]  /*0000*/  LDC R1, c[0x0][0x28] ;  /* 0x00000a00ff017b82 */ /* 0x000fe20000000800 */
[----:B------:R-:W-:Y:S05]  /*0010*/  EXIT ;  /* 0x000000000000794d */ /* 0x000fea0003800000 */
.L_x_14:
        /* <DEDUP_REMOVED lines=14> */
.L_x_50:


//--------------------- .text._ZN7cutlass13device_kernelIN5flash19enable_sm80_to_sm89INS1_16FlashAttnFwdSm80INS1_25CollectiveMainloopFwdSm80ILi8ELi2ELb1EN4cute5tupleIJNS5_1CILi128EEENS7_ILi96EEENS7_ILi192EEEEEELi192ENS_6half_tEfNS_4arch4Sm80ELb1ELb0ELb1ELb0ELb0ELb0ELb1ELb0EEENS1_21CollectiveEpilogueFwdINS6_IJS8_SA_S9_EEENS6_IJNS7_ILi1EEESI_SI_EEESC_SE_Li256ELb0ELb1ELb0ELb0EEENS1_30DynamicPersistentTileSchedulerILi256ELi256ELb0ELb1ELb0EEEEEEEEEvNT_6ParamsE --------------------------
	.section	.text._ZN7cutlass13device_kernelIN5flash19enable_sm80_to_sm89INS1_16FlashAttnFwdSm80INS1_25CollectiveMainloopFwdSm80ILi8ELi2ELb1EN4cute5tupleIJNS5_1CILi128EEENS7_ILi96EEENS7_ILi192EEEEEELi192ENS_6half_tEfNS_4arch4Sm80ELb1ELb0ELb1ELb0ELb0ELb0ELb1ELb0EEENS1_21CollectiveEpilogueFwdINS6_IJS8_SA_S9_EEENS6_IJNS7_ILi1EEESI_SI_EEESC_SE_Li256ELb0ELb1ELb0ELb0EEENS1_30DynamicPersistentTileSchedulerILi256ELi256ELb0ELb1ELb0EEEEEEEEEvNT_6ParamsE,"ax",@progbits
	.align	128
.text._ZN7cutlass13device_kernelIN5flash19enable_sm80_to_sm89INS1_16FlashAttnFwdSm80INS1_25CollectiveMainloopFwdSm80ILi8ELi2ELb1EN4cute5tupleIJNS5_1CILi128EEENS7_ILi96EEENS7_ILi192EEEEEELi192ENS_6half_tEfNS_4arch4Sm80ELb1ELb0ELb1ELb0ELb0ELb0ELb1ELb0EEENS1_21CollectiveEpilogueFwdINS6_IJS8_SA_S9_EEENS6_IJNS7_ILi1EEESI_SI_EEESC_SE_Li256ELb0ELb1ELb0ELb0EEENS1_30DynamicPersistentTileSchedulerILi256ELi256ELb0ELb1ELb0EEEEEEEEEvNT_6ParamsE:
        .type           _ZN7cutlass13device_kernelIN5flash19enable_sm80_to_sm89INS1_16FlashAttnFwdSm80INS1_25CollectiveMainloopFwdSm80ILi8ELi2ELb1EN4cute5tupleIJNS5_1CILi128EEENS7_ILi96EEENS7_ILi192EEEEEELi192ENS_6half_tEfNS_4arch4Sm80ELb1ELb0ELb1ELb0ELb0ELb0ELb1ELb0EEENS1_21CollectiveEpilogueFwdINS6_IJS8_SA_S9_EEENS6_IJNS7_ILi1EEESI_SI_EEESC_SE_Li256ELb0ELb1ELb0ELb0EEENS1_30DynamicPersistentTileSchedulerILi256ELi256ELb0ELb1ELb0EEEEEEEEEvNT_6ParamsE,@function
        .size           _ZN7cutlass13device_kernelIN5flash19enable_sm80_to_sm89INS1_16FlashAttnFwdSm80INS1_25CollectiveMainloopFwdSm80ILi8ELi2ELb1EN4cute5tupleIJNS5_1CILi128EEENS7_ILi96EEENS7_ILi192EEEEEELi192ENS_6half_tEfNS_4arch4Sm80ELb1ELb0ELb1ELb0ELb0ELb0ELb1ELb0EEENS1_21CollectiveEpilogueFwdINS6_IJS8_SA_S9_EEENS6_IJNS7_ILi1EEESI_SI_EEESC_SE_Li256ELb0ELb1ELb0ELb0EEENS1_30DynamicPersistentTileSchedulerILi256ELi256ELb0ELb1ELb0EEEEEEEEEvNT_6ParamsE,(.L_x_51 - _ZN7cutlass13device_kernelIN5flash19enable_sm80_to_sm89INS1_16FlashAttnFwdSm80INS1_25CollectiveMainloopFwdSm80ILi8ELi2ELb1EN4cute5tupleIJNS5_1CILi128EEENS7_ILi96EEENS7_ILi192EEEEEELi192ENS_6half_tEfNS_4arch4Sm80ELb1ELb0ELb1ELb0ELb0ELb0ELb1ELb0EEENS1_21CollectiveEpilogueFwdINS6_IJS8_SA_S9_EEENS6_IJNS7_ILi1EEESI_SI_EEESC_SE_Li256ELb0ELb1ELb0ELb0EEENS1_30DynamicPersistentTileSchedulerILi256ELi256ELb0ELb1ELb0EEEEEEEEEvNT_6ParamsE)
        .other          _ZN7cutlass13device_kernelIN5flash19enable_sm80_to_sm89INS1_16FlashAttnFwdSm80INS1_25CollectiveMainloopFwdSm80ILi8ELi2ELb1EN4cute5tupleIJNS5_1CILi128EEENS7_ILi96EEENS7_ILi192EEEEEELi192ENS_6half_tEfNS_4arch4Sm80ELb1ELb0ELb1ELb0ELb0ELb0ELb1ELb0EEENS1_21CollectiveEpilogueFwdINS6_IJS8_SA_S9_EEENS6_IJNS7_ILi1EEESI_SI_EEESC_SE_Li256ELb0ELb1ELb0ELb0EEENS1_30DynamicPersistentTileSchedulerILi256ELi256ELb0ELb1ELb0EEEEEEEEEvNT_6ParamsE,@"STO_CUDA_ENTRY STV_DEFAULT"
_ZN7cutlass13device_kernelIN5flash19enable_sm80_to_sm89INS1_16FlashAttnFwdSm80INS1_25CollectiveMainloopFwdSm80ILi8ELi2ELb1EN4cute5tupleIJNS5_1CILi128EEENS7_ILi96EEENS7_ILi192EEEEEELi192ENS_6half_tEfNS_4arch4Sm80ELb1ELb0ELb1ELb0ELb0ELb0ELb1ELb0EEENS1_21CollectiveEpilogueFwdINS6_IJS8_SA_S9_EEENS6_IJNS7_ILi1EEESI_SI_EEESC_SE_Li256ELb0ELb1ELb0ELb0EEENS1_30DynamicPersistentTileSchedulerILi256ELi256ELb0ELb1ELb0EEEEEEEEEvNT_6ParamsE:
[----:B------:R-:W-:Y:S01]  /*0000*/  LDC R1, c[0x0][0x28] ;  /* 0x00000a00ff017b82 */ /* 0x000fe20000000800 */
[----:B------:R-:W-:Y:S05]  /*0010*/  EXIT ;  /* 0x000000000000794d */ /* 0x000fea0003800000 */
.L_x_15:
        /* <DEDUP_REMOVED lines=14> */
.L_x_51:


//--------------------- .text._ZN7cutlass13device_kernelIN5flash19enable_sm80_to_sm89INS1_16FlashAttnFwdSm80INS1_25CollectiveMainloopFwdSm80ILi8ELi2ELb1EN4cute5tupleIJNS5_1CILi128EEENS7_ILi96EEENS7_ILi192EEEEEELi192ENS_6half_tEfNS_4arch4Sm80ELb1ELb0ELb1ELb1ELb0ELb0ELb1ELb0EEENS1_21CollectiveEpilogueFwdINS6_IJS8_SA_S9_EEENS6_IJNS7_ILi1EEESI_SI_EEESC_SE_Li256ELb1ELb1ELb0ELb0EEENS1_19SingleTileSchedulerILb1ELb0ELb1ELi128EEEEEEEEEvNT_6ParamsE --------------------------
	.section	.text._ZN7cutlass13device_kernelIN5flash19enable_sm80_to_sm89INS1_16FlashAttnFwdSm80INS1_25CollectiveMainloopFwdSm80ILi8ELi2ELb1EN4cute5tupleIJNS5_1CILi128EEENS7_ILi96EEENS7_ILi192EEEEEELi192ENS_6half_tEfNS_4arch4Sm80ELb1ELb0ELb1ELb1ELb0ELb0ELb1ELb0EEENS1_21CollectiveEpilogueFwdINS6_IJS8_SA_S9_EEENS6_IJNS7_ILi1EEESI_SI_EEESC_SE_Li256ELb1ELb1ELb0ELb0EEENS1_19SingleTileSchedulerILb1ELb0ELb1ELi128EEEEEEEEEvNT_6ParamsE,"ax",@progbits
	.align	128
.text._ZN7cutlass13device_kernelIN5flash19enable_sm80_to_sm89INS1_16FlashAttnFwdSm80INS1_25CollectiveMainloopFwdSm80ILi8ELi2ELb1EN4cute5tupleIJNS5_1CILi128EEENS7_ILi96EEENS7_ILi192EEEEEELi192ENS_6half_tEfNS_4arch4Sm80ELb1ELb0ELb1ELb1ELb0ELb0ELb1ELb0EEENS1_21CollectiveEpilogueFwdINS6_IJS8_SA_S9_EEENS6_IJNS7_ILi1EEESI_SI_EEESC_SE_Li256ELb1ELb1ELb0ELb0EEENS1_19SingleTileSchedulerILb1ELb0ELb1ELi128EEEEEEEEEvNT_6ParamsE:
        .type           _ZN7cutlass13device_kernelIN5flash19enable_sm80_to_sm89INS1_16FlashAttnFwdSm80INS1_25CollectiveMainloopFwdSm80ILi8ELi2ELb1EN4cute5tupleIJNS5_1CILi128EEENS7_ILi96EEENS7_ILi192EEEEEELi192ENS_6half_tEfNS_4arch4Sm80ELb1ELb0ELb1ELb1ELb0ELb0ELb1ELb0EEENS1_21CollectiveEpilogueFwdINS6_IJS8_SA_S9_EEENS6_IJNS7_ILi1EEESI_SI_EEESC_SE_Li256ELb1ELb1ELb0ELb0EEENS1_19SingleTileSchedulerILb1ELb0ELb1ELi128EEEEEEEEEvNT_6ParamsE,@function
        .size           _ZN7cutlass13device_kernelIN5flash19enable_sm80_to_sm89INS1_16FlashAttnFwdSm80INS1_25CollectiveMainloopFwdSm80ILi8ELi2ELb1EN4cute5tupleIJNS5_1CILi128EEENS7_ILi96EEENS7_ILi192EEEEEELi192ENS_6half_tEfNS_4arch4Sm80ELb1ELb0ELb1ELb1ELb0ELb0ELb1ELb0EEENS1_21CollectiveEpilogueFwdINS6_IJS8_SA_S9_EEENS6_IJNS7_ILi1EEESI_SI_EEESC_SE_Li256ELb1ELb1ELb0ELb0EEENS1_19SingleTileSchedulerILb1ELb0ELb1ELi128EEEEEEEEEvNT_6ParamsE,(.L_x_52 - _ZN7cutlass13device_kernelIN5flash19enable_sm80_to_sm89INS1_16FlashAttnFwdSm80INS1_25CollectiveMainloopFwdSm80ILi8ELi2ELb1EN4cute5tupleIJNS5_1CILi128EEENS7_ILi96EEENS7_ILi192EEEEEELi192ENS_6half_tEfNS_4arch4Sm80ELb1ELb0ELb1ELb1ELb0ELb0ELb1ELb0EEENS1_21CollectiveEpilogueFwdINS6_IJS8_SA_S9_EEENS6_IJNS7_ILi1EEESI_SI_EEESC_SE_Li256ELb1ELb1ELb0ELb0EEENS1_19SingleTileSchedulerILb1ELb0ELb1ELi128EEEEEEEEEvNT_6ParamsE)
        .other          _ZN7cutlass13device_kernelIN5flash19enable_sm80_to_sm89INS1_16FlashAttnFwdSm80INS1_25CollectiveMainloopFwdSm80ILi8ELi2ELb1EN4cute5tupleIJNS5_1CILi128EEENS7_ILi96EEENS7_ILi192EEEEEELi192ENS_6half_tEfNS_4arch4Sm80ELb1ELb0ELb1ELb1ELb0ELb0ELb1ELb0EEENS1_21CollectiveEpilogueFwdINS6_IJS8_SA_S9_EEENS6_IJNS7_ILi1EEESI_SI_EEESC_SE_Li256ELb1ELb1ELb0ELb0EEENS1_19SingleTileSchedulerILb1ELb0ELb1ELi128EEEEEEEEEvNT_6ParamsE,@"STO_CUDA_ENTRY STV_DEFAULT"
_ZN7cutlass13device_kernelIN5flash19enable_sm80_to_sm89INS1_16FlashAttnFwdSm80INS1_25CollectiveMainloopFwdSm80ILi8ELi2ELb1EN4cute5tupleIJNS5_1CILi128EEENS7_ILi96EEENS7_ILi192EEEEEELi192ENS_6half_tEfNS_4arch4Sm80ELb1ELb0ELb1ELb1ELb0ELb0ELb1ELb0EEENS1_21CollectiveEpilogueFwdINS6_IJS8_SA_S9_EEENS6_IJNS7_ILi1EEESI_SI_EEESC_SE_Li256ELb1ELb1ELb0ELb0EEENS1_19SingleTileSchedulerILb1ELb0ELb1ELi128EEEEEEEEEvNT_6ParamsE:
[----:B------:R-:W-:Y:S01]  /*0000*/  LDC R1, c[0x0][0x28] ;  /* 0x00000a00ff017b82 */ /* 0x000fe20000000800 */
[----:B------:R-:W-:Y:S05]  /*0010*/  EXIT ;  /* 0x000000000000794d */ /* 0x000fea0003800000 */
.L_x_16:
        /* <DEDUP_REMOVED lines=14> */
.L_x_52:


//--------------------- .text._ZN7cutlass13device_kernelIN5flash19enable_sm80_to_sm89INS1_16FlashAttnFwdSm80INS1_25CollectiveMainloopFwdSm80ILi8ELi2ELb0EN4cute5tupleIJNS5_1CILi128EEENS7_ILi64EEENS7_ILi192EEEEEELi192ENS_6half_tEfNS_4arch4Sm80ELb1ELb0ELb1ELb1ELb0ELb1ELb1ELb0EEENS1_21CollectiveEpilogueFwdINS6_IJS8_SA_S9_EEENS6_IJNS7_ILi1EEESI_SI_EEESC_SE_Li256ELb1ELb1ELb0ELb0EEENS1_19SingleTileSchedulerILb1ELb0ELb1ELi128EEEEEEEEEvNT_6ParamsE --------------------------
	.section	.text._ZN7cutlass13device_kernelIN5flash19enable_sm80_to_sm89INS1_16FlashAttnFwdSm80INS1_25CollectiveMainloopFwdSm80ILi8ELi2ELb0EN4cute5tupleIJNS5_1CILi128EEENS7_ILi64EEENS7_ILi192EEEEEELi192ENS_6half_tEfNS_4arch4Sm80ELb1ELb0ELb1ELb1ELb0ELb1ELb1ELb0EEENS1_21CollectiveEpilogueFwdINS6_IJS8_SA_S9_EEENS6_IJNS7_ILi1EEESI_SI_EEESC_SE_Li256ELb1ELb1ELb0ELb0EEENS1_19SingleTileSchedulerILb1ELb0ELb1ELi128EEEEEEEEEvNT_6ParamsE,"ax",@progbits
	.align	128
.text._ZN7cutlass13device_kernelIN5flash19enable_sm80_to_sm89INS1_16FlashAttnFwdSm80INS1_25CollectiveMainloopFwdSm80ILi8ELi2ELb0EN4cute5tupleIJNS5_1CILi128EEENS7_ILi64EEENS7_ILi192EEEEEELi192ENS_6half_tEfNS_4arch4Sm80ELb1ELb0ELb1ELb1ELb0ELb1ELb1ELb0EEENS1_21CollectiveEpilogueFwdINS6_IJS8_SA_S9_EEENS6_IJNS7_ILi1EEESI_SI_EEESC_SE_Li256ELb1ELb1ELb0ELb0EEENS1_19SingleTileSchedulerILb1ELb0ELb1ELi128EEEEEEEEEvNT_6ParamsE:
        .type           _ZN7cutlass13device_kernelIN5flash19enable_sm80_to_sm89INS1_16FlashAttnFwdSm80INS1_25CollectiveMainloopFwdSm80ILi8ELi2ELb0EN4cute5tupleIJNS5_1CILi128EEENS7_ILi64EEENS7_ILi192EEEEEELi192ENS_6half_tEfNS_4arch4Sm80ELb1ELb0ELb1ELb1ELb0ELb1ELb1ELb0EEENS1_21CollectiveEpilogueFwdINS6_IJS8_SA_S9_EEENS6_IJNS7_ILi1EEESI_SI_EEESC_SE_Li256ELb1ELb1ELb0ELb0EEENS1_19SingleTileSchedulerILb1ELb0ELb1ELi128EEEEEEEEEvNT_6ParamsE,@function
        .size           _ZN7cutlass13device_kernelIN5flash19enable_sm80_to_sm89INS1_16FlashAttnFwdSm80INS1_25CollectiveMainloopFwdSm80ILi8ELi2ELb0EN4cute5tupleIJNS5_1CILi128EEENS7_ILi64EEENS7_ILi192EEEEEELi192ENS_6half_tEfNS_4arch4Sm80ELb1ELb0ELb1ELb1ELb0ELb1ELb1ELb0EEENS1_21CollectiveEpilogueFwdINS6_IJS8_SA_S9_EEENS6_IJNS7_ILi1EEESI_SI_EEESC_SE_Li256ELb1ELb1ELb0ELb0EEENS1_19SingleTileSchedulerILb1ELb0ELb1ELi128EEEEEEEEEvNT_6ParamsE,(.L_x_53 - _ZN7cutlass13device_kernelIN5flash19enable_sm80_to_sm89INS1_16FlashAttnFwdSm80INS1_25CollectiveMainloopFwdSm80ILi8ELi2ELb0EN4cute5tupleIJNS5_1CILi128EEENS7_ILi64EEENS7_ILi192EEEEEELi192ENS_6half_tEfNS_4arch4Sm80ELb1ELb0ELb1ELb1ELb0ELb1ELb1ELb0EEENS1_21CollectiveEpilogueFwdINS6_IJS8_SA_S9_EEENS6_IJNS7_ILi1EEESI_SI_EEESC_SE_Li256ELb1ELb1ELb0ELb0EEENS1_19SingleTileSchedulerILb1ELb0ELb1ELi128EEEEEEEEEvNT_6ParamsE)
        .other          _ZN7cutlass13device_kernelIN5flash19enable_sm80_to_sm89INS1_16FlashAttnFwdSm80INS1_25CollectiveMainloopFwdSm80ILi8ELi2ELb0EN4cute5tupleIJNS5_1CILi128EEENS7_ILi64EEENS7_ILi192EEEEEELi192ENS_6half_tEfNS_4arch4Sm80ELb1ELb0ELb1ELb1ELb0ELb1ELb1ELb0EEENS1_21CollectiveEpilogueFwdINS6_IJS8_SA_S9_EEENS6_IJNS7_ILi1EEESI_SI_EEESC_SE_Li256ELb1ELb1ELb0ELb0EEENS1_19SingleTileSchedulerILb1ELb0ELb1ELi128EEEEEEEEEvNT_6ParamsE,@"STO_CUDA_ENTRY STV_DEFAULT"
_ZN7cutlass13device_kernelIN5flash19enable_sm80_to_sm89INS1_16FlashAttnFwdSm80INS1_25CollectiveMainloopFwdSm80ILi8ELi2ELb0EN4cute5tupleIJNS5_1CILi128EEENS7_ILi64EEENS7_ILi192EEEEEELi192ENS_6half_tEfNS_4arch4Sm80ELb1ELb0ELb1ELb1ELb0ELb1ELb1ELb0EEENS1_21CollectiveEpilogueFwdINS6_IJS8_SA_S9_EEENS6_IJNS7_ILi1EEESI_SI_EEESC_SE_Li256ELb1ELb1ELb0ELb0EEENS1_19SingleTileSchedulerILb1ELb0ELb1ELi128EEEEEEEEEvNT_6ParamsE:
[----:B------:R-:W-:Y:S01]  /*0000*/  LDC R1, c[0x0][0x28] ;  /* 0x00000a00ff017b82 */ /* 0x000fe20000000800 */
[----:B------:R-:W-:Y:S05]  /*0010*/  EXIT ;  /* 0x000000000000794d */ /* 0x000fea0003800000 */
.L_x_17:
        /* <DEDUP_REMOVED lines=14> */
.L_x_53:


//--------------------- .text._ZN7cutlass13device_kernelIN5flash19enable_sm80_to_sm89INS1_16FlashAttnFwdSm80INS1_25CollectiveMainloopFwdSm80ILi8ELi1ELb1EN4cute5tupleIJNS5_1CILi128EEENS7_ILi96EEENS7_ILi192EEEEEELi192ENS_6half_tEfNS_4arch4Sm80ELb0ELb0ELb0ELb0ELb0ELb0ELb1ELb0EEENS1_21CollectiveEpilogueFwdINS6_IJS8_SA_S9_EEENS6_IJNS7_ILi1EEESI_SI_EEESC_SE_Li256ELb0ELb1ELb0ELb0EEENS1_19SingleTileSchedulerILb0ELb0ELb1ELi128EEEEEEEEEvNT_6ParamsE --------------------------
	.section	.text._ZN7cutlass13device_kernelIN5flash19enable_sm80_to_sm89INS1_16FlashAttnFwdSm80INS1_25CollectiveMainloopFwdSm80ILi8ELi1ELb1EN4cute5tupleIJNS5_1CILi128EEENS7_ILi96EEENS7_ILi192EEEEEELi192ENS_6half_tEfNS_4arch4Sm80ELb0ELb0ELb0ELb0ELb0ELb0ELb1ELb0EEENS1_21CollectiveEpilogueFwdINS6_IJS8_SA_S9_EEENS6_IJNS7_ILi1EEESI_SI_EEESC_SE_Li256ELb0ELb1ELb0ELb0EEENS1_19SingleTileSchedulerILb0ELb0ELb1ELi128EEEEEEEEEvNT_6ParamsE,"ax",@progbits
	.align	128
.text._ZN7cutlass13device_kernelIN5flash19enable_sm80_to_sm89INS1_16FlashAttnFwdSm80INS1_25CollectiveMainloopFwdSm80ILi8ELi1ELb1EN4cute5tupleIJNS5_1CILi128EEENS7_ILi96EEENS7_ILi192EEEEEELi192ENS_6half_tEfNS_4arch4Sm80ELb0ELb0ELb0ELb0ELb0ELb0ELb1ELb0EEENS1_21CollectiveEpilogueFwdINS6_IJS8_SA_S9_EEENS6_IJNS7_ILi1EEESI_SI_EEESC_SE_Li256ELb0ELb1ELb0ELb0EEENS1_19SingleTileSchedulerILb0ELb0ELb1ELi128EEEEEEEEEvNT_6ParamsE:
        .type           _ZN7cutlass13device_kernelIN5flash19enable_sm80_to_sm89INS1_16FlashAttnFwdSm80INS1_25CollectiveMainloopFwdSm80ILi8ELi1ELb1EN4cute5tupleIJNS5_1CILi128EEENS7_ILi96EEENS7_ILi192EEEEEELi192ENS_6half_tEfNS_4arch4Sm80ELb0ELb0ELb0ELb0ELb0ELb0ELb1ELb0EEENS1_21CollectiveEpilogueFwdINS6_IJS8_SA_S9_EEENS6_IJNS7_ILi1EEESI_SI_EEESC_SE_Li256ELb0ELb1ELb0ELb0EEENS1_19SingleTileSchedulerILb0ELb0ELb1ELi128EEEEEEEEEvNT_6ParamsE,@function
        .size           _ZN7cutlass13device_kernelIN5flash19enable_sm80_to_sm89INS1_16FlashAttnFwdSm80INS1_25CollectiveMainloopFwdSm80ILi8ELi1ELb1EN4cute5tupleIJNS5_1CILi128EEENS7_ILi96EEENS7_ILi192EEEEEELi192ENS_6half_tEfNS_4arch4Sm80ELb0ELb0ELb0ELb0ELb0ELb0ELb1ELb0EEENS1_21CollectiveEpilogueFwdINS6_IJS8_SA_S9_EEENS6_IJNS7_ILi1EEESI_SI_EEESC_SE_Li256ELb0ELb1ELb0ELb0EEENS1_19SingleTileSchedulerILb0ELb0ELb1ELi128EEEEEEEEEvNT_6ParamsE,(.L_x_54 - _ZN7cutlass13device_kernelIN5flash19enable_sm80_to_sm89INS1_16FlashAttnFwdSm80INS1_25CollectiveMainloopFwdSm80ILi8ELi1ELb1EN4cute5tupleIJNS5_1CILi128EEENS7_ILi96EEENS7_ILi192EEEEEELi192ENS_6half_tEfNS_4arch4Sm80ELb0ELb0ELb0ELb0ELb0ELb0ELb1ELb0EEENS1_21CollectiveEpilogueFwdINS6_IJS8_SA_S9_EEENS6_IJNS7_ILi1EEESI_SI_EEESC_SE_Li256ELb0ELb1ELb0ELb0EEENS1_19SingleTileSchedulerILb0ELb0ELb1ELi128EEEEEEEEEvNT_6ParamsE)
        .other          _ZN7cutlass13device_kernelIN5flash19enable_sm80_to_sm89INS1_16FlashAttnFwdSm80INS1_25CollectiveMainloopFwdSm80ILi8ELi1ELb1EN4cute5tupleIJNS5_1CILi128EEENS7_ILi96EEENS7_ILi192EEEEEELi192ENS_6half_tEfNS_4arch4Sm80ELb0ELb0ELb0ELb0ELb0ELb0ELb1ELb0EEENS1_21CollectiveEpilogueFwdINS6_IJS8_SA_S9_EEENS6_IJNS7_ILi1EEESI_SI_EEESC_SE_Li256ELb0ELb1ELb0ELb0EEENS1_19SingleTileSchedulerILb0ELb0ELb1ELi128EEEEEEEEEvNT_6ParamsE,@"STO_CUDA_ENTRY STV_DEFAULT"
_ZN7cutlass13device_kernelIN5flash19enable_sm80_to_sm89INS1_16FlashAttnFwdSm80INS1_25CollectiveMainloopFwdSm80ILi8ELi1ELb1EN4cute5tupleIJNS5_1CILi128EEENS7_ILi96EEENS7_ILi192EEEEEELi192ENS_6half_tEfNS_4arch4Sm80ELb0ELb0ELb0ELb0ELb0ELb0ELb1ELb0EEENS1_21CollectiveEpilogueFwdINS6_IJS8_SA_S9_EEENS6_IJNS7_ILi1EEESI_SI_EEESC_SE_Li256ELb0ELb1ELb0ELb0EEENS1_19SingleTileSchedulerILb0ELb0ELb1ELi128EEEEEEEEEvNT_6ParamsE:
[----:B------:R-:W-:Y:S01]  /*0000*/  LDC R1, c[0x0][0x28] ;  /* 0x00000a00ff017b82 */ /* 0x000fe20000000800 */
[----:B------:R-:W-:Y:S05]  /*0010*/  EXIT ;  /* 0x000000000000794d */ /* 0x000fea0003800000 */
.L_x_18:
        /* <DEDUP_REMOVED lines=14> */
.L_x_54:


//--------------------- .text._ZN7cutlass13device_kernelIN5flash19enable_sm80_to_sm89INS1_16FlashAttnFwdSm80INS1_25CollectiveMainloopFwdSm80ILi8ELi1ELb1EN4cute5tupleIJNS5_1CILi128EEENS7_ILi96EEENS7_ILi192EEEEEELi192ENS_6half_tEfNS_4arch4Sm80ELb0ELb0ELb0ELb1ELb0ELb0ELb1ELb0EEENS1_21CollectiveEpilogueFwdINS6_IJS8_SA_S9_EEENS6_IJNS7_ILi1EEESI_SI_EEESC_SE_Li256ELb1ELb1ELb0ELb0EEENS1_19SingleTileSchedulerILb1ELb0ELb1ELi128EEEEEEEEEvNT_6ParamsE --------------------------
	.section	.text._ZN7cutlass13device_kernelIN5flash19enable_sm80_to_sm89INS1_16FlashAttnFwdSm80INS1_25CollectiveMainloopFwdSm80ILi8ELi1ELb1EN4cute5tupleIJNS5_1CILi128EEENS7_ILi96EEENS7_ILi192EEEEEELi192ENS_6half_tEfNS_4arch4Sm80ELb0ELb0ELb0ELb1ELb0ELb0ELb1ELb0EEENS1_21CollectiveEpilogueFwdINS6_IJS8_SA_S9_EEENS6_IJNS7_ILi1EEESI_SI_EEESC_SE_Li256ELb1ELb1ELb0ELb0EEENS1_19SingleTileSchedulerILb1ELb0ELb1ELi128EEEEEEEEEvNT_6ParamsE,"ax",@progbits
	.align	128
.text._ZN7cutlass13device_kernelIN5flash19enable_sm80_to_sm89INS1_16FlashAttnFwdSm80INS1_25CollectiveMainloopFwdSm80ILi8ELi1ELb1EN4cute5tupleIJNS5_1CILi128EEENS7_ILi96EEENS7_ILi192EEEEEELi192ENS_6half_tEfNS_4arch4Sm80ELb0ELb0ELb0ELb1ELb0ELb0ELb1ELb0EEENS1_21CollectiveEpilogueFwdINS6_IJS8_SA_S9_EEENS6_IJNS7_ILi1EEESI_SI_EEESC_SE_Li256ELb1ELb1ELb0ELb0EEENS1_19SingleTileSchedulerILb1ELb0ELb1ELi128EEEEEEEEEvNT_6ParamsE:
        .type           _ZN7cutlass13device_kernelIN5flash19enable_sm80_to_sm89INS1_16FlashAttnFwdSm80INS1_25CollectiveMainloopFwdSm80ILi8ELi1ELb1EN4cute5tupleIJNS5_1CILi128EEENS7_ILi96EEENS7_ILi192EEEEEELi192ENS_6half_tEfNS_4arch4Sm80ELb0ELb0ELb0ELb1ELb0ELb0ELb1ELb0EEENS1_21CollectiveEpilogueFwdINS6_IJS8_SA_S9_EEENS6_IJNS7_ILi1EEESI_SI_EEESC_SE_Li256ELb1ELb1ELb0ELb0EEENS1_19SingleTileSchedulerILb1ELb0ELb1ELi128EEEEEEEEEvNT_6ParamsE,@function
        .size           _ZN7cutlass13device_kernelIN5flash19enable_sm80_to_sm89INS1_16FlashAttnFwdSm80INS1_25CollectiveMainloopFwdSm80ILi8ELi1ELb1EN4cute5tupleIJNS5_1CILi128EEENS7_ILi96EEENS7_ILi192EEEEEELi192ENS_6half_tEfNS_4arch4Sm80ELb0ELb0ELb0ELb1ELb0ELb0ELb1ELb0EEENS1_21CollectiveEpilogueFwdINS6_IJS8_SA_S9_EEENS6_IJNS7_ILi1EEESI_SI_EEESC_SE_Li256ELb1ELb1ELb0ELb0EEENS1_19SingleTileSchedulerILb1ELb0ELb1ELi128EEEEEEEEEvNT_6ParamsE,(.L_x_55 - _ZN7cutlass13device_kernelIN5flash19enable_sm80_to_sm89INS1_16FlashAttnFwdSm80INS1_25CollectiveMainloopFwdSm80ILi8ELi1ELb1EN4cute5tupleIJNS5_1CILi128EEENS7_ILi96EEENS7_ILi192EEEEEELi192ENS_6half_tEfNS_4arch4Sm80ELb0ELb0ELb0ELb1ELb0ELb0ELb1ELb0EEENS1_21CollectiveEpilogueFwdINS6_IJS8_SA_S9_EEENS6_IJNS7_ILi1EEESI_SI_EEESC_SE_Li256ELb1ELb1ELb0ELb0EEENS1_19SingleTileSchedulerILb1ELb0ELb1ELi128EEEEEEEEEvNT_6ParamsE)
        .other          _ZN7cutlass13device_kernelIN5flash19enable_sm80_to_sm89INS1_16FlashAttnFwdSm80INS1_25CollectiveMainloopFwdSm80ILi8ELi1ELb1EN4cute5tupleIJNS5_1CILi128EEENS7_ILi96EEENS7_ILi192EEEEEELi192ENS_6half_tEfNS_4arch4Sm80ELb0ELb0ELb0ELb1ELb0ELb0ELb1ELb0EEENS1_21CollectiveEpilogueFwdINS6_IJS8_SA_S9_EEENS6_IJNS7_ILi1EEESI_SI_EEESC_SE_Li256ELb1ELb1ELb0ELb0EEENS1_19SingleTileSchedulerILb1ELb0ELb1ELi128EEEEEEEEEvNT_6ParamsE,@"STO_CUDA_ENTRY STV_DEFAULT"
_ZN7cutlass13device_kernelIN5flash19enable_sm80_to_sm89INS1_16FlashAttnFwdSm80INS1_25CollectiveMainloopFwdSm80ILi8ELi1ELb1EN4cute5tupleIJNS5_1CILi128EEENS7_ILi96EEENS7_ILi192EEEEEELi192ENS_6half_tEfNS_4arch4Sm80ELb0ELb0ELb0ELb1ELb0ELb0ELb1ELb0EEENS1_21CollectiveEpilogueFwdINS6_IJS8_SA_S9_EEENS6_IJNS7_ILi1EEESI_SI_EEESC_SE_Li256ELb1ELb1ELb0ELb0EEENS1_19SingleTileSchedulerILb1ELb0ELb1ELi128EEEEEEEEEvNT_6ParamsE:
[----:B------:R-:W-:Y:S01]  /*0000*/  LDC R1, c[0x0][0x28] ;  /* 0x00000a00ff017b82 */ /* 0x000fe20000000800 */
[----:B------:R-:W-:Y:S05]  /*0010*/  EXIT ;  /* 0x000000000000794d */ /* 0x000fea0003800000 */
.L_x_19:
        /* <DEDUP_REMOVED lines=14> */
.L_x_55:


//--------------------- .text._ZN7cutlass13device_kernelIN5flash19enable_sm80_to_sm89INS1_16FlashAttnFwdSm80INS1_25CollectiveMainloopFwdSm80ILi8ELi1ELb0EN4cute5tupleIJNS5_1CILi128EEENS7_ILi64EEENS7_ILi192EEEEEELi192ENS_6half_tEfNS_4arch4Sm80ELb0ELb0ELb0ELb1ELb0ELb1ELb1ELb0EEENS1_21CollectiveEpilogueFwdINS6_IJS8_SA_S9_EEENS6_IJNS7_ILi1EEESI_SI_EEESC_SE_Li256ELb1ELb1ELb0ELb0EEENS1_19SingleTileSchedulerILb1ELb0ELb1ELi128EEEEEEEEEvNT_6ParamsE --------------------------
	.section	.text._ZN7cutlass13device_kernelIN5flash19enable_sm80_to_sm89INS1_16FlashAttnFwdSm80INS1_25CollectiveMainloopFwdSm80ILi8ELi1ELb0EN4cute5tupleIJNS5_1CILi128EEENS7_ILi64EEENS7_ILi192EEEEEELi192ENS_6half_tEfNS_4arch4Sm80ELb0ELb0ELb0ELb1ELb0ELb1ELb1ELb0EEENS1_21CollectiveEpilogueFwdINS6_IJS8_SA_S9_EEENS6_IJNS7_ILi1EEESI_SI_EEESC_SE_Li256ELb1ELb1ELb0ELb0EEENS1_19SingleTileSchedulerILb1ELb0ELb1ELi128EEEEEEEEEvNT_6ParamsE,"ax",@progbits
	.align	128
.text._ZN7cutlass13device_kernelIN5flash19enable_sm80_to_sm89INS1_16FlashAttnFwdSm80INS1_25CollectiveMainloopFwdSm80ILi8ELi1ELb0EN4cute5tupleIJNS5_1CILi128EEENS7_ILi64EEENS7_ILi192EEEEEELi192ENS_6half_tEfNS_4arch4Sm80ELb0ELb0ELb0ELb1ELb0ELb1ELb1ELb0EEENS1_21CollectiveEpilogueFwdINS6_IJS8_SA_S9_EEENS6_IJNS7_ILi1EEESI_SI_EEESC_SE_Li256ELb1ELb1ELb0ELb0EEENS1_19SingleTileSchedulerILb1ELb0ELb1ELi128EEEEEEEEEvNT_6ParamsE:
        .type           _ZN7cutlass13device_kernelIN5flash19enable_sm80_to_sm89INS1_16FlashAttnFwdSm80INS1_25CollectiveMainloopFwdSm80ILi8ELi1ELb0EN4cute5tupleIJNS5_1CILi128EEENS7_ILi64EEENS7_ILi192EEEEEELi192ENS_6half_tEfNS_4arch4Sm80ELb0ELb0ELb0ELb1ELb0ELb1ELb1ELb0EEENS1_21CollectiveEpilogueFwdINS6_IJS8_SA_S9_EEENS6_IJNS7_ILi1EEESI_SI_EEESC_SE_Li256ELb1ELb1ELb0ELb0EEENS1_19SingleTileSchedulerILb1ELb0ELb1ELi128EEEEEEEEEvNT_6ParamsE,@function
        .size           _ZN7cutlass13device_kernelIN5flash19enable_sm80_to_sm89INS1_16FlashAttnFwdSm80INS1_25CollectiveMainloopFwdSm80ILi8ELi1ELb0EN4cute5tupleIJNS5_1CILi128EEENS7_ILi64EEENS7_ILi192EEEEEELi192ENS_6half_tEfNS_4arch4Sm80ELb0ELb0ELb0ELb1ELb0ELb1ELb1ELb0EEENS1_21CollectiveEpilogueFwdINS6_IJS8_SA_S9_EEENS6_IJNS7_ILi1EEESI_SI_EEESC_SE_Li256ELb1ELb1ELb0ELb0EEENS1_19SingleTileSchedulerILb1ELb0ELb1ELi128EEEEEEEEEvNT_6ParamsE,(.L_x_56 - _ZN7cutlass13device_kernelIN5flash19enable_sm80_to_sm89INS1_16FlashAttnFwdSm80INS1_25CollectiveMainloopFwdSm80ILi8ELi1ELb0EN4cute5tupleIJNS5_1CILi128EEENS7_ILi64EEENS7_ILi192EEEEEELi192ENS_6half_tEfNS_4arch4Sm80ELb0ELb0ELb0ELb1ELb0ELb1ELb1ELb0EEENS1_21CollectiveEpilogueFwdINS6_IJS8_SA_S9_EEENS6_IJNS7_ILi1EEESI_SI_EEESC_SE_Li256ELb1ELb1ELb0ELb0EEENS1_19SingleTileSchedulerILb1ELb0ELb1ELi128EEEEEEEEEvNT_6ParamsE)
        .other          _ZN7cutlass13device_kernelIN5flash19enable_sm80_to_sm89INS1_16FlashAttnFwdSm80INS1_25CollectiveMainloopFwdSm80ILi8ELi1ELb0EN4cute5tupleIJNS5_1CILi128EEENS7_ILi64EEENS7_ILi192EEEEEELi192ENS_6half_tEfNS_4arch4Sm80ELb0ELb0ELb0ELb1ELb0ELb1ELb1ELb0EEENS1_21CollectiveEpilogueFwdINS6_IJS8_SA_S9_EEENS6_IJNS7_ILi1EEESI_SI_EEESC_SE_Li256ELb1ELb1ELb0ELb0EEENS1_19SingleTileSchedulerILb1ELb0ELb1ELi128EEEEEEEEEvNT_6ParamsE,@"STO_CUDA_ENTRY STV_DEFAULT"
_ZN7cutlass13device_kernelIN5flash19enable_sm80_to_sm89INS1_16FlashAttnFwdSm80INS1_25CollectiveMainloopFwdSm80ILi8ELi1ELb0EN4cute5tupleIJNS5_1CILi128EEENS7_ILi64EEENS7_ILi192EEEEEELi192ENS_6half_tEfNS_4arch4Sm80ELb0ELb0ELb0ELb1ELb0ELb1ELb1ELb0EEENS1_21CollectiveEpilogueFwdINS6_IJS8_SA_S9_EEENS6_IJNS7_ILi1EEESI_SI_EEESC_SE_Li256ELb1ELb1ELb0ELb0EEENS1_19SingleTileSchedulerILb1ELb0ELb1ELi128EEEEEEEEEvNT_6ParamsE:
[----:B------:R-:W-:Y:S01]  /*0000*/  LDC R1, c[0x0][0x28] ;  /* 0x00000a00ff017b82 */ /* 0x000fe20000000800 */
[----:B------:R-:W-:Y:S05]  /*0010*/  EXIT ;  /* 0x000000000000794d */ /* 0x000fea0003800000 */
.L_x_20:
        /* <DEDUP_REMOVED lines=14> */
.L_x_56:


//--------------------- .text._ZN7cutlass13device_kernelIN5flash19enable_sm80_to_sm89INS1_16FlashAttnFwdSm80INS1_25CollectiveMainloopFwdSm80ILi8ELi1ELb0EN4cute5tupleIJNS5_1CILi128EEENS7_ILi64EEENS7_ILi192EEEEEELi192ENS_6half_tEfNS_4arch4Sm80ELb0ELb1ELb0ELb0ELb0ELb0ELb1ELb0EEENS1_21CollectiveEpilogueFwdINS6_IJS8_SA_S9_EEENS6_IJNS7_ILi1EEESI_SI_EEESC_SE_Li256ELb0ELb1ELb0ELb0EEENS1_19SingleTileSchedulerILb0ELb0ELb1ELi128EEEEEEEEEvNT_6ParamsE --------------------------
	.section	.text._ZN7cutlass13device_kernelIN5flash19enable_sm80_to_sm89INS1_16FlashAttnFwdSm80INS1_25CollectiveMainloopFwdSm80ILi8ELi1ELb0EN4cute5tupleIJNS5_1CILi128EEENS7_ILi64EEENS7_ILi192EEEEEELi192ENS_6half_tEfNS_4arch4Sm80ELb0ELb1ELb0ELb0ELb0ELb0ELb1ELb0EEENS1_21CollectiveEpilogueFwdINS6_IJS8_SA_S9_EEENS6_IJNS7_ILi1EEESI_SI_EEESC_SE_Li256ELb0ELb1ELb0ELb0EEENS1_19SingleTileSchedulerILb0ELb0ELb1ELi128EEEEEEEEEvNT_6ParamsE,"ax",@progbits
	.align	128
.text._ZN7cutlass13device_kernelIN5flash19enable_sm80_to_sm89INS1_16FlashAttnFwdSm80INS1_25CollectiveMainloopFwdSm80ILi8ELi1ELb0EN4cute5tupleIJNS5_1CILi128EEENS7_ILi64EEENS7_ILi192EEEEEELi192ENS_6half_tEfNS_4arch4Sm80ELb0ELb1ELb0ELb0ELb0ELb0ELb1ELb0EEENS1_21CollectiveEpilogueFwdINS6_IJS8_SA_S9_EEENS6_IJNS7_ILi1EEESI_SI_EEESC_SE_Li256ELb0ELb1ELb0ELb0EEENS1_19SingleTileSchedulerILb0ELb0ELb1ELi128EEEEEEEEEvNT_6ParamsE:
        .type           _ZN7cutlass13device_kernelIN5flash19enable_sm80_to_sm89INS1_16FlashAttnFwdSm80INS1_25CollectiveMainloopFwdSm80ILi8ELi1ELb0EN4cute5tupleIJNS5_1CILi128EEENS7_ILi64EEENS7_ILi192EEEEEELi192ENS_6half_tEfNS_4arch4Sm80ELb0ELb1ELb0ELb0ELb0ELb0ELb1ELb0EEENS1_21CollectiveEpilogueFwdINS6_IJS8_SA_S9_EEENS6_IJNS7_ILi1EEESI_SI_EEESC_SE_Li256ELb0ELb1ELb0ELb0EEENS1_19SingleTileSchedulerILb0ELb0ELb1ELi128EEEEEEEEEvNT_6ParamsE,@function
        .size           _ZN7cutlass13device_kernelIN5flash19enable_sm80_to_sm89INS1_16FlashAttnFwdSm80INS1_25CollectiveMainloopFwdSm80ILi8ELi1ELb0EN4cute5tupleIJNS5_1CILi128EEENS7_ILi64EEENS7_ILi192EEEEEELi192ENS_6half_tEfNS_4arch4Sm80ELb0ELb1ELb0ELb0ELb0ELb0ELb1ELb0EEENS1_21CollectiveEpilogueFwdINS6_IJS8_SA_S9_EEENS6_IJNS7_ILi1EEESI_SI_EEESC_SE_Li256ELb0ELb1ELb0ELb0EEENS1_19SingleTileSchedulerILb0ELb0ELb1ELi128EEEEEEEEEvNT_6ParamsE,(.L_x_57 - _ZN7cutlass13device_kernelIN5flash19enable_sm80_to_sm89INS1_16FlashAttnFwdSm80INS1_25CollectiveMainloopFwdSm80ILi8ELi1ELb0EN4cute5tupleIJNS5_1CILi128EEENS7_ILi64EEENS7_ILi192EEEEEELi192ENS_6half_tEfNS_4arch4Sm80ELb0ELb1ELb0ELb0ELb0ELb0ELb1ELb0EEENS1_21CollectiveEpilogueFwdINS6_IJS8_SA_S9_EEENS6_IJNS7_ILi1EEESI_SI_EEESC_SE_Li256ELb0ELb1ELb0ELb0EEENS1_19SingleTileSchedulerILb0ELb0ELb1ELi128EEEEEEEEEvNT_6ParamsE)
        .other          _ZN7cutlass13device_kernelIN5flash19enable_sm80_to_sm89INS1_16FlashAttnFwdSm80INS1_25CollectiveMainloopFwdSm80ILi8ELi1ELb0EN4cute5tupleIJNS5_1CILi128EEENS7_ILi64EEENS7_ILi192EEEEEELi192ENS_6half_tEfNS_4arch4Sm80ELb0ELb1ELb0ELb0ELb0ELb0ELb1ELb0EEENS1_21CollectiveEpilogueFwdINS6_IJS8_SA_S9_EEENS6_IJNS7_ILi1EEESI_SI_EEESC_SE_Li256ELb0ELb1ELb0ELb0EEENS1_19SingleTileSchedulerILb0ELb0ELb1ELi128EEEEEEEEEvNT_6ParamsE,@"STO_CUDA_ENTRY STV_DEFAULT"
_ZN7cutlass13device_kernelIN5flash19enable_sm80_to_sm89INS1_16FlashAttnFwdSm80INS1_25CollectiveMainloopFwdSm80ILi8ELi1ELb0EN4cute5tupleIJNS5_1CILi128EEENS7_ILi64EEENS7_ILi192EEEEEELi192ENS_6half_tEfNS_4arch4Sm80ELb0ELb1ELb0ELb0ELb0ELb0ELb1ELb0EEENS1_21CollectiveEpilogueFwdINS6_IJS8_SA_S9_EEENS6_IJNS7_ILi1EEESI_SI_EEESC_SE_Li256ELb0ELb1ELb0ELb0EEENS1_19SingleTileSchedulerILb0ELb0ELb1ELi128EEEEEEEEEvNT_6ParamsE:
[----:B------:R-:W-:Y:S01]  /*0000*/  LDC R1, c[0x0][0x28] ;  /* 0x00000a00ff017b82 */ /* 0x000fe20000000800 */
[----:B------:R-:W-:Y:S05]  /*0010*/  EXIT ;  /* 0x000000000000794d */ /* 0x000fea0003800000 */
.L_x_21:
        /* <DEDUP_REMOVED lines=14> */
.L_x_57:


//--------------------- .text._ZN7cutlass13device_kernelIN5flash19enable_sm80_to_sm89INS1_16FlashAttnFwdSm80INS1_25CollectiveMainloopFwdSm80ILi8ELi1ELb0EN4cute5tupleIJNS5_1CILi128EEENS7_ILi64EEENS7_ILi192EEEEEELi192ENS_6half_tEfNS_4arch4Sm80ELb0ELb1ELb0ELb1ELb0ELb0ELb1ELb0EEENS1_21CollectiveEpilogueFwdINS6_IJS8_SA_S9_EEENS6_IJNS7_ILi1EEESI_SI_EEESC_SE_Li256ELb1ELb1ELb0ELb0EEENS1_19SingleTileSchedulerILb1ELb0ELb1ELi128EEEEEEEEEvNT_6ParamsE --------------------------
	.section	.text._ZN7cutlass13device_kernelIN5flash19enable_sm80_to_sm89INS1_16FlashAttnFwdSm80INS1_25CollectiveMainloopFwdSm80ILi8ELi1ELb0EN4cute5tupleIJNS5_1CILi128EEENS7_ILi64EEENS7_ILi192EEEEEELi192ENS_6half_tEfNS_4arch4Sm80ELb0ELb1ELb0ELb1ELb0ELb0ELb1ELb0EEENS1_21CollectiveEpilogueFwdINS6_IJS8_SA_S9_EEENS6_IJNS7_ILi1EEESI_SI_EEESC_SE_Li256ELb1ELb1ELb0ELb0EEENS1_19SingleTileSchedulerILb1ELb0ELb1ELi128EEEEEEEEEvNT_6ParamsE,"ax",@progbits
	.align	128
.text._ZN7cutlass13device_kernelIN5flash19enable_sm80_to_sm89INS1_16FlashAttnFwdSm80INS1_25CollectiveMainloopFwdSm80ILi8ELi1ELb0EN4cute5tupleIJNS5_1CILi128EEENS7_ILi64EEENS7_ILi192EEEEEELi192ENS_6half_tEfNS_4arch4Sm80ELb0ELb1ELb0ELb1ELb0ELb0ELb1ELb0EEENS1_21CollectiveEpilogueFwdINS6_IJS8_SA_S9_EEENS6_IJNS7_ILi1EEESI_SI_EEESC_SE_Li256ELb1ELb1ELb0ELb0EEENS1_19SingleTileSchedulerILb1ELb0ELb1ELi128EEEEEEEEEvNT_6ParamsE:
        .type           _ZN7cutlass13device_kernelIN5flash19enable_sm80_to_sm89INS1_16FlashAttnFwdSm80INS1_25CollectiveMainloopFwdSm80ILi8ELi1ELb0EN4cute5tupleIJNS5_1CILi128EEENS7_ILi64EEENS7_ILi192EEEEEELi192ENS_6half_tEfNS_4arch4Sm80ELb0ELb1ELb0ELb1ELb0ELb0ELb1ELb0EEENS1_21CollectiveEpilogueFwdINS6_IJS8_SA_S9_EEENS6_IJNS7_ILi1EEESI_SI_EEESC_SE_Li256ELb1ELb1ELb0ELb0EEENS1_19SingleTileSchedulerILb1ELb0ELb1ELi128EEEEEEEEEvNT_6ParamsE,@function
        .size           _ZN7cutlass13device_kernelIN5flash19enable_sm80_to_sm89INS1_16FlashAttnFwdSm80INS1_25CollectiveMainloopFwdSm80ILi8ELi1ELb0EN4cute5tupleIJNS5_1CILi128EEENS7_ILi64EEENS7_ILi192EEEEEELi192ENS_6half_tEfNS_4arch4Sm80ELb0ELb1ELb0ELb1ELb0ELb0ELb1ELb0EEENS1_21CollectiveEpilogueFwdINS6_IJS8_SA_S9_EEENS6_IJNS7_ILi1EEESI_SI_EEESC_SE_Li256ELb1ELb1ELb0ELb0EEENS1_19SingleTileSchedulerILb1ELb0ELb1ELi128EEEEEEEEEvNT_6ParamsE,(.L_x_58 - _ZN7cutlass13device_kernelIN5flash19enable_sm80_to_sm89INS1_16FlashAttnFwdSm80INS1_25CollectiveMainloopFwdSm80ILi8ELi1ELb0EN4cute5tupleIJNS5_1CILi128EEENS7_ILi64EEENS7_ILi192EEEEEELi192ENS_6half_tEfNS_4arch4Sm80ELb0ELb1ELb0ELb1ELb0ELb0ELb1ELb0EEENS1_21CollectiveEpilogueFwdINS6_IJS8_SA_S9_EEENS6_IJNS7_ILi1EEESI_SI_EEESC_SE_Li256ELb1ELb1ELb0ELb0EEENS1_19SingleTileSchedulerILb1ELb0ELb1ELi128EEEEEEEEEvNT_6ParamsE)
        .other          _ZN7cutlass13device_kernelIN5flash19enable_sm80_to_sm89INS1_16FlashAttnFwdSm80INS1_25CollectiveMainloopFwdSm80ILi8ELi1ELb0EN4cute5tupleIJNS5_1CILi128EEENS7_ILi64EEENS7_ILi192EEEEEELi192ENS_6half_tEfNS_4arch4Sm80ELb0ELb1ELb0ELb1ELb0ELb0ELb1ELb0EEENS1_21CollectiveEpilogueFwdINS6_IJS8_SA_S9_EEENS6_IJNS7_ILi1EEESI_SI_EEESC_SE_Li256ELb1ELb1ELb0ELb0EEENS1_19SingleTileSchedulerILb1ELb0ELb1ELi128EEEEEEEEEvNT_6ParamsE,@"STO_CUDA_ENTRY STV_DEFAULT"
_ZN7cutlass13device_kernelIN5flash19enable_sm80_to_sm89INS1_16FlashAttnFwdSm80INS1_25CollectiveMainloopFwdSm80ILi8ELi1ELb0EN4cute5tupleIJNS5_1CILi128EEENS7_ILi64EEENS7_ILi192EEEEEELi192ENS_6half_tEfNS_4arch4Sm80ELb0ELb1ELb0ELb1ELb0ELb0ELb1ELb0EEENS1_21CollectiveEpilogueFwdINS6_IJS8_SA_S9_EEENS6_IJNS7_ILi1EEESI_SI_EEESC_SE_Li256ELb1ELb1ELb0ELb0EEENS1_19SingleTileSchedulerILb1ELb0ELb1ELi128EEEEEEEEEvNT_6ParamsE:
[----:B------:R-:W-:Y:S01]  /*0000*/  LDC R1, c[0x0][0x28] ;  /* 0x00000a00ff017b82 */ /* 0x000fe20000000800 */
[----:B------:R-:W-:Y:S05]  /*0010*/  EXIT ;  /* 0x000000000000794d */ /* 0x000fea0003800000 */
.L_x_22:
        /* <DEDUP_REMOVED lines=14> */
.L_x_58:


//--------------------- .text._ZN7cutlass13device_kernelIN5flash19enable_sm80_to_sm89INS1_16FlashAttnFwdSm80INS1_25CollectiveMainloopFwdSm80ILi8ELi1ELb0EN4cute5tupleIJNS5_1CILi128EEENS7_ILi64EEENS7_ILi192EEEEEELi192ENS_6half_tEfNS_4arch4Sm80ELb0ELb1ELb0ELb1ELb0ELb1ELb1ELb0EEENS1_21CollectiveEpilogueFwdINS6_IJS8_SA_S9_EEENS6_IJNS7_ILi1EEESI_SI_EEESC_SE_Li256ELb1ELb1ELb0ELb0EEENS1_19SingleTileSchedulerILb1ELb0ELb1ELi128EEEEEEEEEvNT_6ParamsE --------------------------
	.section	.text._ZN7cutlass13device_kernelIN5flash19enable_sm80_to_sm89INS1_16FlashAttnFwdSm80INS1_25CollectiveMainloopFwdSm80ILi8ELi1ELb0EN4cute5tupleIJNS5_1CILi128EEENS7_ILi64EEENS7_ILi192EEEEEELi192ENS_6half_tEfNS_4arch4Sm80ELb0ELb1ELb0ELb1ELb0ELb1ELb1ELb0EEENS1_21CollectiveEpilogueFwdINS6_IJS8_SA_S9_EEENS6_IJNS7_ILi1EEESI_SI_EEESC_SE_Li256ELb1ELb1ELb0ELb0EEENS1_19SingleTileSchedulerILb1ELb0ELb1ELi128EEEEEEEEEvNT_6ParamsE,"ax",@progbits
	.align	128
.text._ZN7cutlass13device_kernelIN5flash19enable_sm80_to_sm89INS1_16FlashAttnFwdSm80INS1_25CollectiveMainloopFwdSm80ILi8ELi1ELb0EN4cute5tupleIJNS5_1CILi128EEENS7_ILi64EEENS7_ILi192EEEEEELi192ENS_6half_tEfNS_4arch4Sm80ELb0ELb1ELb0ELb1ELb0ELb1ELb1ELb0EEENS1_21CollectiveEpilogueFwdINS6_IJS8_SA_S9_EEENS6_IJNS7_ILi1EEESI_SI_EEESC_SE_Li256ELb1ELb1ELb0ELb0EEENS1_19SingleTileSchedulerILb1ELb0ELb1ELi128EEEEEEEEEvNT_6ParamsE:
        .type           _ZN7cutlass13device_kernelIN5flash19enable_sm80_to_sm89INS1_16FlashAttnFwdSm80INS1_25CollectiveMainloopFwdSm80ILi8ELi1ELb0EN4cute5tupleIJNS5_1CILi128EEENS7_ILi64EEENS7_ILi192EEEEEELi192ENS_6half_tEfNS_4arch4Sm80ELb0ELb1ELb0ELb1ELb0ELb1ELb1ELb0EEENS1_21CollectiveEpilogueFwdINS6_IJS8_SA_S9_EEENS6_IJNS7_ILi1EEESI_SI_EEESC_SE_Li256ELb1ELb1ELb0ELb0EEENS1_19SingleTileSchedulerILb1ELb0ELb1ELi128EEEEEEEEEvNT_6ParamsE,@function
        .size           _ZN7cutlass13device_kernelIN5flash19enable_sm80_to_sm89INS1_16FlashAttnFwdSm80INS1_25CollectiveMainloopFwdSm80ILi8ELi1ELb0EN4cute5tupleIJNS5_1CILi128EEENS7_ILi64EEENS7_ILi192EEEEEELi192ENS_6half_tEfNS_4arch4Sm80ELb0ELb1ELb0ELb1ELb0ELb1ELb1ELb0EEENS1_21CollectiveEpilogueFwdINS6_IJS8_SA_S9_EEENS6_IJNS7_ILi1EEESI_SI_EEESC_SE_Li256ELb1ELb1ELb0ELb0EEENS1_19SingleTileSchedulerILb1ELb0ELb1ELi128EEEEEEEEEvNT_6ParamsE,(.L_x_59 - _ZN7cutlass13device_kernelIN5flash19enable_sm80_to_sm89INS1_16FlashAttnFwdSm80INS1_25CollectiveMainloopFwdSm80ILi8ELi1ELb0EN4cute5tupleIJNS5_1CILi128EEENS7_ILi64EEENS7_ILi192EEEEEELi192ENS_6half_tEfNS_4arch4Sm80ELb0ELb1ELb0ELb1ELb0ELb1ELb1ELb0EEENS1_21CollectiveEpilogueFwdINS6_IJS8_SA_S9_EEENS6_IJNS7_ILi1EEESI_SI_EEESC_SE_Li256ELb1ELb1ELb0ELb0EEENS1_19SingleTileSchedulerILb1ELb0ELb1ELi128EEEEEEEEEvNT_6ParamsE)
        .other          _ZN7cutlass13device_kernelIN5flash19enable_sm80_to_sm89INS1_16FlashAttnFwdSm80INS1_25CollectiveMainloopFwdSm80ILi8ELi1ELb0EN4cute5tupleIJNS5_1CILi128EEENS7_ILi64EEENS7_ILi192EEEEEELi192ENS_6half_tEfNS_4arch4Sm80ELb0ELb1ELb0ELb1ELb0ELb1ELb1ELb0EEENS1_21CollectiveEpilogueFwdINS6_IJS8_SA_S9_EEENS6_IJNS7_ILi1EEESI_SI_EEESC_SE_Li256ELb1ELb1ELb0ELb0EEENS1_19SingleTileSchedulerILb1ELb0ELb1ELi128EEEEEEEEEvNT_6ParamsE,@"STO_CUDA_ENTRY STV_DEFAULT"
_ZN7cutlass13device_kernelIN5flash19enable_sm80_to_sm89INS1_16FlashAttnFwdSm80INS1_25CollectiveMainloopFwdSm80ILi8ELi1ELb0EN4cute5tupleIJNS5_1CILi128EEENS7_ILi64EEENS7_ILi192EEEEEELi192ENS_6half_tEfNS_4arch4Sm80ELb0ELb1ELb0ELb1ELb0ELb1ELb1ELb0EEENS1_21CollectiveEpilogueFwdINS6_IJS8_SA_S9_EEENS6_IJNS7_ILi1EEESI_SI_EEESC_SE_Li256ELb1ELb1ELb0ELb0EEENS1_19SingleTileSchedulerILb1ELb0ELb1ELi128EEEEEEEEEvNT_6ParamsE:
[----:B------:R-:W-:Y:S01]  /*0000*/  LDC R1, c[0x0][0x28] ;  /* 0x00000a00ff017b82 */ /* 0x000fe20000000800 */
[----:B------:R-:W-:Y:S05]  /*0010*/  EXIT ;  /* 0x000000000000794d */ /* 0x000fea0003800000 */
.L_x_23:
        /* <DEDUP_REMOVED lines=14> */
.L_x_59:


//--------------------- .text._ZN7cutlass13device_kernelIN5flash19enable_sm80_to_sm89INS1_16FlashAttnFwdSm80INS1_25CollectiveMainloopFwdSm80ILi8ELi1ELb1EN4cute5tupleIJNS5_1CILi128EEENS7_ILi96EEENS7_ILi192EEEEEELi192ENS_6half_tEfNS_4arch4Sm80ELb1ELb0ELb0ELb0ELb0ELb0ELb1ELb0EEENS1_21CollectiveEpilogueFwdINS6_IJS8_SA_S9_EEENS6_IJNS7_ILi1EEESI_SI_EEESC_SE_Li256ELb0ELb1ELb0ELb0EEENS1_30DynamicPersistentTileSchedulerILi256ELi256ELb0ELb1ELb0EEEEEEEEEvNT_6ParamsE --------------------------
	.section	.text._ZN7cutlass13device_kernelIN5flash19enable_sm80_to_sm89INS1_16FlashAttnFwdSm80INS1_25CollectiveMainloopFwdSm80ILi8ELi1ELb1EN4cute5tupleIJNS5_1CILi128EEENS7_ILi96EEENS7_ILi192EEEEEELi192ENS_6half_tEfNS_4arch4Sm80ELb1ELb0ELb0ELb0ELb0ELb0ELb1ELb0EEENS1_21CollectiveEpilogueFwdINS6_IJS8_SA_S9_EEENS6_IJNS7_ILi1EEESI_SI_EEESC_SE_Li256ELb0ELb1ELb0ELb0EEENS1_30DynamicPersistentTileSchedulerILi256ELi256ELb0ELb1ELb0EEEEEEEEEvNT_6ParamsE,"ax",@progbits
	.align	128
.text._ZN7cutlass13device_kernelIN5flash19enable_sm80_to_sm89INS1_16FlashAttnFwdSm80INS1_25CollectiveMainloopFwdSm80ILi8ELi1ELb1EN4cute5tupleIJNS5_1CILi128EEENS7_ILi96EEENS7_ILi192EEEEEELi192ENS_6half_tEfNS_4arch4Sm80ELb1ELb0ELb0ELb0ELb0ELb0ELb1ELb0EEENS1_21CollectiveEpilogueFwdINS6_IJS8_SA_S9_EEENS6_IJNS7_ILi1EEESI_SI_EEESC_SE_Li256ELb0ELb1ELb0ELb0EEENS1_30DynamicPersistentTileSchedulerILi256ELi256ELb0ELb1ELb0EEEEEEEEEvNT_6ParamsE:
        .type           _ZN7cutlass13device_kernelIN5flash19enable_sm80_to_sm89INS1_16FlashAttnFwdSm80INS1_25CollectiveMainloopFwdSm80ILi8ELi1ELb1EN4cute5tupleIJNS5_1CILi128EEENS7_ILi96EEENS7_ILi192EEEEEELi192ENS_6half_tEfNS_4arch4Sm80ELb1ELb0ELb0ELb0ELb0ELb0ELb1ELb0EEENS1_21CollectiveEpilogueFwdINS6_IJS8_SA_S9_EEENS6_IJNS7_ILi1EEESI_SI_EEESC_SE_Li256ELb0ELb1ELb0ELb0EEENS1_30DynamicPersistentTileSchedulerILi256ELi256ELb0ELb1ELb0EEEEEEEEEvNT_6ParamsE,@function
        .size           _ZN7cutlass13device_kernelIN5flash19enable_sm80_to_sm89INS1_16FlashAttnFwdSm80INS1_25CollectiveMainloopFwdSm80ILi8ELi1ELb1EN4cute5tupleIJNS5_1CILi128EEENS7_ILi96EEENS7_ILi192EEEEEELi192ENS_6half_tEfNS_4arch4Sm80ELb1ELb0ELb0ELb0ELb0ELb0ELb1ELb0EEENS1_21CollectiveEpilogueFwdINS6_IJS8_SA_S9_EEENS6_IJNS7_ILi1EEESI_SI_EEESC_SE_Li256ELb0ELb1ELb0ELb0EEENS1_30DynamicPersistentTileSchedulerILi256ELi256ELb0ELb1ELb0EEEEEEEEEvNT_6ParamsE,(.L_x_60 - _ZN7cutlass13device_kernelIN5flash19enable_sm80_to_sm89INS1_16FlashAttnFwdSm80INS1_25CollectiveMainloopFwdSm80ILi8ELi1ELb1EN4cute5tupleIJNS5_1CILi128EEENS7_ILi96EEENS7_ILi192EEEEEELi192ENS_6half_tEfNS_4arch4Sm80ELb1ELb0ELb0ELb0ELb0ELb0ELb1ELb0EEENS1_21CollectiveEpilogueFwdINS6_IJS8_SA_S9_EEENS6_IJNS7_ILi1EEESI_SI_EEESC_SE_Li256ELb0ELb1ELb0ELb0EEENS1_30DynamicPersistentTileSchedulerILi256ELi256ELb0ELb1ELb0EEEEEEEEEvNT_6ParamsE)
        .other          _ZN7cutlass13device_kernelIN5flash19enable_sm80_to_sm89INS1_16FlashAttnFwdSm80INS1_25CollectiveMainloopFwdSm80ILi8ELi1ELb1EN4cute5tupleIJNS5_1CILi128EEENS7_ILi96EEENS7_ILi192EEEEEELi192ENS_6half_tEfNS_4arch4Sm80ELb1ELb0ELb0ELb0ELb0ELb0ELb1ELb0EEENS1_21CollectiveEpilogueFwdINS6_IJS8_SA_S9_EEENS6_IJNS7_ILi1EEESI_SI_EEESC_SE_Li256ELb0ELb1ELb0ELb0EEENS1_30DynamicPersistentTileSchedulerILi256ELi256ELb0ELb1ELb0EEEEEEEEEvNT_6ParamsE,@"STO_CUDA_ENTRY STV_DEFAULT"
_ZN7cutlass13device_kernelIN5flash19enable_sm80_to_sm89INS1_16FlashAttnFwdSm80INS1_25CollectiveMainloopFwdSm80ILi8ELi1ELb1EN4cute5tupleIJNS5_1CILi128EEENS7_ILi96EEENS7_ILi192EEEEEELi192ENS_6half_tEfNS_4arch4Sm80ELb1ELb0ELb0ELb0ELb0ELb0ELb1ELb0EEENS1_21CollectiveEpilogueFwdINS6_IJS8_SA_S9_EEENS6_IJNS7_ILi1EEESI_SI_EEESC_SE_Li256ELb0ELb1ELb0ELb0EEENS1_30DynamicPersistentTileSchedulerILi256ELi256ELb0ELb1ELb0EEEEEEEEEvNT_6ParamsE:
[----:B------:R-:W-:Y:S01]  /*0000*/  LDC R1, c[0x0][0x28] ;  /* 0x00000a00ff017b82 */ /* 0x000fe20000000800 */
[----:B------:R-:W-:Y:S05]  /*0010*/  EXIT ;  /* 0x000000000000794d */ /* 0x000fea0003800000 */
.L_x_24:
        /* <DEDUP_REMOVED lines=14> */
.L_x_60:


//--------------------- .text._ZN7cutlass13device_kernelIN5flash19enable_sm80_to_sm89INS1_16FlashAttnFwdSm80INS1_25CollectiveMainloopFwdSm80ILi8ELi1ELb1EN4cute5tupleIJNS5_1CILi128EEENS7_ILi96EEENS7_ILi192EEEEEELi192ENS_6half_tEfNS_4arch4Sm80ELb1ELb0ELb0ELb1ELb0ELb0ELb1ELb0EEENS1_21CollectiveEpilogueFwdINS6_IJS8_SA_S9_EEENS6_IJNS7_ILi1EEESI_SI_EEESC_SE_Li256ELb1ELb1ELb0ELb0EEENS1_19SingleTileSchedulerILb1ELb0ELb1ELi128EEEEEEEEEvNT_6ParamsE --------------------------
	.section	.text._ZN7cutlass13device_kernelIN5flash19enable_sm80_to_sm89INS1_16FlashAttnFwdSm80INS1_25CollectiveMainloopFwdSm80ILi8ELi1ELb1EN4cute5tupleIJNS5_1CILi128EEENS7_ILi96EEENS7_ILi192EEEEEELi192ENS_6half_tEfNS_4arch4Sm80ELb1ELb0ELb0ELb1ELb0ELb0ELb1ELb0EEENS1_21CollectiveEpilogueFwdINS6_IJS8_SA_S9_EEENS6_IJNS7_ILi1EEESI_SI_EEESC_SE_Li256ELb1ELb1ELb0ELb0EEENS1_19SingleTileSchedulerILb1ELb0ELb1ELi128EEEEEEEEEvNT_6ParamsE,"ax",@progbits
	.align	128
.text._ZN7cutlass13device_kernelIN5flash19enable_sm80_to_sm89INS1_16FlashAttnFwdSm80INS1_25CollectiveMainloopFwdSm80ILi8ELi1ELb1EN4cute5tupleIJNS5_1CILi128EEENS7_ILi96EEENS7_ILi192EEEEEELi192ENS_6half_tEfNS_4arch4Sm80ELb1ELb0ELb0ELb1ELb0ELb0ELb1ELb0EEENS1_21CollectiveEpilogueFwdINS6_IJS8_SA_S9_EEENS6_IJNS7_ILi1EEESI_SI_EEESC_SE_Li256ELb1ELb1ELb0ELb0EEENS1_19SingleTileSchedulerILb1ELb0ELb1ELi128EEEEEEEEEvNT_6ParamsE:
        .type           _ZN7cutlass13device_kernelIN5flash19enable_sm80_to_sm89INS1_16FlashAttnFwdSm80INS1_25CollectiveMainloopFwdSm80ILi8ELi1ELb1EN4cute5tupleIJNS5_1CILi128EEENS7_ILi96EEENS7_ILi192EEEEEELi192ENS_6half_tEfNS_4arch4Sm80ELb1ELb0ELb0ELb1ELb0ELb0ELb1ELb0EEENS1_21CollectiveEpilogueFwdINS6_IJS8_SA_S9_EEENS6_IJNS7_ILi1EEESI_SI_EEESC_SE_Li256ELb1ELb1ELb0ELb0EEENS1_19SingleTileSchedulerILb1ELb0ELb1ELi128EEEEEEEEEvNT_6ParamsE,@function
        .size           _ZN7cutlass13device_kernelIN5flash19enable_sm80_to_sm89INS1_16FlashAttnFwdSm80INS1_25CollectiveMainloopFwdSm80ILi8ELi1ELb1EN4cute5tupleIJNS5_1CILi128EEENS7_ILi96EEENS7_ILi192EEEEEELi192ENS_6half_tEfNS_4arch4Sm80ELb1ELb0ELb0ELb1ELb0ELb0ELb1ELb0EEENS1_21CollectiveEpilogueFwdINS6_IJS8_SA_S9_EEENS6_IJNS7_ILi1EEESI_SI_EEESC_SE_Li256ELb1ELb1ELb0ELb0EEENS1_19SingleTileSchedulerILb1ELb0ELb1ELi128EEEEEEEEEvNT_6ParamsE,(.L_x_61 - _ZN7cutlass13device_kernelIN5flash19enable_sm80_to_sm89INS1_16FlashAttnFwdSm80INS1_25CollectiveMainloopFwdSm80ILi8ELi1ELb1EN4cute5tupleIJNS5_1CILi128EEENS7_ILi96EEENS7_ILi192EEEEEELi192ENS_6half_tEfNS_4arch4Sm80ELb1ELb0ELb0ELb1ELb0ELb0ELb1ELb0EEENS1_21CollectiveEpilogueFwdINS6_IJS8_SA_S9_EEENS6_IJNS7_ILi1EEESI_SI_EEESC_SE_Li256ELb1ELb1ELb0ELb0EEENS1_19SingleTileSchedulerILb1ELb0ELb1ELi128EEEEEEEEEvNT_6ParamsE)
        .other          _ZN7cutlass13device_kernelIN5flash19enable_sm80_to_sm89INS1_16FlashAttnFwdSm80INS1_25CollectiveMainloopFwdSm80ILi8ELi1ELb1EN4cute5tupleIJNS5_1CILi128EEENS7_ILi96EEENS7_ILi192EEEEEELi192ENS_6half_tEfNS_4arch4Sm80ELb1ELb0ELb0ELb1ELb0ELb0ELb1ELb0EEENS1_21CollectiveEpilogueFwdINS6_IJS8_SA_S9_EEENS6_IJNS7_ILi1EEESI_SI_EEESC_SE_Li256ELb1ELb1ELb0ELb0EEENS1_19SingleTileSchedulerILb1ELb0ELb1ELi128EEEEEEEEEvNT_6ParamsE,@"STO_CUDA_ENTRY STV_DEFAULT"
_ZN7cutlass13device_kernelIN5flash19enable_sm80_to_sm89INS1_16FlashAttnFwdSm80INS1_25CollectiveMainloopFwdSm80ILi8ELi1ELb1EN4cute5tupleIJNS5_1CILi128EEENS7_ILi96EEENS7_ILi192EEEEEELi192ENS_6half_tEfNS_4arch4Sm80ELb1ELb0ELb0ELb1ELb0ELb0ELb1ELb0EEENS1_21CollectiveEpilogueFwdINS6_IJS8_SA_S9_EEENS6_IJNS7_ILi1EEESI_SI_EEESC_SE_Li256ELb1ELb1ELb0ELb0EEENS1_19SingleTileSchedulerILb1ELb0ELb1ELi128EEEEEEEEEvNT_6ParamsE:
[----:B------:R-:W-:Y:S01]  /*0000*/  LDC R1, c[0x0][0x28] ;  /* 0x00000a00ff017b82 */ /* 0x000fe20000000800 */
[----:B------:R-:W-:Y:S05]  /*0010*/  EXIT ;  /* 0x000000000000794d */ /* 0x000fea0003800000 */
.L_x_25:
        /* <DEDUP_REMOVED lines=14> */
.L_x_61:


//--------------------- .text._ZN7cutlass13device_kernelIN5flash19enable_sm80_to_sm89INS1_16FlashAttnFwdSm80INS1_25CollectiveMainloopFwdSm80ILi8ELi1ELb0EN4cute5tupleIJNS5_1CILi128EEENS7_ILi64EEENS7_ILi192EEEEEELi192ENS_6half_tEfNS_4arch4Sm80ELb1ELb0ELb0ELb1ELb0ELb1ELb1ELb0EEENS1_21CollectiveEpilogueFwdINS6_IJS8_SA_S9_EEENS6_IJNS7_ILi1EEESI_SI_EEESC_SE_Li256ELb1ELb1ELb0ELb0EEENS1_19SingleTileSchedulerILb1ELb0ELb1ELi128EEEEEEEEEvNT_6ParamsE --------------------------
	.section	.text._ZN7cutlass13device_kernelIN5flash19enable_sm80_to_sm89INS1_16FlashAttnFwdSm80INS1_25CollectiveMainloopFwdSm80ILi8ELi1ELb0EN4cute5tupleIJNS5_1CILi128EEENS7_ILi64EEENS7_ILi192EEEEEELi192ENS_6half_tEfNS_4arch4Sm80ELb1ELb0ELb0ELb1ELb0ELb1ELb1ELb0EEENS1_21CollectiveEpilogueFwdINS6_IJS8_SA_S9_EEENS6_IJNS7_ILi1EEESI_SI_EEESC_SE_Li256ELb1ELb1ELb0ELb0EEENS1_19SingleTileSchedulerILb1ELb0ELb1ELi128EEEEEEEEEvNT_6ParamsE,"ax",@progbits
	.align	128
.text._ZN7cutlass13device_kernelIN5flash19enable_sm80_to_sm89INS1_16FlashAttnFwdSm80INS1_25CollectiveMainloopFwdSm80ILi8ELi1ELb0EN4cute5tupleIJNS5_1CILi128EEENS7_ILi64EEENS7_ILi192EEEEEELi192ENS_6half_tEfNS_4arch4Sm80ELb1ELb0ELb0ELb1ELb0ELb1ELb1ELb0EEENS1_21CollectiveEpilogueFwdINS6_IJS8_SA_S9_EEENS6_IJNS7_ILi1EEESI_SI_EEESC_SE_Li256ELb1ELb1ELb0ELb0EEENS1_19SingleTileSchedulerILb1ELb0ELb1ELi128EEEEEEEEEvNT_6ParamsE:
        .type           _ZN7cutlass13device_kernelIN5flash19enable_sm80_to_sm89INS1_16FlashAttnFwdSm80INS1_25CollectiveMainloopFwdSm80ILi8ELi1ELb0EN4cute5tupleIJNS5_1CILi128EEENS7_ILi64EEENS7_ILi192EEEEEELi192ENS_6half_tEfNS_4arch4Sm80ELb1ELb0ELb0ELb1ELb0ELb1ELb1ELb0EEENS1_21CollectiveEpilogueFwdINS6_IJS8_SA_S9_EEENS6_IJNS7_ILi1EEESI_SI_EEESC_SE_Li256ELb1ELb1ELb0ELb0EEENS1_19SingleTileSchedulerILb1ELb0ELb1ELi128EEEEEEEEEvNT_6ParamsE,@function
        .size           _ZN7cutlass13device_kernelIN5flash19enable_sm80_to_sm89INS1_16FlashAttnFwdSm80INS1_25CollectiveMainloopFwdSm80ILi8ELi1ELb0EN4cute5tupleIJNS5_1CILi128EEENS7_ILi64EEENS7_ILi192EEEEEELi192ENS_6half_tEfNS_4arch4Sm80ELb1ELb0ELb0ELb1ELb0ELb1ELb1ELb0EEENS1_21CollectiveEpilogueFwdINS6_IJS8_SA_S9_EEENS6_IJNS7_ILi1EEESI_SI_EEESC_SE_Li256ELb1ELb1ELb0ELb0EEENS1_19SingleTileSchedulerILb1ELb0ELb1ELi128EEEEEEEEEvNT_6ParamsE,(.L_x_62 - _ZN7cutlass13device_kernelIN5flash19enable_sm80_to_sm89INS1_16FlashAttnFwdSm80INS1_25CollectiveMainloopFwdSm80ILi8ELi1ELb0EN4cute5tupleIJNS5_1CILi128EEENS7_ILi64EEENS7_ILi192EEEEEELi192ENS_6half_tEfNS_4arch4Sm80ELb1ELb0ELb0ELb1ELb0ELb1ELb1ELb0EEENS1_21CollectiveEpilogueFwdINS6_IJS8_SA_S9_EEENS6_IJNS7_ILi1EEESI_SI_EEESC_SE_Li256ELb1ELb1ELb0ELb0EEENS1_19SingleTileSchedulerILb1ELb0ELb1ELi128EEEEEEEEEvNT_6ParamsE)
        .other          _ZN7cutlass13device_kernelIN5flash19enable_sm80_to_sm89INS1_16FlashAttnFwdSm80INS1_25CollectiveMainloopFwdSm80ILi8ELi1ELb0EN4cute5tupleIJNS5_1CILi128EEENS7_ILi64EEENS7_ILi192EEEEEELi192ENS_6half_tEfNS_4arch4Sm80ELb1ELb0ELb0ELb1ELb0ELb1ELb1ELb0EEENS1_21CollectiveEpilogueFwdINS6_IJS8_SA_S9_EEENS6_IJNS7_ILi1EEESI_SI_EEESC_SE_Li256ELb1ELb1ELb0ELb0EEENS1_19SingleTileSchedulerILb1ELb0ELb1ELi128EEEEEEEEEvNT_6ParamsE,@"STO_CUDA_ENTRY STV_DEFAULT"
_ZN7cutlass13device_kernelIN5flash19enable_sm80_to_sm89INS1_16FlashAttnFwdSm80INS1_25CollectiveMainloopFwdSm80ILi8ELi1ELb0EN4cute5tupleIJNS5_1CILi128EEENS7_ILi64EEENS7_ILi192EEEEEELi192ENS_6half_tEfNS_4arch4Sm80ELb1ELb0ELb0ELb1ELb0ELb1ELb1ELb0EEENS1_21CollectiveEpilogueFwdINS6_IJS8_SA_S9_EEENS6_IJNS7_ILi1EEESI_SI_EEESC_SE_Li256ELb1ELb1ELb0ELb0EEENS1_19SingleTileSchedulerILb1ELb0ELb1ELi128EEEEEEEEEvNT_6ParamsE:
[----:B------:R-:W-:Y:S01]  /*0000*/  LDC R1, c[0x0][0x28] ;  /* 0x00000a00ff017b82 */ /* 0x000fe20000000800 */
[----:B------:R-:W-:Y:S05]  /*0010*/  EXIT ;  /* 0x000000000000794d */ /* 0x000fea0003800000 */
.L_x_26:
        /* <DEDUP_REMOVED lines=14> */
.L_x_62:


//--------------------- .text._ZN7cutlass13device_kernelIN5flash19enable_sm80_to_sm89INS1_16FlashAttnFwdSm80INS1_25CollectiveMainloopFwdSm80ILi8ELi2ELb1EN4cute5tupleIJNS5_1CILi128EEENS7_ILi96EEENS7_ILi192EEEEEELi192ENS_6half_tEfNS_4arch4Sm80ELb0ELb0ELb0ELb0ELb0ELb0ELb1ELb0EEENS1_21CollectiveEpilogueFwdINS6_IJS8_SA_S9_EEENS6_IJNS7_ILi1EEESI_SI_EEESC_SE_Li256ELb0ELb1ELb0ELb0EEENS1_19SingleTileSchedulerILb0ELb0ELb1ELi128EEEEEEEEEvNT_6ParamsE --------------------------
	.section	.text._ZN7cutlass13device_kernelIN5flash19enable_sm80_to_sm89INS1_16FlashAttnFwdSm80INS1_25CollectiveMainloopFwdSm80ILi8ELi2ELb1EN4cute5tupleIJNS5_1CILi128EEENS7_ILi96EEENS7_ILi192EEEEEELi192ENS_6half_tEfNS_4arch4Sm80ELb0ELb0ELb0ELb0ELb0ELb0ELb1ELb0EEENS1_21CollectiveEpilogueFwdINS6_IJS8_SA_S9_EEENS6_IJNS7_ILi1EEESI_SI_EEESC_SE_Li256ELb0ELb1ELb0ELb0EEENS1_19SingleTileSchedulerILb0ELb0ELb1ELi128EEEEEEEEEvNT_6ParamsE,"ax",@progbits
	.align	128
.text._ZN7cutlass13device_kernelIN5flash19enable_sm80_to_sm89INS1_16FlashAttnFwdSm80INS1_25CollectiveMainloopFwdSm80ILi8ELi2ELb1EN4cute5tupleIJNS5_1CILi128EEENS7_ILi96EEENS7_ILi192EEEEEELi192ENS_6half_tEfNS_4arch4Sm80ELb0ELb0ELb0ELb0ELb0ELb0ELb1ELb0EEENS1_21CollectiveEpilogueFwdINS6_IJS8_SA_S9_EEENS6_IJNS7_ILi1EEESI_SI_EEESC_SE_Li256ELb0ELb1ELb0ELb0EEENS1_19SingleTileSchedulerILb0ELb0ELb1ELi128EEEEEEEEEvNT_6ParamsE:
        .type           _ZN7cutlass13device_kernelIN5flash19enable_sm80_to_sm89INS1_16FlashAttnFwdSm80INS1_25CollectiveMainloopFwdSm80ILi8ELi2ELb1EN4cute5tupleIJNS5_1CILi128EEENS7_ILi96EEENS7_ILi192EEEEEELi192ENS_6half_tEfNS_4arch4Sm80ELb0ELb0ELb0ELb0ELb0ELb0ELb1ELb0EEENS1_21CollectiveEpilogueFwdINS6_IJS8_SA_S9_EEENS6_IJNS7_ILi1EEESI_SI_EEESC_SE_Li256ELb0ELb1ELb0ELb0EEENS1_19SingleTileSchedulerILb0ELb0ELb1ELi128EEEEEEEEEvNT_6ParamsE,@function
        .size           _ZN7cutlass13device_kernelIN5flash19enable_sm80_to_sm89INS1_16FlashAttnFwdSm80INS1_25CollectiveMainloopFwdSm80ILi8ELi2ELb1EN4cute5tupleIJNS5_1CILi128EEENS7_ILi96EEENS7_ILi192EEEEEELi192ENS_6half_tEfNS_4arch4Sm80ELb0ELb0ELb0ELb0ELb0ELb0ELb1ELb0EEENS1_21CollectiveEpilogueFwdINS6_IJS8_SA_S9_EEENS6_IJNS7_ILi1EEESI_SI_EEESC_SE_Li256ELb0ELb1ELb0ELb0EEENS1_19SingleTileSchedulerILb0ELb0ELb1ELi128EEEEEEEEEvNT_6ParamsE,(.L_x_63 - _ZN7cutlass13device_kernelIN5flash19enable_sm80_to_sm89INS1_16FlashAttnFwdSm80INS1_25CollectiveMainloopFwdSm80ILi8ELi2ELb1EN4cute5tupleIJNS5_1CILi128EEENS7_ILi96EEENS7_ILi192EEEEEELi192ENS_6half_tEfNS_4arch4Sm80ELb0ELb0ELb0ELb0ELb0ELb0ELb1ELb0EEENS1_21CollectiveEpilogueFwdINS6_IJS8_SA_S9_EEENS6_IJNS7_ILi1EEESI_SI_EEESC_SE_Li256ELb0ELb1ELb0ELb0EEENS1_19SingleTileSchedulerILb0ELb0ELb1ELi128EEEEEEEEEvNT_6ParamsE)
        .other          _ZN7cutlass13device_kernelIN5flash19enable_sm80_to_sm89INS1_16FlashAttnFwdSm80INS1_25CollectiveMainloopFwdSm80ILi8ELi2ELb1EN4cute5tupleIJNS5_1CILi128EEENS7_ILi96EEENS7_ILi192EEEEEELi192ENS_6half_tEfNS_4arch4Sm80ELb0ELb0ELb0ELb0ELb0ELb0ELb1ELb0EEENS1_21CollectiveEpilogueFwdINS6_IJS8_SA_S9_EEENS6_IJNS7_ILi1EEESI_SI_EEESC_SE_Li256ELb0ELb1ELb0ELb0EEENS1_19SingleTileSchedulerILb0ELb0ELb1ELi128EEEEEEEEEvNT_6ParamsE,@"STO_CUDA_ENTRY STV_DEFAULT"
_ZN7cutlass13device_kernelIN5flash19enable_sm80_to_sm89INS1_16FlashAttnFwdSm80INS1_25CollectiveMainloopFwdSm80ILi8ELi2ELb1EN4cute5tupleIJNS5_1CILi128EEENS7_ILi96EEENS7_ILi192EEEEEELi192ENS_6half_tEfNS_4arch4Sm80ELb0ELb0ELb0ELb0ELb0ELb0ELb1ELb0EEENS1_21CollectiveEpilogueFwdINS6_IJS8_SA_S9_EEENS6_IJNS7_ILi1EEESI_SI_EEESC_SE_Li256ELb0ELb1ELb0ELb0EEENS1_19SingleTileSchedulerILb0ELb0ELb1ELi128EEEEEEEEEvNT_6ParamsE:
[----:B------:R-:W-:Y:S01]  /*0000*/  LDC R1, c[0x0][0x28] ;  /* 0x00000a00ff017b82 */ /* 0x000fe20000000800 */
[----:B------:R-:W-:Y:S05]  /*0010*/  EXIT ;  /* 0x000000000000794d */ /* 0x000fea0003800000 */
.L_x_27:
        /* <DEDUP_REMOVED lines=14> */
.L_x_63:


//--------------------- .text._ZN7cutlass13device_kernelIN5flash19enable_sm80_to_sm89INS1_16FlashAttnFwdSm80INS1_25CollectiveMainloopFwdSm80ILi8ELi2ELb1EN4cute5tupleIJNS5_1CILi128EEENS7_ILi96EEENS7_ILi192EEEEEELi192ENS_6half_tEfNS_4arch4Sm80ELb0ELb0ELb0ELb1ELb0ELb0ELb1ELb0EEENS1_21CollectiveEpilogueFwdINS6_IJS8_SA_S9_EEENS6_IJNS7_ILi1EEESI_SI_EEESC_SE_Li256ELb1ELb1ELb0ELb0EEENS1_19SingleTileSchedulerILb1ELb0ELb1ELi128EEEEEEEEEvNT_6ParamsE --------------------------
	.section	.text._ZN7cutlass13device_kernelIN5flash19enable_sm80_to_sm89INS1_16FlashAttnFwdSm80INS1_25CollectiveMainloopFwdSm80ILi8ELi2ELb1EN4cute5tupleIJNS5_1CILi128EEENS7_ILi96EEENS7_ILi192EEEEEELi192ENS_6half_tEfNS_4arch4Sm80ELb0ELb0ELb0ELb1ELb0ELb0ELb1ELb0EEENS1_21CollectiveEpilogueFwdINS6_IJS8_SA_S9_EEENS6_IJNS7_ILi1EEESI_SI_EEESC_SE_Li256ELb1ELb1ELb0ELb0EEENS1_19SingleTileSchedulerILb1ELb0ELb1ELi128EEEEEEEEEvNT_6ParamsE,"ax",@progbits
	.align	128
.text._ZN7cutlass13device_kernelIN5flash19enable_sm80_to_sm89INS1_16FlashAttnFwdSm80INS1_25CollectiveMainloopFwdSm80ILi8ELi2ELb1EN4cute5tupleIJNS5_1CILi128EEENS7_ILi96EEENS7_ILi192EEEEEELi192ENS_6half_tEfNS_4arch4Sm80ELb0ELb0ELb0ELb1ELb0ELb0ELb1ELb0EEENS1_21CollectiveEpilogueFwdINS6_IJS8_SA_S9_EEENS6_IJNS7_ILi1EEESI_SI_EEESC_SE_Li256ELb1ELb1ELb0ELb0EEENS1_19SingleTileSchedulerILb1ELb0ELb1ELi128EEEEEEEEEvNT_6ParamsE:
        .type           _ZN7cutlass13device_kernelIN5flash19enable_sm80_to_sm89INS1_16FlashAttnFwdSm80INS1_25CollectiveMainloopFwdSm80ILi8ELi2ELb1EN4cute5tupleIJNS5_1CILi128EEENS7_ILi96EEENS7_ILi192EEEEEELi192ENS_6half_tEfNS_4arch4Sm80ELb0ELb0ELb0ELb1ELb0ELb0ELb1ELb0EEENS1_21CollectiveEpilogueFwdINS6_IJS8_SA_S9_EEENS6_IJNS7_ILi1EEESI_SI_EEESC_SE_Li256ELb1ELb1ELb0ELb0EEENS1_19SingleTileSchedulerILb1ELb0ELb1ELi128EEEEEEEEEvNT_6ParamsE,@function
        .size           _ZN7cutlass13device_kernelIN5flash19enable_sm80_to_sm89INS1_16FlashAttnFwdSm80INS1_25CollectiveMainloopFwdSm80ILi8ELi2ELb1EN4cute5tupleIJNS5_1CILi128EEENS7_ILi96EEENS7_ILi192EEEEEELi192ENS_6half_tEfNS_4arch4Sm80ELb0ELb0ELb0ELb1ELb0ELb0ELb1ELb0EEENS1_21CollectiveEpilogueFwdINS6_IJS8_SA_S9_EEENS6_IJNS7_ILi1EEESI_SI_EEESC_SE_Li256ELb1ELb1ELb0ELb0EEENS1_19SingleTileSchedulerILb1ELb0ELb1ELi128EEEEEEEEEvNT_6ParamsE,(.L_x_64 - _ZN7cutlass13device_kernelIN5flash19enable_sm80_to_sm89INS1_16FlashAttnFwdSm80INS1_25CollectiveMainloopFwdSm80ILi8ELi2ELb1EN4cute5tupleIJNS5_1CILi128EEENS7_ILi96EEENS7_ILi192EEEEEELi192ENS_6half_tEfNS_4arch4Sm80ELb0ELb0ELb0ELb1ELb0ELb0ELb1ELb0EEENS1_21CollectiveEpilogueFwdINS6_IJS8_SA_S9_EEENS6_IJNS7_ILi1EEESI_SI_EEESC_SE_Li256ELb1ELb1ELb0ELb0EEENS1_19SingleTileSchedulerILb1ELb0ELb1ELi128EEEEEEEEEvNT_6ParamsE)
        .other          _ZN7cutlass13device_kernelIN5flash19enable_sm80_to_sm89INS1_16FlashAttnFwdSm80INS1_25CollectiveMainloopFwdSm80ILi8ELi2ELb1EN4cute5tupleIJNS5_1CILi128EEENS7_ILi96EEENS7_ILi192EEEEEELi192ENS_6half_tEfNS_4arch4Sm80ELb0ELb0ELb0ELb1ELb0ELb0ELb1ELb0EEENS1_21CollectiveEpilogueFwdINS6_IJS8_SA_S9_EEENS6_IJNS7_ILi1EEESI_SI_EEESC_SE_Li256ELb1ELb1ELb0ELb0EEENS1_19SingleTileSchedulerILb1ELb0ELb1ELi128EEEEEEEEEvNT_6ParamsE,@"STO_CUDA_ENTRY STV_DEFAULT"
_ZN7cutlass13device_kernelIN5flash19enable_sm80_to_sm89INS1_16FlashAttnFwdSm80INS1_25CollectiveMainloopFwdSm80ILi8ELi2ELb1EN4cute5tupleIJNS5_1CILi128EEENS7_ILi96EEENS7_ILi192EEEEEELi192ENS_6half_tEfNS_4arch4Sm80ELb0ELb0ELb0ELb1ELb0ELb0ELb1ELb0EEENS1_21CollectiveEpilogueFwdINS6_IJS8_SA_S9_EEENS6_IJNS7_ILi1EEESI_SI_EEESC_SE_Li256ELb1ELb1ELb0ELb0EEENS1_19SingleTileSchedulerILb1ELb0ELb1ELi128EEEEEEEEEvNT_6ParamsE:
[----:B------:R-:W-:Y:S01]  /*0000*/  LDC R1, c[0x0][0x28] ;  /* 0x00000a00ff017b82 */ /* 0x000fe20000000800 */
[----:B------:R-:W-:Y:S05]  /*0010*/  EXIT ;  /* 0x000000000000794d */ /* 0x000fea0003800000 */
.L_x_28:
        /* <DEDUP_REMOVED lines=14> */
.L_x_64:


//--------------------- .text._ZN7cutlass13device_kernelIN5flash19enable_sm80_to_sm89INS1_16FlashAttnFwdSm80INS1_25CollectiveMainloopFwdSm80ILi8ELi2ELb0EN4cute5tupleIJNS5_1CILi128EEENS7_ILi64EEENS7_ILi192EEEEEELi192ENS_6half_tEfNS_4arch4Sm80ELb0ELb0ELb0ELb1ELb0ELb1ELb1ELb0EEENS1_21CollectiveEpilogueFwdINS6_IJS8_SA_S9_EEENS6_IJNS7_ILi1EEESI_SI_EEESC_SE_Li256ELb1ELb1ELb0ELb0EEENS1_19SingleTileSchedulerILb1ELb0ELb1ELi128EEEEEEEEEvNT_6ParamsE --------------------------
	.section	.text._ZN7cutlass13device_kernelIN5flash19enable_sm80_to_sm89INS1_16FlashAttnFwdSm80INS1_25CollectiveMainloopFwdSm80ILi8ELi2ELb0EN4cute5tupleIJNS5_1CILi128EEENS7_ILi64EEENS7_ILi192EEEEEELi192ENS_6half_tEfNS_4arch4Sm80ELb0ELb0ELb0ELb1ELb0ELb1ELb1ELb0EEENS1_21CollectiveEpilogueFwdINS6_IJS8_SA_S9_EEENS6_IJNS7_ILi1EEESI_SI_EEESC_SE_Li256ELb1ELb1ELb0ELb0EEENS1_19SingleTileSchedulerILb1ELb0ELb1ELi128EEEEEEEEEvNT_6ParamsE,"ax",@progbits
	.align	128
.text._ZN7cutlass13device_kernelIN5flash19enable_sm80_to_sm89INS1_16FlashAttnFwdSm80INS1_25CollectiveMainloopFwdSm80ILi8ELi2ELb0EN4cute5tupleIJNS5_1CILi128EEENS7_ILi64EEENS7_ILi192EEEEEELi192ENS_6half_tEfNS_4arch4Sm80ELb0ELb0ELb0ELb1ELb0ELb1ELb1ELb0EEENS1_21CollectiveEpilogueFwdINS6_IJS8_SA_S9_EEENS6_IJNS7_ILi1EEESI_SI_EEESC_SE_Li256ELb1ELb1ELb0ELb0EEENS1_19SingleTileSchedulerILb1ELb0ELb1ELi128EEEEEEEEEvNT_6ParamsE:
        .type           _ZN7cutlass13device_kernelIN5flash19enable_sm80_to_sm89INS1_16FlashAttnFwdSm80INS1_25CollectiveMainloopFwdSm80ILi8ELi2ELb0EN4cute5tupleIJNS5_1CILi128EEENS7_ILi64EEENS7_ILi192EEEEEELi192ENS_6half_tEfNS_4arch4Sm80ELb0ELb0ELb0ELb1ELb0ELb1ELb1ELb0EEENS1_21CollectiveEpilogueFwdINS6_IJS8_SA_S9_EEENS6_IJNS7_ILi1EEESI_SI_EEESC_SE_Li256ELb1ELb1ELb0ELb0EEENS1_19SingleTileSchedulerILb1ELb0ELb1ELi128EEEEEEEEEvNT_6ParamsE,@function
        .size           _ZN7cutlass13device_kernelIN5flash19enable_sm80_to_sm89INS1_16FlashAttnFwdSm80INS1_25CollectiveMainloopFwdSm80ILi8ELi2ELb0EN4cute5tupleIJNS5_1CILi128EEENS7_ILi64EEENS7_ILi192EEEEEELi192ENS_6half_tEfNS_4arch4Sm80ELb0ELb0ELb0ELb1ELb0ELb1ELb1ELb0EEENS1_21CollectiveEpilogueFwdINS6_IJS8_SA_S9_EEENS6_IJNS7_ILi1EEESI_SI_EEESC_SE_Li256ELb1ELb1ELb0ELb0EEENS1_19SingleTileSchedulerILb1ELb0ELb1ELi128EEEEEEEEEvNT_6ParamsE,(.L_x_65 - _ZN7cutlass13device_kernelIN5flash19enable_sm80_to_sm89INS1_16FlashAttnFwdSm80INS1_25CollectiveMainloopFwdSm80ILi8ELi2ELb0EN4cute5tupleIJNS5_1CILi128EEENS7_ILi64EEENS7_ILi192EEEEEELi192ENS_6half_tEfNS_4arch4Sm80ELb0ELb0ELb0ELb1ELb0ELb1ELb1ELb0EEENS1_21CollectiveEpilogueFwdINS6_IJS8_SA_S9_EEENS6_IJNS7_ILi1EEESI_SI_EEESC_SE_Li256ELb1ELb1ELb0ELb0EEENS1_19SingleTileSchedulerILb1ELb0ELb1ELi128EEEEEEEEEvNT_6ParamsE)
        .other          _ZN7cutlass13device_kernelIN5flash19enable_sm80_to_sm89INS1_16FlashAttnFwdSm80INS1_25CollectiveMainloopFwdSm80ILi8ELi2ELb0EN4cute5tupleIJNS5_1CILi128EEENS7_ILi64EEENS7_ILi192EEEEEELi192ENS_6half_tEfNS_4arch4Sm80ELb0ELb0ELb0ELb1ELb0ELb1ELb1ELb0EEENS1_21CollectiveEpilogueFwdINS6_IJS8_SA_S9_EEENS6_IJNS7_ILi1EEESI_SI_EEESC_SE_Li256ELb1ELb1ELb0ELb0EEENS1_19SingleTileSchedulerILb1ELb0ELb1ELi128EEEEEEEEEvNT_6ParamsE,@"STO_CUDA_ENTRY STV_DEFAULT"
_ZN7cutlass13device_kernelIN5flash19enable_sm80_to_sm89INS1_16FlashAttnFwdSm80INS1_25CollectiveMainloopFwdSm80ILi8ELi2ELb0EN4cute5tupleIJNS5_1CILi128EEENS7_ILi64EEENS7_ILi192EEEEEELi192ENS_6half_tEfNS_4arch4Sm80ELb0ELb0ELb0ELb1ELb0ELb1ELb1ELb0EEENS1_21CollectiveEpilogueFwdINS6_IJS8_SA_S9_EEENS6_IJNS7_ILi1EEESI_SI_EEESC_SE_Li256ELb1ELb1ELb0ELb0EEENS1_19SingleTileSchedulerILb1ELb0ELb1ELi128EEEEEEEEEvNT_6ParamsE:
[----:B------:R-:W-:Y:S01]  /*0000*/  LDC R1, c[0x0][0x28] ;  /* 0x00000a00ff017b82 */ /* 0x000fe20000000800 */
[----:B------:R-:W-:Y:S05]  /*0010*/  EXIT ;  /* 0x000000000000794d */ /* 0x000fea0003800000 */
.L_x_29:
        /* <DEDUP_REMOVED lines=14> */
.L_x_65:


//--------------------- .text._ZN7cutlass13device_kernelIN5flash19enable_sm80_to_sm89INS1_16FlashAttnFwdSm80INS1_25CollectiveMainloopFwdSm80ILi8ELi2ELb0EN4cute5tupleIJNS5_1CILi128EEENS7_ILi64EEENS7_ILi192EEEEEELi192ENS_6half_tEfNS_4arch4Sm80ELb0ELb1ELb0ELb0ELb0ELb0ELb1ELb0EEENS1_21CollectiveEpilogueFwdINS6_IJS8_SA_S9_EEENS6_IJNS7_ILi1EEESI_SI_EEESC_SE_Li256ELb0ELb1ELb0ELb0EEENS1_19SingleTileSchedulerILb0ELb0ELb1ELi128EEEEEEEEEvNT_6ParamsE --------------------------
	.section	.text._ZN7cutlass13device_kernelIN5flash19enable_sm80_to_sm89INS1_16FlashAttnFwdSm80INS1_25CollectiveMainloopFwdSm80ILi8ELi2ELb0EN4cute5tupleIJNS5_1CILi128EEENS7_ILi64EEENS7_ILi192EEEEEELi192ENS_6half_tEfNS_4arch4Sm80ELb0ELb1ELb0ELb0ELb0ELb0ELb1ELb0EEENS1_21CollectiveEpilogueFwdINS6_IJS8_SA_S9_EEENS6_IJNS7_ILi1EEESI_SI_EEESC_SE_Li256ELb0ELb1ELb0ELb0EEENS1_19SingleTileSchedulerILb0ELb0ELb1ELi128EEEEEEEEEvNT_6ParamsE,"ax",@progbits
	.align	128
.text._ZN7cutlass13device_kernelIN5flash19enable_sm80_to_sm89INS1_16FlashAttnFwdSm80INS1_25CollectiveMainloopFwdSm80ILi8ELi2ELb0EN4cute5tupleIJNS5_1CILi128EEENS7_ILi64EEENS7_ILi192EEEEEELi192ENS_6half_tEfNS_4arch4Sm80ELb0ELb1ELb0ELb0ELb0ELb0ELb1ELb0EEENS1_21CollectiveEpilogueFwdINS6_IJS8_SA_S9_EEENS6_IJNS7_ILi1EEESI_SI_EEESC_SE_Li256ELb0ELb1ELb0ELb0EEENS1_19SingleTileSchedulerILb0ELb0ELb1ELi128EEEEEEEEEvNT_6ParamsE:
        .type           _ZN7cutlass13device_kernelIN5flash19enable_sm80_to_sm89INS1_16FlashAttnFwdSm80INS1_25CollectiveMainloopFwdSm80ILi8ELi2ELb0EN4cute5tupleIJNS5_1CILi128EEENS7_ILi64EEENS7_ILi192EEEEEELi192ENS_6half_tEfNS_4arch4Sm80ELb0ELb1ELb0ELb0ELb0ELb0ELb1ELb0EEENS1_21CollectiveEpilogueFwdINS6_IJS8_SA_S9_EEENS6_IJNS7_ILi1EEESI_SI_EEESC_SE_Li256ELb0ELb1ELb0ELb0EEENS1_19SingleTileSchedulerILb0ELb0ELb1ELi128EEEEEEEEEvNT_6ParamsE,@function
        .size           _ZN7cutlass13device_kernelIN5flash19enable_sm80_to_sm89INS1_16FlashAttnFwdSm80INS1_25CollectiveMainloopFwdSm80ILi8ELi2ELb0EN4cute5tupleIJNS5_1CILi128EEENS7_ILi64EEENS7_ILi192EEEEEELi192ENS_6half_tEfNS_4arch4Sm80ELb0ELb1ELb0ELb0ELb0ELb0ELb1ELb0EEENS1_21CollectiveEpilogueFwdINS6_IJS8_SA_S9_EEENS6_IJNS7_ILi1EEESI_SI_EEESC_SE_Li256ELb0ELb1ELb0ELb0EEENS1_19SingleTileSchedulerILb0ELb0ELb1ELi128EEEEEEEEEvNT_6ParamsE,(.L_x_66 - _ZN7cutlass13device_kernelIN5flash19enable_sm80_to_sm89INS1_16FlashAttnFwdSm80INS1_25CollectiveMainloopFwdSm80ILi8ELi2ELb0EN4cute5tupleIJNS5_1CILi128EEENS7_ILi64EEENS7_ILi192EEEEEELi192ENS_6half_tEfNS_4arch4Sm80ELb0ELb1ELb0ELb0ELb0ELb0ELb1ELb0EEENS1_21CollectiveEpilogueFwdINS6_IJS8_SA_S9_EEENS6_IJNS7_ILi1EEESI_SI_EEESC_SE_Li256ELb0ELb1ELb0ELb0EEENS1_19SingleTileSchedulerILb0ELb0ELb1ELi128EEEEEEEEEvNT_6ParamsE)
        .other          _ZN7cutlass13device_kernelIN5flash19enable_sm80_to_sm89INS1_16FlashAttnFwdSm80INS1_25CollectiveMainloopFwdSm80ILi8ELi2ELb0EN4cute5tupleIJNS5_1CILi128EEENS7_ILi64EEENS7_ILi192EEEEEELi192ENS_6half_tEfNS_4arch4Sm80ELb0ELb1ELb0ELb0ELb0ELb0ELb1ELb0EEENS1_21CollectiveEpilogueFwdINS6_IJS8_SA_S9_EEENS6_IJNS7_ILi1EEESI_SI_EEESC_SE_Li256ELb0ELb1ELb0ELb0EEENS1_19SingleTileSchedulerILb0ELb0ELb1ELi128EEEEEEEEEvNT_6ParamsE,@"STO_CUDA_ENTRY STV_DEFAULT"
_ZN7cutlass13device_kernelIN5flash19enable_sm80_to_sm89INS1_16FlashAttnFwdSm80INS1_25CollectiveMainloopFwdSm80ILi8ELi2ELb0EN4cute5tupleIJNS5_1CILi128EEENS7_ILi64EEENS7_ILi192EEEEEELi192ENS_6half_tEfNS_4arch4Sm80ELb0ELb1ELb0ELb0ELb0ELb0ELb1ELb0EEENS1_21CollectiveEpilogueFwdINS6_IJS8_SA_S9_EEENS6_IJNS7_ILi1EEESI_SI_EEESC_SE_Li256ELb0ELb1ELb0ELb0EEENS1_19SingleTileSchedulerILb0ELb0ELb1ELi128EEEEEEEEEvNT_6ParamsE:
[----:B------:R-:W-:Y:S01]  /*0000*/  LDC R1, c[0x0][0x28] ;  /* 0x00000a00ff017b82 */ /* 0x000fe20000000800 */
[----:B------:R-:W-:Y:S05]  /*0010*/  EXIT ;  /* 0x000000000000794d */ /* 0x000fea0003800000 */
.L_x_30:
        /* <DEDUP_REMOVED lines=14> */
.L_x_66:


//--------------------- .text._ZN7cutlass13device_kernelIN5flash19enable_sm80_to_sm89INS1_16FlashAttnFwdSm80INS1_25CollectiveMainloopFwdSm80ILi8ELi2ELb0EN4cute5tupleIJNS5_1CILi128EEENS7_ILi64EEENS7_ILi192EEEEEELi192ENS_6half_tEfNS_4arch4Sm80ELb0ELb1ELb0ELb1ELb0ELb0ELb1ELb0EEENS1_21CollectiveEpilogueFwdINS6_IJS8_SA_S9_EEENS6_IJNS7_ILi1EEESI_SI_EEESC_SE_Li256ELb1ELb1ELb0ELb0EEENS1_19SingleTileSchedulerILb1ELb0ELb1ELi128EEEEEEEEEvNT_6ParamsE --------------------------
	.section	.text._ZN7cutlass13device_kernelIN5flash19enable_sm80_to_sm89INS1_16FlashAttnFwdSm80INS1_25CollectiveMainloopFwdSm80ILi8ELi2ELb0EN4cute5tupleIJNS5_1CILi128EEENS7_ILi64EEENS7_ILi192EEEEEELi192ENS_6half_tEfNS_4arch4Sm80ELb0ELb1ELb0ELb1ELb0ELb0ELb1ELb0EEENS1_21CollectiveEpilogueFwdINS6_IJS8_SA_S9_EEENS6_IJNS7_ILi1EEESI_SI_EEESC_SE_Li256ELb1ELb1ELb0ELb0EEENS1_19SingleTileSchedulerILb1ELb0ELb1ELi128EEEEEEEEEvNT_6ParamsE,"ax",@progbits
	.align	128
.text._ZN7cutlass13device_kernelIN5flash19enable_sm80_to_sm89INS1_16FlashAttnFwdSm80INS1_25CollectiveMainloopFwdSm80ILi8ELi2ELb0EN4cute5tupleIJNS5_1CILi128EEENS7_ILi64EEENS7_ILi192EEEEEELi192ENS_6half_tEfNS_4arch4Sm80ELb0ELb1ELb0ELb1ELb0ELb0ELb1ELb0EEENS1_21CollectiveEpilogueFwdINS6_IJS8_SA_S9_EEENS6_IJNS7_ILi1EEESI_SI_EEESC_SE_Li256ELb1ELb1ELb0ELb0EEENS1_19SingleTileSchedulerILb1ELb0ELb1ELi128EEEEEEEEEvNT_6ParamsE:
        .type           _ZN7cutlass13device_kernelIN5flash19enable_sm80_to_sm89INS1_16FlashAttnFwdSm80INS1_25CollectiveMainloopFwdSm80ILi8ELi2ELb0EN4cute5tupleIJNS5_1CILi128EEENS7_ILi64EEENS7_ILi192EEEEEELi192ENS_6half_tEfNS_4arch4Sm80ELb0ELb1ELb0ELb1ELb0ELb0ELb1ELb0EEENS1_21CollectiveEpilogueFwdINS6_IJS8_SA_S9_EEENS6_IJNS7_ILi1EEESI_SI_EEESC_SE_Li256ELb1ELb1ELb0ELb0EEENS1_19SingleTileSchedulerILb1ELb0ELb1ELi128EEEEEEEEEvNT_6ParamsE,@function
        .size           _ZN7cutlass13device_kernelIN5flash19enable_sm80_to_sm89INS1_16FlashAttnFwdSm80INS1_25CollectiveMainloopFwdSm80ILi8ELi2ELb0EN4cute5tupleIJNS5_1CILi128EEENS7_ILi64EEENS7_ILi192EEEEEELi192ENS_6half_tEfNS_4arch4Sm80ELb0ELb1ELb0ELb1ELb0ELb0ELb1ELb0EEENS1_21CollectiveEpilogueFwdINS6_IJS8_SA_S9_EEENS6_IJNS7_ILi1EEESI_SI_EEESC_SE_Li256ELb1ELb1ELb0ELb0EEENS1_19SingleTileSchedulerILb1ELb0ELb1ELi128EEEEEEEEEvNT_6ParamsE,(.L_x_67 - _ZN7cutlass13device_kernelIN5flash19enable_sm80_to_sm89INS1_16FlashAttnFwdSm80INS1_25CollectiveMainloopFwdSm80ILi8ELi2ELb0EN4cute5tupleIJNS5_1CILi128EEENS7_ILi64EEENS7_ILi192EEEEEELi192ENS_6half_tEfNS_4arch4Sm80ELb0ELb1ELb0ELb1ELb0ELb0ELb1ELb0EEENS1_21CollectiveEpilogueFwdINS6_IJS8_SA_S9_EEENS6_IJNS7_ILi1EEESI_SI_EEESC_SE_Li256ELb1ELb1ELb0ELb0EEENS1_19SingleTileSchedulerILb1ELb0ELb1ELi128EEEEEEEEEvNT_6ParamsE)
        .other          _ZN7cutlass13device_kernelIN5flash19enable_sm80_to_sm89INS1_16FlashAttnFwdSm80INS1_25CollectiveMainloopFwdSm80ILi8ELi2ELb0EN4cute5tupleIJNS5_1CILi128EEENS7_ILi64EEENS7_ILi192EEEEEELi192ENS_6half_tEfNS_4arch4Sm80ELb0ELb1ELb0ELb1ELb0ELb0ELb1ELb0EEENS1_21CollectiveEpilogueFwdINS6_IJS8_SA_S9_EEENS6_IJNS7_ILi1EEESI_SI_EEESC_SE_Li256ELb1ELb1ELb0ELb0EEENS1_19SingleTileSchedulerILb1ELb0ELb1ELi128EEEEEEEEEvNT_6ParamsE,@"STO_CUDA_ENTRY STV_DEFAULT"
_ZN7cutlass13device_kernelIN5flash19enable_sm80_to_sm89INS1_16FlashAttnFwdSm80INS1_25CollectiveMainloopFwdSm80ILi8ELi2ELb0EN4cute5tupleIJNS5_1CILi128EEENS7_ILi64EEENS7_ILi192EEEEEELi192ENS_6half_tEfNS_4arch4Sm80ELb0ELb1ELb0ELb1ELb0ELb0ELb1ELb0EEENS1_21CollectiveEpilogueFwdINS6_IJS8_SA_S9_EEENS6_IJNS7_ILi1EEESI_SI_EEESC_SE_Li256ELb1ELb1ELb0ELb0EEENS1_19SingleTileSchedulerILb1ELb0ELb1ELi128EEEEEEEEEvNT_6ParamsE:
[----:B------:R-:W-:Y:S01]  /*0000*/  LDC R1, c[0x0][0x28] ;  /* 0x00000a00ff017b82 */ /* 0x000fe20000000800 */
[----:B------:R-:W-:Y:S05]  /*0010*/  EXIT ;  /* 0x000000000000794d */ /* 0x000fea0003800000 */
.L_x_31:
        /* <DEDUP_REMOVED lines=14> */
.L_x_67:


//--------------------- .text._ZN7cutlass13device_kernelIN5flash19enable_sm80_to_sm89INS1_16FlashAttnFwdSm80INS1_25CollectiveMainloopFwdSm80ILi8ELi2ELb0EN4cute5tupleIJNS5_1CILi128EEENS7_ILi64EEENS7_ILi192EEEEEELi192ENS_6half_tEfNS_4arch4Sm80ELb0ELb1ELb0ELb1ELb0ELb1ELb1ELb0EEENS1_21CollectiveEpilogueFwdINS6_IJS8_SA_S9_EEENS6_IJNS7_ILi1EEESI_SI_EEESC_SE_Li256ELb1ELb1ELb0ELb0EEENS1_19SingleTileSchedulerILb1ELb0ELb1ELi128EEEEEEEEEvNT_6ParamsE --------------------------
	.section	.text._ZN7cutlass13device_kernelIN5flash19enable_sm80_to_sm89INS1_16FlashAttnFwdSm80INS1_25CollectiveMainloopFwdSm80ILi8ELi2ELb0EN4cute5tupleIJNS5_1CILi128EEENS7_ILi64EEENS7_ILi192EEEEEELi192ENS_6half_tEfNS_4arch4Sm80ELb0ELb1ELb0ELb1ELb0ELb1ELb1ELb0EEENS1_21CollectiveEpilogueFwdINS6_IJS8_SA_S9_EEENS6_IJNS7_ILi1EEESI_SI_EEESC_SE_Li256ELb1ELb1ELb0ELb0EEENS1_19SingleTileSchedulerILb1ELb0ELb1ELi128EEEEEEEEEvNT_6ParamsE,"ax",@progbits
	.align	128
.text._ZN7cutlass13device_kernelIN5flash19enable_sm80_to_sm89INS1_16FlashAttnFwdSm80INS1_25CollectiveMainloopFwdSm80ILi8ELi2ELb0EN4cute5tupleIJNS5_1CILi128EEENS7_ILi64EEENS7_ILi192EEEEEELi192ENS_6half_tEfNS_4arch4Sm80ELb0ELb1ELb0ELb1ELb0ELb1ELb1ELb0EEENS1_21CollectiveEpilogueFwdINS6_IJS8_SA_S9_EEENS6_IJNS7_ILi1EEESI_SI_EEESC_SE_Li256ELb1ELb1ELb0ELb0EEENS1_19SingleTileSchedulerILb1ELb0ELb1ELi128EEEEEEEEEvNT_6ParamsE:
        .type           _ZN7cutlass13device_kernelIN5flash19enable_sm80_to_sm89INS1_16FlashAttnFwdSm80INS1_25CollectiveMainloopFwdSm80ILi8ELi2ELb0EN4cute5tupleIJNS5_1CILi128EEENS7_ILi64EEENS7_ILi192EEEEEELi192ENS_6half_tEfNS_4arch4Sm80ELb0ELb1ELb0ELb1ELb0ELb1ELb1ELb0EEENS1_21CollectiveEpilogueFwdINS6_IJS8_SA_S9_EEENS6_IJNS7_ILi1EEESI_SI_EEESC_SE_Li256ELb1ELb1ELb0ELb0EEENS1_19SingleTileSchedulerILb1ELb0ELb1ELi128EEEEEEEEEvNT_6ParamsE,@function
        .size           _ZN7cutlass13device_kernelIN5flash19enable_sm80_to_sm89INS1_16FlashAttnFwdSm80INS1_25CollectiveMainloopFwdSm80ILi8ELi2ELb0EN4cute5tupleIJNS5_1CILi128EEENS7_ILi64EEENS7_ILi192EEEEEELi192ENS_6half_tEfNS_4arch4Sm80ELb0ELb1ELb0ELb1ELb0ELb1ELb1ELb0EEENS1_21CollectiveEpilogueFwdINS6_IJS8_SA_S9_EEENS6_IJNS7_ILi1EEESI_SI_EEESC_SE_Li256ELb1ELb1ELb0ELb0EEENS1_19SingleTileSchedulerILb1ELb0ELb1ELi128EEEEEEEEEvNT_6ParamsE,(.L_x_68 - _ZN7cutlass13device_kernelIN5flash19enable_sm80_to_sm89INS1_16FlashAttnFwdSm80INS1_25CollectiveMainloopFwdSm80ILi8ELi2ELb0EN4cute5tupleIJNS5_1CILi128EEENS7_ILi64EEENS7_ILi192EEEEEELi192ENS_6half_tEfNS_4arch4Sm80ELb0ELb1ELb0ELb1ELb0ELb1ELb1ELb0EEENS1_21CollectiveEpilogueFwdINS6_IJS8_SA_S9_EEENS6_IJNS7_ILi1EEESI_SI_EEESC_SE_Li256ELb1ELb1ELb0ELb0EEENS1_19SingleTileSchedulerILb1ELb0ELb1ELi128EEEEEEEEEvNT_6ParamsE)
        .other          _ZN7cutlass13device_kernelIN5flash19enable_sm80_to_sm89INS1_16FlashAttnFwdSm80INS1_25CollectiveMainloopFwdSm80ILi8ELi2ELb0EN4cute5tupleIJNS5_1CILi128EEENS7_ILi64EEENS7_ILi192EEEEEELi192ENS_6half_tEfNS_4arch4Sm80ELb0ELb1ELb0ELb1ELb0ELb1ELb1ELb0EEENS1_21CollectiveEpilogueFwdINS6_IJS8_SA_S9_EEENS6_IJNS7_ILi1EEESI_SI_EEESC_SE_Li256ELb1ELb1ELb0ELb0EEENS1_19SingleTileSchedulerILb1ELb0ELb1ELi128EEEEEEEEEvNT_6ParamsE,@"STO_CUDA_ENTRY STV_DEFAULT"
_ZN7cutlass13device_kernelIN5flash19enable_sm80_to_sm89INS1_16FlashAttnFwdSm80INS1_25CollectiveMainloopFwdSm80ILi8ELi2ELb0EN4cute5tupleIJNS5_1CILi128EEENS7_ILi64EEENS7_ILi192EEEEEELi192ENS_6half_tEfNS_4arch4Sm80ELb0ELb1ELb0ELb1ELb0ELb1ELb1ELb0EEENS1_21CollectiveEpilogueFwdINS6_IJS8_SA_S9_EEENS6_IJNS7_ILi1EEESI_SI_EEESC_SE_Li256ELb1ELb1ELb0ELb0EEENS1_19SingleTileSchedulerILb1ELb0ELb1ELi128EEEEEEEEEvNT_6ParamsE:
[----:B------:R-:W-:Y:S01]  /*0000*/  LDC R1, c[0x0][0x28] ;  /* 0x00000a00ff017b82 */ /* 0x000fe20000000800 */
[----:B------:R-:W-:Y:S05]  /*0010*/  EXIT ;  /* 0x000000000000794d */ /* 0x000fea0003800000 */
.L_x_32:
        /* <DEDUP_REMOVED lines=14> */
.L_x_68:


//--------------------- .text._ZN7cutlass13device_kernelIN5flash19enable_sm80_to_sm89INS1_16FlashAttnFwdSm80INS1_25CollectiveMainloopFwdSm80ILi8ELi2ELb1EN4cute5tupleIJNS5_1CILi128EEENS7_ILi96EEENS7_ILi192EEEEEELi192ENS_6half_tEfNS_4arch4Sm80ELb1ELb0ELb0ELb0ELb0ELb0ELb1ELb0EEENS1_21CollectiveEpilogueFwdINS6_IJS8_SA_S9_EEENS6_IJNS7_ILi1EEESI_SI_EEESC_SE_Li256ELb0ELb1ELb0ELb0EEENS1_30DynamicPersistentTileSchedulerILi256ELi256ELb0ELb1ELb0EEEEEEEEEvNT_6ParamsE --------------------------
	.section	.text._ZN7cutlass13device_kernelIN5flash19enable_sm80_to_sm89INS1_16FlashAttnFwdSm80INS1_25CollectiveMainloopFwdSm80ILi8ELi2ELb1EN4cute5tupleIJNS5_1CILi128EEENS7_ILi96EEENS7_ILi192EEEEEELi192ENS_6half_tEfNS_4arch4Sm80ELb1ELb0ELb0ELb0ELb0ELb0ELb1ELb0EEENS1_21CollectiveEpilogueFwdINS6_IJS8_SA_S9_EEENS6_IJNS7_ILi1EEESI_SI_EEESC_SE_Li256ELb0ELb1ELb0ELb0EEENS1_30DynamicPersistentTileSchedulerILi256ELi256ELb0ELb1ELb0EEEEEEEEEvNT_6ParamsE,"ax",@progbits
	.align	128
.text._ZN7cutlass13device_kernelIN5flash19enable_sm80_to_sm89INS1_16FlashAttnFwdSm80INS1_25CollectiveMainloopFwdSm80ILi8ELi2ELb1EN4cute5tupleIJNS5_1CILi128EEENS7_ILi96EEENS7_ILi192EEEEEELi192ENS_6half_tEfNS_4arch4Sm80ELb1ELb0ELb0ELb0ELb0ELb0ELb1ELb0EEENS1_21CollectiveEpilogueFwdINS6_IJS8_SA_S9_EEENS6_IJNS7_ILi1EEESI_SI_EEESC_SE_Li256ELb0ELb1ELb0ELb0EEENS1_30DynamicPersistentTileSchedulerILi256ELi256ELb0ELb1ELb0EEEEEEEEEvNT_6ParamsE:
        .type           _ZN7cutlass13device_kernelIN5flash19enable_sm80_to_sm89INS1_16FlashAttnFwdSm80INS1_25CollectiveMainloopFwdSm80ILi8ELi2ELb1EN4cute5tupleIJNS5_1CILi128EEENS7_ILi96EEENS7_ILi192EEEEEELi192ENS_6half_tEfNS_4arch4Sm80ELb1ELb0ELb0ELb0ELb0ELb0ELb1ELb0EEENS1_21CollectiveEpilogueFwdINS6_IJS8_SA_S9_EEENS6_IJNS7_ILi1EEESI_SI_EEESC_SE_Li256ELb0ELb1ELb0ELb0EEENS1_30DynamicPersistentTileSchedulerILi256ELi256ELb0ELb1ELb0EEEEEEEEEvNT_6ParamsE,@function
        .size           _ZN7cutlass13device_kernelIN5flash19enable_sm80_to_sm89INS1_16FlashAttnFwdSm80INS1_25CollectiveMainloopFwdSm80ILi8ELi2ELb1EN4cute5tupleIJNS5_1CILi128EEENS7_ILi96EEENS7_ILi192EEEEEELi192ENS_6half_tEfNS_4arch4Sm80ELb1ELb0ELb0ELb0ELb0ELb0ELb1ELb0EEENS1_21CollectiveEpilogueFwdINS6_IJS8_SA_S9_EEENS6_IJNS7_ILi1EEESI_SI_EEESC_SE_Li256ELb0ELb1ELb0ELb0EEENS1_30DynamicPersistentTileSchedulerILi256ELi256ELb0ELb1ELb0EEEEEEEEEvNT_6ParamsE,(.L_x_69 - _ZN7cutlass13device_kernelIN5flash19enable_sm80_to_sm89INS1_16FlashAttnFwdSm80INS1_25CollectiveMainloopFwdSm80ILi8ELi2ELb1EN4cute5tupleIJNS5_1CILi128EEENS7_ILi96EEENS7_ILi192EEEEEELi192ENS_6half_tEfNS_4arch4Sm80ELb1ELb0ELb0ELb0ELb0ELb0ELb1ELb0EEENS1_21CollectiveEpilogueFwdINS6_IJS8_SA_S9_EEENS6_IJNS7_ILi1EEESI_SI_EEESC_SE_Li256ELb0ELb1ELb0ELb0EEENS1_30DynamicPersistentTileSchedulerILi256ELi256ELb0ELb1ELb0EEEEEEEEEvNT_6ParamsE)
        .other          _ZN7cutlass13device_kernelIN5flash19enable_sm80_to_sm89INS1_16FlashAttnFwdSm80INS1_25CollectiveMainloopFwdSm80ILi8ELi2ELb1EN4cute5tupleIJNS5_1CILi128EEENS7_ILi96EEENS7_ILi192EEEEEELi192ENS_6half_tEfNS_4arch4Sm80ELb1ELb0ELb0ELb0ELb0ELb0ELb1ELb0EEENS1_21CollectiveEpilogueFwdINS6_IJS8_SA_S9_EEENS6_IJNS7_ILi1EEESI_SI_EEESC_SE_Li256ELb0ELb1ELb0ELb0EEENS1_30DynamicPersistentTileSchedulerILi256ELi256ELb0ELb1ELb0EEEEEEEEEvNT_6ParamsE,@"STO_CUDA_ENTRY STV_DEFAULT"
_ZN7cutlass13device_kernelIN5flash19enable_sm80_to_sm89INS1_16FlashAttnFwdSm80INS1_25CollectiveMainloopFwdSm80ILi8ELi2ELb1EN4cute5tupleIJNS5_1CILi128EEENS7_ILi96EEENS7_ILi192EEEEEELi192ENS_6half_tEfNS_4arch4Sm80ELb1ELb0ELb0ELb0ELb0ELb0ELb1ELb0EEENS1_21CollectiveEpilogueFwdINS6_IJS8_SA_S9_EEENS6_IJNS7_ILi1EEESI_SI_EEESC_SE_Li256ELb0ELb1ELb0ELb0EEENS1_30DynamicPersistentTileSchedulerILi256ELi256ELb0ELb1ELb0EEEEEEEEEvNT_6ParamsE:
[----:B------:R-:W-:Y:S01]  /*0000*/  LDC R1, c[0x0][0x28] ;  /* 0x00000a00ff017b82 */ /* 0x000fe20000000800 */
[----:B------:R-:W-:Y:S05]  /*0010*/  EXIT ;  /* 0x000000000000794d */ /* 0x000fea0003800000 */
.L_x_33:
        /* <DEDUP_REMOVED lines=14> */
.L_x_69:


//--------------------- .text._ZN7cutlass13device_kernelIN5flash19enable_sm80_to_sm89INS1_16FlashAttnFwdSm80INS1_25CollectiveMainloopFwdSm80ILi8ELi2ELb1EN4cute5tupleIJNS5_1CILi128EEENS7_ILi96EEENS7_ILi192EEEEEELi192ENS_6half_tEfNS_4arch4Sm80ELb1ELb0ELb0ELb1ELb0ELb0ELb1ELb0EEENS1_21CollectiveEpilogueFwdINS6_IJS8_SA_S9_EEENS6_IJNS7_ILi1EEESI_SI_EEESC_SE_Li256ELb1ELb1ELb0ELb0EEENS1_19SingleTileSchedulerILb1ELb0ELb1ELi128EEEEEEEEEvNT_6ParamsE --------------------------
	.section	.text._ZN7cutlass13device_kernelIN5flash19enable_sm80_to_sm89INS1_16FlashAttnFwdSm80INS1_25CollectiveMainloopFwdSm80ILi8ELi2ELb1EN4cute5tupleIJNS5_1CILi128EEENS7_ILi96EEENS7_ILi192EEEEEELi192ENS_6half_tEfNS_4arch4Sm80ELb1ELb0ELb0ELb1ELb0ELb0ELb1ELb0EEENS1_21CollectiveEpilogueFwdINS6_IJS8_SA_S9_EEENS6_IJNS7_ILi1EEESI_SI_EEESC_SE_Li256ELb1ELb1ELb0ELb0EEENS1_19SingleTileSchedulerILb1ELb0ELb1ELi128EEEEEEEEEvNT_6ParamsE,"ax",@progbits
	.align	128
.text._ZN7cutlass13device_kernelIN5flash19enable_sm80_to_sm89INS1_16FlashAttnFwdSm80INS1_25CollectiveMainloopFwdSm80ILi8ELi2ELb1EN4cute5tupleIJNS5_1CILi128EEENS7_ILi96EEENS7_ILi192EEEEEELi192ENS_6half_tEfNS_4arch4Sm80ELb1ELb0ELb0ELb1ELb0ELb0ELb1ELb0EEENS1_21CollectiveEpilogueFwdINS6_IJS8_SA_S9_EEENS6_IJNS7_ILi1EEESI_SI_EEESC_SE_Li256ELb1ELb1ELb0ELb0EEENS1_19SingleTileSchedulerILb1ELb0ELb1ELi128EEEEEEEEEvNT_6ParamsE:
        .type           _ZN7cutlass13device_kernelIN5flash19enable_sm80_to_sm89INS1_16FlashAttnFwdSm80INS1_25CollectiveMainloopFwdSm80ILi8ELi2ELb1EN4cute5tupleIJNS5_1CILi128EEENS7_ILi96EEENS7_ILi192EEEEEELi192ENS_6half_tEfNS_4arch4Sm80ELb1ELb0ELb0ELb1ELb0ELb0ELb1ELb0EEENS1_21CollectiveEpilogueFwdINS6_IJS8_SA_S9_EEENS6_IJNS7_ILi1EEESI_SI_EEESC_SE_Li256ELb1ELb1ELb0ELb0EEENS1_19SingleTileSchedulerILb1ELb0ELb1ELi128EEEEEEEEEvNT_6ParamsE,@function
        .size           _ZN7cutlass13device_kernelIN5flash19enable_sm80_to_sm89INS1_16FlashAttnFwdSm80INS1_25CollectiveMainloopFwdSm80ILi8ELi2ELb1EN4cute5tupleIJNS5_1CILi128EEENS7_ILi96EEENS7_ILi192EEEEEELi192ENS_6half_tEfNS_4arch4Sm80ELb1ELb0ELb0ELb1ELb0ELb0ELb1ELb0EEENS1_21CollectiveEpilogueFwdINS6_IJS8_SA_S9_EEENS6_IJNS7_ILi1EEESI_SI_EEESC_SE_Li256ELb1ELb1ELb0ELb0EEENS1_19SingleTileSchedulerILb1ELb0ELb1ELi128EEEEEEEEEvNT_6ParamsE,(.L_x_70 - _ZN7cutlass13device_kernelIN5flash19enable_sm80_to_sm89INS1_16FlashAttnFwdSm80INS1_25CollectiveMainloopFwdSm80ILi8ELi2ELb1EN4cute5tupleIJNS5_1CILi128EEENS7_ILi96EEENS7_ILi192EEEEEELi192ENS_6half_tEfNS_4arch4Sm80ELb1ELb0ELb0ELb1ELb0ELb0ELb1ELb0EEENS1_21CollectiveEpilogueFwdINS6_IJS8_SA_S9_EEENS6_IJNS7_ILi1EEESI_SI_EEESC_SE_Li256ELb1ELb1ELb0ELb0EEENS1_19SingleTileSchedulerILb1ELb0ELb1ELi128EEEEEEEEEvNT_6ParamsE)
        .other          _ZN7cutlass13device_kernelIN5flash19enable_sm80_to_sm89INS1_16FlashAttnFwdSm80INS1_25CollectiveMainloopFwdSm80ILi8ELi2ELb1EN4cute5tupleIJNS5_1CILi128EEENS7_ILi96EEENS7_ILi192EEEEEELi192ENS_6half_tEfNS_4arch4Sm80ELb1ELb0ELb0ELb1ELb0ELb0ELb1ELb0EEENS1_21CollectiveEpilogueFwdINS6_IJS8_SA_S9_EEENS6_IJNS7_ILi1EEESI_SI_EEESC_SE_Li256ELb1ELb1ELb0ELb0EEENS1_19SingleTileSchedulerILb1ELb0ELb1ELi128EEEEEEEEEvNT_6ParamsE,@"STO_CUDA_ENTRY STV_DEFAULT"
_ZN7cutlass13device_kernelIN5flash19enable_sm80_to_sm89INS1_16FlashAttnFwdSm80INS1_25CollectiveMainloopFwdSm80ILi8ELi2ELb1EN4cute5tupleIJNS5_1CILi128EEENS7_ILi96EEENS7_ILi192EEEEEELi192ENS_6half_tEfNS_4arch4Sm80ELb1ELb0ELb0ELb1ELb0ELb0ELb1ELb0EEENS1_21CollectiveEpilogueFwdINS6_IJS8_SA_S9_EEENS6_IJNS7_ILi1EEESI_SI_EEESC_SE_Li256ELb1ELb1ELb0ELb0EEENS1_19SingleTileSchedulerILb1ELb0ELb1ELi128EEEEEEEEEvNT_6ParamsE:
[----:B------:R-:W-:Y:S01]  /*0000*/  LDC R1, c[0x0][0x28] ;  /* 0x00000a00ff017b82 */ /* 0x000fe20000000800 */
[----:B------:R-:W-:Y:S05]  /*0010*/  EXIT ;  /* 0x000000000000794d */ /* 0x000fea0003800000 */
.L_x_34:
        /* <DEDUP_REMOVED lines=14> */
.L_x_70:


//--------------------- .text._ZN7cutlass13device_kernelIN5flash19enable_sm80_to_sm89INS1_16FlashAttnFwdSm80INS1_25CollectiveMainloopFwdSm80ILi8ELi2ELb0EN4cute5tupleIJNS5_1CILi128EEENS7_ILi64EEENS7_ILi192EEEEEELi192ENS_6half_tEfNS_4arch4Sm80ELb1ELb0ELb0ELb1ELb0ELb1ELb1ELb0EEENS1_21CollectiveEpilogueFwdINS6_IJS8_SA_S9_EEENS6_IJNS7_ILi1EEESI_SI_EEESC_SE_Li256ELb1ELb1ELb0ELb0EEENS1_19SingleTileSchedulerILb1ELb0ELb1ELi128EEEEEEEEEvNT_6ParamsE --------------------------
	.section	.text._ZN7cutlass13device_kernelIN5flash19enable_sm80_to_sm89INS1_16FlashAttnFwdSm80INS1_25CollectiveMainloopFwdSm80ILi8ELi2ELb0EN4cute5tupleIJNS5_1CILi128EEENS7_ILi64EEENS7_ILi192EEEEEELi192ENS_6half_tEfNS_4arch4Sm80ELb1ELb0ELb0ELb1ELb0ELb1ELb1ELb0EEENS1_21CollectiveEpilogueFwdINS6_IJS8_SA_S9_EEENS6_IJNS7_ILi1EEESI_SI_EEESC_SE_Li256ELb1ELb1ELb0ELb0EEENS1_19SingleTileSchedulerILb1ELb0ELb1ELi128EEEEEEEEEvNT_6ParamsE,"ax",@progbits
	.align	128
.text._ZN7cutlass13device_kernelIN5flash19enable_sm80_to_sm89INS1_16FlashAttnFwdSm80INS1_25CollectiveMainloopFwdSm80ILi8ELi2ELb0EN4cute5tupleIJNS5_1CILi128EEENS7_ILi64EEENS7_ILi192EEEEEELi192ENS_6half_tEfNS_4arch4Sm80ELb1ELb0ELb0ELb1ELb0ELb1ELb1ELb0EEENS1_21CollectiveEpilogueFwdINS6_IJS8_SA_S9_EEENS6_IJNS7_ILi1EEESI_SI_EEESC_SE_Li256ELb1ELb1ELb0ELb0EEENS1_19SingleTileSchedulerILb1ELb0ELb1ELi128EEEEEEEEEvNT_6ParamsE:
        .type           _ZN7cutlass13device_kernelIN5flash19enable_sm80_to_sm89INS1_16FlashAttnFwdSm80INS1_25CollectiveMainloopFwdSm80ILi8ELi2ELb0EN4cute5tupleIJNS5_1CILi128EEENS7_ILi64EEENS7_ILi192EEEEEELi192ENS_6half_tEfNS_4arch4Sm80ELb1ELb0ELb0ELb1ELb0ELb1ELb1ELb0EEENS1_21CollectiveEpilogueFwdINS6_IJS8_SA_S9_EEENS6_IJNS7_ILi1EEESI_SI_EEESC_SE_Li256ELb1ELb1ELb0ELb0EEENS1_19SingleTileSchedulerILb1ELb0ELb1ELi128EEEEEEEEEvNT_6ParamsE,@function
        .size           _ZN7cutlass13device_kernelIN5flash19enable_sm80_to_sm89INS1_16FlashAttnFwdSm80INS1_25CollectiveMainloopFwdSm80ILi8ELi2ELb0EN4cute5tupleIJNS5_1CILi128EEENS7_ILi64EEENS7_ILi192EEEEEELi192ENS_6half_tEfNS_4arch4Sm80ELb1ELb0ELb0ELb1ELb0ELb1ELb1ELb0EEENS1_21CollectiveEpilogueFwdINS6_IJS8_SA_S9_EEENS6_IJNS7_ILi1EEESI_SI_EEESC_SE_Li256ELb1ELb1ELb0ELb0EEENS1_19SingleTileSchedulerILb1ELb0ELb1ELi128EEEEEEEEEvNT_6ParamsE,(.L_x_71 - _ZN7cutlass13device_kernelIN5flash19enable_sm80_to_sm89INS1_16FlashAttnFwdSm80INS1_25CollectiveMainloopFwdSm80ILi8ELi2ELb0EN4cute5tupleIJNS5_1CILi128EEENS7_ILi64EEENS7_ILi192EEEEEELi192ENS_6half_tEfNS_4arch4Sm80ELb1ELb0ELb0ELb1ELb0ELb1ELb1ELb0EEENS1_21CollectiveEpilogueFwdINS6_IJS8_SA_S9_EEENS6_IJNS7_ILi1EEESI_SI_EEESC_SE_Li256ELb1ELb1ELb0ELb0EEENS1_19SingleTileSchedulerILb1ELb0ELb1ELi128EEEEEEEEEvNT_6ParamsE)
        .other          _ZN7cutlass13device_kernelIN5flash19enable_sm80_to_sm89INS1_16FlashAttnFwdSm80INS1_25CollectiveMainloopFwdSm80ILi8ELi2ELb0EN4cute5tupleIJNS5_1CILi128EEENS7_ILi64EEENS7_ILi192EEEEEELi192ENS_6half_tEfNS_4arch4Sm80ELb1ELb0ELb0ELb1ELb0ELb1ELb1ELb0EEENS1_21CollectiveEpilogueFwdINS6_IJS8_SA_S9_EEENS6_IJNS7_ILi1EEESI_SI_EEESC_SE_Li256ELb1ELb1ELb0ELb0EEENS1_19SingleTileSchedulerILb1ELb0ELb1ELi128EEEEEEEEEvNT_6ParamsE,@"STO_CUDA_ENTRY STV_DEFAULT"
_ZN7cutlass13device_kernelIN5flash19enable_sm80_to_sm89INS1_16FlashAttnFwdSm80INS1_25CollectiveMainloopFwdSm80ILi8ELi2ELb0EN4cute5tupleIJNS5_1CILi128EEENS7_ILi64EEENS7_ILi192EEEEEELi192ENS_6half_tEfNS_4arch4Sm80ELb1ELb0ELb0ELb1ELb0ELb1ELb1ELb0EEENS1_21CollectiveEpilogueFwdINS6_IJS8_SA_S9_EEENS6_IJNS7_ILi1EEESI_SI_EEESC_SE_Li256ELb1ELb1ELb0ELb0EEENS1_19SingleTileSchedulerILb1ELb0ELb1ELi128EEEEEEEEEvNT_6ParamsE:
[----:B------:R-:W-:Y:S01]  /*0000*/  LDC R1, c[0x0][0x28] ;  /* 0x00000a00ff017b82 */ /* 0x000fe20000000800 */
[----:B------:R-:W-:Y:S05]  /*0010*/  EXIT ;  /* 0x000000000000794d */ /* 0x000fea0003800000 */
.L_x_35:
        /* <DEDUP_REMOVED lines=14> */
.L_x_71:


//--------------------- .nv.shared.reserved.0     --------------------------
	.section	.nv.shared.reserved.0,"aw",@nobits
	.weak		__nv_reservedSMEM_offset_0_alias
	.size		__nv_reservedSMEM_offset_0_alias, 0, 0
	.other		__nv_reservedSMEM_offset_0_alias,@"STO_CUDA_RESERVED_SHARED STV_DEFAULT"
__nv_reservedSMEM_offset_0_alias:
	.zero		0


//--------------------- .nv.global                --------------------------
	.section	.nv.global,"aw",@nobits
.nv.global:
	.type		_ZN77_INTERNAL_8241b919_41_flash_fwd_hdim192_fp16_softcapall_sm80_cu_a7f3af4d_43884cute1_E,@object
	.size		_ZN77_INTERNAL_8241b919_41_flash_fwd_hdim192_fp16_softcapall_sm80_cu_a7f3af4d_43884cute1_E,(_ZN77_INTERNAL_8241b919_41_flash_fwd_hdim192_fp16_softcapall_sm80_cu_a7f3af4d_43884cuda3std3__45__cpo6cbeginE - _ZN77_INTERNAL_8241b919_41_flash_fwd_hdim192_fp16_softcapall_sm80_cu_a7f3af4d_43884cute1_E)
_ZN77_INTERNAL_8241b919_41_flash_fwd_hdim192_fp16_softcapall_sm80_cu_a7f3af4d_43884cute1_E:
	.zero		1
	.type		_ZN77_INTERNAL_8241b919_41_flash_fwd_hdim192_fp16_softcapall_sm80_cu_a7f3af4d_43884cuda3std3__45__cpo6cbeginE,@object
	.size		_ZN77_INTERNAL_8241b919_41_flash_fwd_hdim192_fp16_softcapall_sm80_cu_a7f3af4d_43884cuda3std3__45__cpo6cbeginE,(_ZN77_INTERNAL_8241b919_41_flash_fwd_hdim192_fp16_softcapall_sm80_cu_a7f3af4d_43884cuda3std3__48in_placeE - _ZN77_INTERNAL_8241b919_41_flash_fwd_hdim192_fp16_softcapall_sm80_cu_a7f3af4d_43884cuda3std3__45__cpo6cbeginE)
_ZN77_INTERNAL_8241b919_41_flash_fwd_hdim192_fp16_softcapall_sm80_cu_a7f3af4d_43884cuda3std3__45__cpo6cbeginE:
	.zero		1
	.type		_ZN77_INTERNAL_8241b919_41_flash_fwd_hdim192_fp16_softcapall_sm80_cu_a7f3af4d_43884cuda3std3__48in_placeE,@object
	.size		_ZN77_INTERNAL_8241b919_41_flash_fwd_hdim192_fp16_softcapall_sm80_cu_a7f3af4d_43884cuda3std3__48in_placeE,(_ZN77_INTERNAL_8241b919_41_flash_fwd_hdim192_fp16_softcapall_sm80_cu_a7f3af4d_43884cuda3std6ranges3__45__cpo9iter_moveE - _ZN77_INTERNAL_8241b919_41_flash_fwd_hdim192_fp16_softcapall_sm80_cu_a7f3af4d_43884cuda3std3__48in_placeE)
_ZN77_INTERNAL_8241b919_41_flash_fwd_hdim192_fp16_softcapall_sm80_cu_a7f3af4d_43884cuda3std3__48in_placeE:
	.zero		1
	.type		_ZN77_INTERNAL_8241b919_41_flash_fwd_hdim192_fp16_softcapall_sm80_cu_a7f3af4d_43884cuda3std6ranges3__45__cpo9iter_moveE,@object
	.size		_ZN77_INTERNAL_8241b919_41_flash_fwd_hdim192_fp16_softcapall_sm80_cu_a7f3af4d_43884cuda3std6ranges3__45__cpo9iter_moveE,(_ZN77_INTERNAL_8241b919_41_flash_fwd_hdim192_fp16_softcapall_sm80_cu_a7f3af4d_43884cuda3std3__45__cpo5beginE - _ZN77_INTERNAL_8241b919_41_flash_fwd_hdim192_fp16_softcapall_sm80_cu_a7f3af4d_43884cuda3std6ranges3__45__cpo9iter_moveE)
_ZN77_INTERNAL_8241b919_41_flash_fwd_hdim192_fp16_softcapall_sm80_cu_a7f3af4d_43884cuda3std6ranges3__45__cpo9iter_moveE:
	.zero		1
	.type		_ZN77_INTERNAL_8241b919_41_flash_fwd_hdim192_fp16_softcapall_sm80_cu_a7f3af4d_43884cuda3std3__45__cpo5beginE,@object
	.size		_ZN77_INTERNAL_8241b919_41_flash_fwd_hdim192_fp16_softcapall_sm80_cu_a7f3af4d_43884cuda3std3__45__cpo5beginE,(_ZN77_INTERNAL_8241b919_41_flash_fwd_hdim192_fp16_softcapall_sm80_cu_a7f3af4d_43884cuda3std3__479_GLOBAL__N__8241b919_41_flash_fwd_hdim192_fp16_softcapall_sm80_cu_a7f3af4d_43886ignoreE - _ZN77_INTERNAL_8241b919_41_flash_fwd_hdim192_fp16_softcapall_sm80_cu_a7f3af4d_43884cuda3std3__45__cpo5beginE)
_ZN77_INTERNAL_8241b919_41_flash_fwd_hdim192_fp16_softcapall_sm80_cu_a7f3af4d_43884cuda3std3__45__cpo5beginE:
	.zero		1
	.type		_ZN77_INTERNAL_8241b919_41_flash_fwd_hdim192_fp16_softcapall_sm80_cu_a7f3af4d_43884cuda3std3__479_GLOBAL__N__8241b919_41_flash_fwd_hdim192_fp16_softcapall_sm80_cu_a7f3af4d_43886ignoreE,@object
	.size		_ZN77_INTERNAL_8241b919_41_flash_fwd_hdim192_fp16_softcapall_sm80_cu_a7f3af4d_43884cuda3std3__479_GLOBAL__N__8241b919_41_flash_fwd_hdim192_fp16_softcapall_sm80_cu_a7f3af4d_43886ignoreE,(_ZN77_INTERNAL_8241b919_41_flash_fwd_hdim192_fp16_softcapall_sm80_cu_a7f3af4d_43884cute7productE - _ZN77_INTERNAL_8241b919_41_flash_fwd_hdim192_fp16_softcapall_sm80_cu_a7f3af4d_43884cuda3std3__479_GLOBAL__N__8241b919_41_flash_fwd_hdim192_fp16_softcapall_sm80_cu_a7f3af4d_43886ignoreE)
_ZN77_INTERNAL_8241b919_41_flash_fwd_hdim192_fp16_softcapall_sm80_cu_a7f3af4d_43884cuda3std3__479_GLOBAL__N__8241b919_41_flash_fwd_hdim192_fp16_softcapall_sm80_cu_a7f3af4d_43886ignoreE:
	.zero		1
	.type		_ZN77_INTERNAL_8241b919_41_flash_fwd_hdim192_fp16_softcapall_sm80_cu_a7f3af4d_43884cute7productE,@object
	.size		_ZN77_INTERNAL_8241b919_41_flash_fwd_hdim192_fp16_softcapall_sm80_cu_a7f3af4d_43884cute7productE,(_ZN77_INTERNAL_8241b919_41_flash_fwd_hdim192_fp16_softcapall_sm80_cu_a7f3af4d_43884cuda3std3__45__cpo3endE - _ZN77_INTERNAL_8241b919_41_flash_fwd_hdim192_fp16_softcapall_sm80_cu_a7f3af4d_43884cute7productE)
_ZN77_INTERNAL_8241b919_41_flash_fwd_hdim192_fp16_softcapall_sm80_cu_a7f3af4d_43884cute7productE:
	.zero		1
	.type		_ZN77_INTERNAL_8241b919_41_flash_fwd_hdim192_fp16_softcapall_sm80_cu_a7f3af4d_43884cuda3std3__45__cpo3endE,@object
	.size		_ZN77_INTERNAL_8241b919_41_flash_fwd_hdim192_fp16_softcapall_sm80_cu_a7f3af4d_43884cuda3std3__45__cpo3endE,(_ZN77_INTERNAL_8241b919_41_flash_fwd_hdim192_fp16_softcapall_sm80_cu_a7f3af4d_43884cuda3std3__419piecewise_constructE - _ZN77_INTERNAL_8241b919_41_flash_fwd_hdim192_fp16_softcapall_sm80_cu_a7f3af4d_43884cuda3std3__45__cpo3endE)
_ZN77_INTERNAL_8241b919_41_flash_fwd_hdim192_fp16_softcapall_sm80_cu_a7f3af4d_43884cuda3std3__45__cpo3endE:
	.zero		1
	.type		_ZN77_INTERNAL_8241b919_41_flash_fwd_hdim192_fp16_softcapall_sm80_cu_a7f3af4d_43884cuda3std3__419piecewise_constructE,@object
	.size		_ZN77_INTERNAL_8241b919_41_flash_fwd_hdim192_fp16_softcapall_sm80_cu_a7f3af4d_43884cuda3std3__419piecewise_constructE,(_ZN77_INTERNAL_8241b919_41_flash_fwd_hdim192_fp16_softcapall_sm80_cu_a7f3af4d_43884cuda3std3__45__cpo4cendE - _ZN77_INTERNAL_8241b919_41_flash_fwd_hdim192_fp16_softcapall_sm80_cu_a7f3af4d_43884cuda3std3__419piecewise_constructE)
_ZN77_INTERNAL_8241b919_41_flash_fwd_hdim192_fp16_softcapall_sm80_cu_a7f3af4d_43884cuda3std3__419piecewise_constructE:
	.zero		1
	.type		_ZN77_INTERNAL_8241b919_41_flash_fwd_hdim192_fp16_softcapall_sm80_cu_a7f3af4d_43884cuda3std3__45__cpo4cendE,@object
	.size		_ZN77_INTERNAL_8241b919_41_flash_fwd_hdim192_fp16_softcapall_sm80_cu_a7f3af4d_43884cuda3std3__45__cpo4cendE,(_ZN77_INTERNAL_8241b919_41_flash_fwd_hdim192_fp16_softcapall_sm80_cu_a7f3af4d_43884cuda3std6ranges3__45__cpo4swapE - _ZN77_INTERNAL_8241b919_41_flash_fwd_hdim192_fp16_softcapall_sm80_cu_a7f3af4d_43884cuda3std3__45__cpo4cendE)
_ZN77_INTERNAL_8241b919_41_flash_fwd_hdim192_fp16_softcapall_sm80_cu_a7f3af4d_43884cuda3std3__45__cpo4cendE:
	.zero		1
	.type		_ZN77_INTERNAL_8241b919_41_flash_fwd_hdim192_fp16_softcapall_sm80_cu_a7f3af4d_43884cuda3std6ranges3__45__cpo4swapE,@object
	.size		_ZN77_INTERNAL_8241b919_41_flash_fwd_hdim192_fp16_softcapall_sm80_cu_a7f3af4d_43884cuda3std6ranges3__45__cpo4swapE,(.L_7 - _ZN77_INTERNAL_8241b919_41_flash_fwd_hdim192_fp16_softcapall_sm80_cu_a7f3af4d_43884cuda3std6ranges3__45__cpo4swapE)
_ZN77_INTERNAL_8241b919_41_flash_fwd_hdim192_fp16_softcapall_sm80_cu_a7f3af4d_43884cuda3std6ranges3__45__cpo4swapE:
	.zero		1
.L_7:


//--------------------- .nv.constant0._ZN7cutlass13device_kernelIN5flash19enable_sm80_to_sm89INS1_16FlashAttnFwdSm80INS1_25CollectiveMainloopFwdSm80ILi8ELi1ELb1EN4cute5tupleIJNS5_1CILi128EEENS7_ILi96EEENS7_ILi192EEEEEELi192ENS_6half_tEfNS_4arch4Sm80ELb0ELb0ELb1ELb0ELb0ELb0ELb1ELb0EEENS1_21CollectiveEpilogueFwdINS6_IJS8_SA_S9_EEENS6_IJNS7_ILi1EEESI_SI_EEESC_SE_Li256ELb0ELb1ELb0ELb0EEENS1_19SingleTileSchedulerILb0ELb0ELb1ELi128EEEEEEEEEvNT_6ParamsE --------------------------
	.section	.nv.constant0._ZN7cutlass13device_kernelIN5flash19enable_sm80_to_sm89INS1_16FlashAttnFwdSm80INS1_25CollectiveMainloopFwdSm80ILi8ELi1ELb1EN4cute5tupleIJNS5_1CILi128EEENS7_ILi96EEENS7_ILi192EEEEEELi192ENS_6half_tEfNS_4arch4Sm80ELb0ELb0ELb1ELb0ELb0ELb0ELb1ELb0EEENS1_21CollectiveEpilogueFwdINS6_IJS8_SA_S9_EEENS6_IJNS7_ILi1EEESI_SI_EEESC_SE_Li256ELb0ELb1ELb0ELb0EEENS1_19SingleTileSchedulerILb0ELb0ELb1ELi128EEEEEEEEEvNT_6ParamsE,"a",@progbits
	.sectionflags	@""
	.align	4
.nv.constant0._ZN7cutlass13device_kernelIN5flash19enable_sm80_to_sm89INS1_16FlashAttnFwdSm80INS1_25CollectiveMainloopFwdSm80ILi8ELi1ELb1EN4cute5tupleIJNS5_1CILi128EEENS7_ILi96EEENS7_ILi192EEEEEELi192ENS_6half_tEfNS_4arch4Sm80ELb0ELb0ELb1ELb0ELb0ELb0ELb1ELb0EEENS1_21CollectiveEpilogueFwdINS6_IJS8_SA_S9_EEENS6_IJNS7_ILi1EEESI_SI_EEESC_SE_Li256ELb0ELb1ELb0ELb0EEENS1_19SingleTileSchedulerILb0ELb0ELb1ELi128EEEEEEEEEvNT_6ParamsE:
	.zero		1576


//--------------------- .nv.constant0._ZN7cutlass13device_kernelIN5flash19enable_sm80_to_sm89INS1_16FlashAttnFwdSm80INS1_25CollectiveMainloopFwdSm80ILi8ELi1ELb1EN4cute5tupleIJNS5_1CILi128EEENS7_ILi96EEENS7_ILi192EEEEEELi192ENS_6half_tEfNS_4arch4Sm80ELb0ELb0ELb1ELb1ELb0ELb0ELb1ELb0EEENS1_21CollectiveEpilogueFwdINS6_IJS8_SA_S9_EEENS6_IJNS7_ILi1EEESI_SI_EEESC_SE_Li256ELb1ELb1ELb0ELb0EEENS1_19SingleTileSchedulerILb1ELb0ELb1ELi128EEEEEEEEEvNT_6ParamsE --------------------------
	.section	.nv.constant0._ZN7cutlass13device_kernelIN5flash19enable_sm80_to_sm89INS1_16FlashAttnFwdSm80INS1_25CollectiveMainloopFwdSm80ILi8ELi1ELb1EN4cute5tupleIJNS5_1CILi128EEENS7_ILi96EEENS7_ILi192EEEEEELi192ENS_6half_tEfNS_4arch4Sm80ELb0ELb0ELb1ELb1ELb0ELb0ELb1ELb0EEENS1_21CollectiveEpilogueFwdINS6_IJS8_SA_S9_EEENS6_IJNS7_ILi1EEESI_SI_EEESC_SE_Li256ELb1ELb1ELb0ELb0EEENS1_19SingleTileSchedulerILb1ELb0ELb1ELi128EEEEEEEEEvNT_6ParamsE,"a",@progbits
	.sectionflags	@""
	.align	4
.nv.constant0._ZN7cutlass13device_kernelIN5flash19enable_sm80_to_sm89INS1_16FlashAttnFwdSm80INS1_25CollectiveMainloopFwdSm80ILi8ELi1ELb1EN4cute5tupleIJNS5_1CILi128EEENS7_ILi96EEENS7_ILi192EEEEEELi192ENS_6half_tEfNS_4arch4Sm80ELb0ELb0ELb1ELb1ELb0ELb0ELb1ELb0EEENS1_21CollectiveEpilogueFwdINS6_IJS8_SA_S9_EEENS6_IJNS7_ILi1EEESI_SI_EEESC_SE_Li256ELb1ELb1ELb0ELb0EEENS1_19SingleTileSchedulerILb1ELb0ELb1ELi128EEEEEEEEEvNT_6ParamsE:
	.zero		1576


//--------------------- .nv.constant0._ZN7cutlass13device_kernelIN5flash19enable_sm80_to_sm89INS1_16FlashAttnFwdSm80INS1_25CollectiveMainloopFwdSm80ILi8ELi1ELb0EN4cute5tupleIJNS5_1CILi128EEENS7_ILi64EEENS7_ILi192EEEEEELi192ENS_6half_tEfNS_4arch4Sm80ELb0ELb0ELb1ELb1ELb0ELb1ELb1ELb0EEENS1_21CollectiveEpilogueFwdINS6_IJS8_SA_S9_EEENS6_IJNS7_ILi1EEESI_SI_EEESC_SE_Li256ELb1ELb1ELb0ELb0EEENS1_19SingleTileSchedulerILb1ELb0ELb1ELi128EEEEEEEEEvNT_6ParamsE --------------------------
	.section	.nv.constant0._ZN7cutlass13device_kernelIN5flash19enable_sm80_to_sm89INS1_16FlashAttnFwdSm80INS1_25CollectiveMainloopFwdSm80ILi8ELi1ELb0EN4cute5tupleIJNS5_1CILi128EEENS7_ILi64EEENS7_ILi192EEEEEELi192ENS_6half_tEfNS_4arch4Sm80ELb0ELb0ELb1ELb1ELb0ELb1ELb1ELb0EEENS1_21CollectiveEpilogueFwdINS6_IJS8_SA_S9_EEENS6_IJNS7_ILi1EEESI_SI_EEESC_SE_Li256ELb1ELb1ELb0ELb0EEENS1_19SingleTileSchedulerILb1ELb0ELb1ELi128EEEEEEEEEvNT_6ParamsE,"a",@progbits
	.sectionflags	@""
	.align	4
.nv.constant0._ZN7cutlass13device_kernelIN5flash19enable_sm80_to_sm89INS1_16FlashAttnFwdSm80INS1_25CollectiveMainloopFwdSm80ILi8ELi1ELb0EN4cute5tupleIJNS5_1CILi128EEENS7_ILi64EEENS7_ILi192EEEEEELi192ENS_6half_tEfNS_4arch4Sm80ELb0ELb0ELb1ELb1ELb0ELb1ELb1ELb0EEENS1_21CollectiveEpilogueFwdINS6_IJS8_SA_S9_EEENS6_IJNS7_ILi1EEESI_SI_EEESC_SE_Li256ELb1ELb1ELb0ELb0EEENS1_19SingleTileSchedulerILb1ELb0ELb1ELi128EEEEEEEEEvNT_6ParamsE:
	.zero		1576


//--------------------- .nv.constant0._ZN7cutlass13device_kernelIN5flash19enable_sm80_to_sm89INS1_16FlashAttnFwdSm80INS1_25CollectiveMainloopFwdSm80ILi8ELi1ELb0EN4cute5tupleIJNS5_1CILi128EEENS7_ILi64EEENS7_ILi192EEEEEELi192ENS_6half_tEfNS_4arch4Sm80ELb0ELb1ELb1ELb0ELb0ELb0ELb1ELb0EEENS1_21CollectiveEpilogueFwdINS6_IJS8_SA_S9_EEENS6_IJNS7_ILi1EEESI_SI_EEESC_SE_Li256ELb0ELb1ELb0ELb0EEENS1_19SingleTileSchedulerILb0ELb0ELb1ELi128EEEEEEEEEvNT_6ParamsE --------------------------
	.section	.nv.constant0._ZN7cutlass13device_kernelIN5flash19enable_sm80_to_sm89INS1_16FlashAttnFwdSm80INS1_25CollectiveMainloopFwdSm80ILi8ELi1ELb0EN4cute5tupleIJNS5_1CILi128EEENS7_ILi64EEENS7_ILi192EEEEEELi192ENS_6half_tEfNS_4arch4Sm80ELb0ELb1ELb1ELb0ELb0ELb0ELb1ELb0EEENS1_21CollectiveEpilogueFwdINS6_IJS8_SA_S9_EEENS6_IJNS7_ILi1EEESI_SI_EEESC_SE_Li256ELb0ELb1ELb0ELb0EEENS1_19SingleTileSchedulerILb0ELb0ELb1ELi128EEEEEEEEEvNT_6ParamsE,"a",@progbits
	.sectionflags	@""
	.align	4
.nv.constant0._ZN7cutlass13device_kernelIN5flash19enable_sm80_to_sm89INS1_16FlashAttnFwdSm80INS1_25CollectiveMainloopFwdSm80ILi8ELi1ELb0EN4cute5tupleIJNS5_1CILi128EEENS7_ILi64EEENS7_ILi192EEEEEELi192ENS_6half_tEfNS_4arch4Sm80ELb0ELb1ELb1ELb0ELb0ELb0ELb1ELb0EEENS1_21CollectiveEpilogueFwdINS6_IJS8_SA_S9_EEENS6_IJNS7_ILi1EEESI_SI_EEESC_SE_Li256ELb0ELb1ELb0ELb0EEENS1_19SingleTileSchedulerILb0ELb0ELb1ELi128EEEEEEEEEvNT_6ParamsE:
	.zero		1576


//--------------------- .nv.constant0._ZN7cutlass13device_kernelIN5flash19enable_sm80_to_sm89INS1_16FlashAttnFwdSm80INS1_25CollectiveMainloopFwdSm80ILi8ELi1ELb0EN4cute5tupleIJNS5_1CILi128EEENS7_ILi64EEENS7_ILi192EEEEEELi192ENS_6half_tEfNS_4arch4Sm80ELb0ELb1ELb1ELb1ELb0ELb0ELb1ELb0EEENS1_21CollectiveEpilogueFwdINS6_IJS8_SA_S9_EEENS6_IJNS7_ILi1EEESI_SI_EEESC_SE_Li256ELb1ELb1ELb0ELb0EEENS1_19SingleTileSchedulerILb1ELb0ELb1ELi128EEEEEEEEEvNT_6ParamsE --------------------------
	.section	.nv.constant0._ZN7cutlass13device_kernelIN5flash19enable_sm80_to_sm89INS1_16FlashAttnFwdSm80INS1_25CollectiveMainloopFwdSm80ILi8ELi1ELb0EN4cute5tupleIJNS5_1CILi128EEENS7_ILi64EEENS7_ILi192EEEEEELi192ENS_6half_tEfNS_4arch4Sm80ELb0ELb1ELb1ELb1ELb0ELb0ELb1ELb0EEENS1_21CollectiveEpilogueFwdINS6_IJS8_SA_S9_EEENS6_IJNS7_ILi1EEESI_SI_EEESC_SE_Li256ELb1ELb1ELb0ELb0EEENS1_19SingleTileSchedulerILb1ELb0ELb1ELi128EEEEEEEEEvNT_6ParamsE,"a",@progbits
	.sectionflags	@""
	.align	4
.nv.constant0._ZN7cutlass13device_kernelIN5flash19enable_sm80_to_sm89INS1_16FlashAttnFwdSm80INS1_25CollectiveMainloopFwdSm80ILi8ELi1ELb0EN4cute5tupleIJNS5_1CILi128EEENS7_ILi64EEENS7_ILi192EEEEEELi192ENS_6half_tEfNS_4arch4Sm80ELb0ELb1ELb1ELb1ELb0ELb0ELb1ELb0EEENS1_21CollectiveEpilogueFwdINS6_IJS8_SA_S9_EEENS6_IJNS7_ILi1EEESI_SI_EEESC_SE_Li256ELb1ELb1ELb0ELb0EEENS1_19SingleTileSchedulerILb1ELb0ELb1ELi128EEEEEEEEEvNT_6ParamsE:
	.zero		1576


//--------------------- .nv.constant0._ZN7cutlass13device_kernelIN5flash19enable_sm80_to_sm89INS1_16FlashAttnFwdSm80INS1_25CollectiveMainloopFwdSm80ILi8ELi1ELb0EN4cute5tupleIJNS5_1CILi128EEENS7_ILi64EEENS7_ILi192EEEEEELi192ENS_6half_tEfNS_4arch4Sm80ELb0ELb1ELb1ELb1ELb0ELb1ELb1ELb0EEENS1_21CollectiveEpilogueFwdINS6_IJS8_SA_S9_EEENS6_IJNS7_ILi1EEESI_SI_EEESC_SE_Li256ELb1ELb1ELb0ELb0EEENS1_19SingleTileSchedulerILb1ELb0ELb1ELi128EEEEEEEEEvNT_6ParamsE --------------------------
	.section	.nv.constant0._ZN7cutlass13device_kernelIN5flash19enable_sm80_to_sm89INS1_16FlashAttnFwdSm80INS1_25CollectiveMainloopFwdSm80ILi8ELi1ELb0EN4cute5tupleIJNS5_1CILi128EEENS7_ILi64EEENS7_ILi192EEEEEELi192ENS_6half_tEfNS_4arch4Sm80ELb0ELb1ELb1ELb1ELb0ELb1ELb1ELb0EEENS1_21CollectiveEpilogueFwdINS6_IJS8_SA_S9_EEENS6_IJNS7_ILi1EEESI_SI_EEESC_SE_Li256ELb1ELb1ELb0ELb0EEENS1_19SingleTileSchedulerILb1ELb0ELb1ELi128EEEEEEEEEvNT_6ParamsE,"a",@progbits
	.sectionflags	@""
	.align	4
.nv.constant0._ZN7cutlass13device_kernelIN5flash19enable_sm80_to_sm89INS1_16FlashAttnFwdSm80INS1_25CollectiveMainloopFwdSm80ILi8ELi1ELb0EN4cute5tupleIJNS5_1CILi128EEENS7_ILi64EEENS7_ILi192EEEEEELi192ENS_6half_tEfNS_4arch4Sm80ELb0ELb1ELb1ELb1ELb0ELb1ELb1ELb0EEENS1_21CollectiveEpilogueFwdINS6_IJS8_SA_S9_EEENS6_IJNS7_ILi1EEESI_SI_EEESC_SE_Li256ELb1ELb1ELb0ELb0EEENS1_19SingleTileSchedulerILb1ELb0ELb1ELi128EEEEEEEEEvNT_6ParamsE:
	.zero		1576


//--------------------- .nv.constant0._ZN7cutlass13device_kernelIN5flash19enable_sm80_to_sm89INS1_16FlashAttnFwdSm80INS1_25CollectiveMainloopFwdSm80ILi8ELi1ELb1EN4cute5tupleIJNS5_1CILi128EEENS7_ILi96EEENS7_ILi192EEEEEELi192ENS_6half_tEfNS_4arch4Sm80ELb1ELb0ELb1ELb0ELb0ELb0ELb1ELb0EEENS1_21CollectiveEpilogueFwdINS6_IJS8_SA_S9_EEENS6_IJNS7_ILi1EEESI_SI_EEESC_SE_Li256ELb0ELb1ELb0ELb0EEENS1_30DynamicPersistentTileSchedulerILi256ELi256ELb0ELb1ELb0EEEEEEEEEvNT_6ParamsE --------------------------
	.section	.nv.constant0._ZN7cutlass13device_kernelIN5flash19enable_sm80_to_sm89INS1_16FlashAttnFwdSm80INS1_25CollectiveMainloopFwdSm80ILi8ELi1ELb1EN4cute5tupleIJNS5_1CILi128EEENS7_ILi96EEENS7_ILi192EEEEEELi192ENS_6half_tEfNS_4arch4Sm80ELb1ELb0ELb1ELb0ELb0ELb0ELb1ELb0EEENS1_21CollectiveEpilogueFwdINS6_IJS8_SA_S9_EEENS6_IJNS7_ILi1EEESI_SI_EEESC_SE_Li256ELb0ELb1ELb0ELb0EEENS1_30DynamicPersistentTileSchedulerILi256ELi256ELb0ELb1ELb0EEEEEEEEEvNT_6ParamsE,"a",@progbits
	.sectionflags	@""
	.align	4
.nv.constant0._ZN7cutlass13device_kernelIN5flash19enable_sm80_to_sm89INS1_16FlashAttnFwdSm80INS1_25CollectiveMainloopFwdSm80ILi8ELi1ELb1EN4cute5tupleIJNS5_1CILi128EEENS7_ILi96EEENS7_ILi192EEEEEELi192ENS_6half_tEfNS_4arch4Sm80ELb1ELb0ELb1ELb0ELb0ELb0ELb1ELb0EEENS1_21CollectiveEpilogueFwdINS6_IJS8_SA_S9_EEENS6_IJNS7_ILi1EEESI_SI_EEESC_SE_Li256ELb0ELb1ELb0ELb0EEENS1_30DynamicPersistentTileSchedulerILi256ELi256ELb0ELb1ELb0EEEEEEEEEvNT_6ParamsE:
	.zero		1592


//--------------------- .nv.constant0._ZN7cutlass13device_kernelIN5flash19enable_sm80_to_sm89INS1_16FlashAttnFwdSm80INS1_25CollectiveMainloopFwdSm80ILi8ELi1ELb1EN4cute5tupleIJNS5_1CILi128EEENS7_ILi96EEENS7_ILi192EEEEEELi192ENS_6half_tEfNS_4arch4Sm80ELb1ELb0ELb1ELb1ELb0ELb0ELb1ELb0EEENS1_21CollectiveEpilogueFwdINS6_IJS8_SA_S9_EEENS6_IJNS7_ILi1EEESI_SI_EEESC_SE_Li256ELb1ELb1ELb0ELb0EEENS1_19SingleTileSchedulerILb1ELb0ELb1ELi128EEEEEEEEEvNT_6ParamsE --------------------------
	.section	.nv.constant0._ZN7cutlass13device_kernelIN5flash19enable_sm80_to_sm89INS1_16FlashAttnFwdSm80INS1_25CollectiveMainloopFwdSm80ILi8ELi1ELb1EN4cute5tupleIJNS5_1CILi128EEENS7_ILi96EEENS7_ILi192EEEEEELi192ENS_6half_tEfNS_4arch4Sm80ELb1ELb0ELb1ELb1ELb0ELb0ELb1ELb0EEENS1_21CollectiveEpilogueFwdINS6_IJS8_SA_S9_EEENS6_IJNS7_ILi1EEESI_SI_EEESC_SE_Li256ELb1ELb1ELb0ELb0EEENS1_19SingleTileSchedulerILb1ELb0ELb1ELi128EEEEEEEEEvNT_6ParamsE,"a",@progbits
	.sectionflags	@""
	.align	4
.nv.constant0._ZN7cutlass13device_kernelIN5flash19enable_sm80_to_sm89INS1_16FlashAttnFwdSm80INS1_25CollectiveMainloopFwdSm80ILi8ELi1ELb1EN4cute5tupleIJNS5_1CILi128EEENS7_ILi96EEENS7_ILi192EEEEEELi192ENS_6half_tEfNS_4arch4Sm80ELb1ELb0ELb1ELb1ELb0ELb0ELb1ELb0EEENS1_21CollectiveEpilogueFwdINS6_IJS8_SA_S9_EEENS6_IJNS7_ILi1EEESI_SI_EEESC_SE_Li256ELb1ELb1ELb0ELb0EEENS1_19SingleTileSchedulerILb1ELb0ELb1ELi128EEEEEEEEEvNT_6ParamsE:
	.zero		1576


//--------------------- .nv.constant0._ZN7cutlass13device_kernelIN5flash19enable_sm80_to_sm89INS1_16FlashAttnFwdSm80INS1_25CollectiveMainloopFwdSm80ILi8ELi1ELb0EN4cute5tupleIJNS5_1CILi128EEENS7_ILi64EEENS7_ILi192EEEEEELi192ENS_6half_tEfNS_4arch4Sm80ELb1ELb0ELb1ELb1ELb0ELb1ELb1ELb0EEENS1_21CollectiveEpilogueFwdINS6_IJS8_SA_S9_EEENS6_IJNS7_ILi1EEESI_SI_EEESC_SE_Li256ELb1ELb1ELb0ELb0EEENS1_19SingleTileSchedulerILb1ELb0ELb1ELi128EEEEEEEEEvNT_6ParamsE --------------------------
	.section	.nv.constant0._ZN7cutlass13device_kernelIN5flash19enable_sm80_to_sm89INS1_16FlashAttnFwdSm80INS1_25CollectiveMainloopFwdSm80ILi8ELi1ELb0EN4cute5tupleIJNS5_1CILi128EEENS7_ILi64EEENS7_ILi192EEEEEELi192ENS_6half_tEfNS_4arch4Sm80ELb1ELb0ELb1ELb1ELb0ELb1ELb1ELb0EEENS1_21CollectiveEpilogueFwdINS6_IJS8_SA_S9_EEENS6_IJNS7_ILi1EEESI_SI_EEESC_SE_Li256ELb1ELb1ELb0ELb0EEENS1_19SingleTileSchedulerILb1ELb0ELb1ELi128EEEEEEEEEvNT_6ParamsE,"a",@progbits
	.sectionflags	@""
	.align	4
.nv.constant0._ZN7cutlass13device_kernelIN5flash19enable_sm80_to_sm89INS1_16FlashAttnFwdSm80INS1_25CollectiveMainloopFwdSm80ILi8ELi1ELb0EN4cute5tupleIJNS5_1CILi128EEENS7_ILi64EEENS7_ILi192EEEEEELi192ENS_6half_tEfNS_4arch4Sm80ELb1ELb0ELb1ELb1ELb0ELb1ELb1ELb0EEENS1_21CollectiveEpilogueFwdINS6_IJS8_SA_S9_EEENS6_IJNS7_ILi1EEESI_SI_EEESC_SE_Li256ELb1ELb1ELb0ELb0EEENS1_19SingleTileSchedulerILb1ELb0ELb1ELi128EEEEEEEEEvNT_6ParamsE:
	.zero		1576


//--------------------- .nv.constant0._ZN7cutlass13device_kernelIN5flash19enable_sm80_to_sm89INS1_16FlashAttnFwdSm80INS1_25CollectiveMainloopFwdSm80ILi8ELi2ELb1EN4cute5tupleIJNS5_1CILi128EEENS7_ILi96EEENS7_ILi192EEEEEELi192ENS_6half_tEfNS_4arch4Sm80ELb0ELb0ELb1ELb0ELb0ELb0ELb1ELb0EEENS1_21CollectiveEpilogueFwdINS6_IJS8_SA_S9_EEENS6_IJNS7_ILi1EEESI_SI_EEESC_SE_Li256ELb0ELb1ELb0ELb0EEENS1_19SingleTileSchedulerILb0ELb0ELb1ELi128EEEEEEEEEvNT_6ParamsE --------------------------
	.section	.nv.constant0._ZN7cutlass13device_kernelIN5flash19enable_sm80_to_sm89INS1_16FlashAttnFwdSm80INS1_25CollectiveMainloopFwdSm80ILi8ELi2ELb1EN4cute5tupleIJNS5_1CILi128EEENS7_ILi96EEENS7_ILi192EEEEEELi192ENS_6half_tEfNS_4arch4Sm80ELb0ELb0ELb1ELb0ELb0ELb0ELb1ELb0EEENS1_21CollectiveEpilogueFwdINS6_IJS8_SA_S9_EEENS6_IJNS7_ILi1EEESI_SI_EEESC_SE_Li256ELb0ELb1ELb0ELb0EEENS1_19SingleTileSchedulerILb0ELb0ELb1ELi128EEEEEEEEEvNT_6ParamsE,"a",@progbits
	.sectionflags	@""
	.align	4
.nv.constant0._ZN7cutlass13device_kernelIN5flash19enable_sm80_to_sm89INS1_16FlashAttnFwdSm80INS1_25CollectiveMainloopFwdSm80ILi8ELi2ELb1EN4cute5tupleIJNS5_1CILi128EEENS7_ILi96EEENS7_ILi192EEEEEELi192ENS_6half_tEfNS_4arch4Sm80ELb0ELb0ELb1ELb0ELb0ELb0ELb1ELb0EEENS1_21CollectiveEpilogueFwdINS6_IJS8_SA_S9_EEENS6_IJNS7_ILi1EEESI_SI_EEESC_SE_Li256ELb0ELb1ELb0ELb0EEENS1_19SingleTileSchedulerILb0ELb0ELb1ELi128EEEEEEEEEvNT_6ParamsE:
	.zero		1576


//--------------------- .nv.constant0._ZN7cutlass13device_kernelIN5flash19enable_sm80_to_sm89INS1_16FlashAttnFwdSm80INS1_25CollectiveMainloopFwdSm80ILi8ELi2ELb1EN4cute5tupleIJNS5_1CILi128EEENS7_ILi96EEENS7_ILi192EEEEEELi192ENS_6half_tEfNS_4arch4Sm80ELb0ELb0ELb1ELb1ELb0ELb0ELb1ELb0EEENS1_21CollectiveEpilogueFwdINS6_IJS8_SA_S9_EEENS6_IJNS7_ILi1EEESI_SI_EEESC_SE_Li256ELb1ELb1ELb0ELb0EEENS1_19SingleTileSchedulerILb1ELb0ELb1ELi128EEEEEEEEEvNT_6ParamsE --------------------------
	.section	.nv.constant0._ZN7cutlass13device_kernelIN5flash19enable_sm80_to_sm89INS1_16FlashAttnFwdSm80INS1_25CollectiveMainloopFwdSm80ILi8ELi2ELb1EN4cute5tupleIJNS5_1CILi128EEENS7_ILi96EEENS7_ILi192EEEEEELi192ENS_6half_tEfNS_4arch4Sm80ELb0ELb0ELb1ELb1ELb0ELb0ELb1ELb0EEENS1_21CollectiveEpilogueFwdINS6_IJS8_SA_S9_EEENS6_IJNS7_ILi1EEESI_SI_EEESC_SE_Li256ELb1ELb1ELb0ELb0EEENS1_19SingleTileSchedulerILb1ELb0ELb1ELi128EEEEEEEEEvNT_6ParamsE,"a",@progbits
	.sectionflags	@""
	.align	4
.nv.constant0._ZN7cutlass13device_kernelIN5flash19enable_sm80_to_sm89INS1_16FlashAttnFwdSm80INS1_25CollectiveMainloopFwdSm80ILi8ELi2ELb1EN4cute5tupleIJNS5_1CILi128EEENS7_ILi96EEENS7_ILi192EEEEEELi192ENS_6half_tEfNS_4arch4Sm80ELb0ELb0ELb1ELb1ELb0ELb0ELb1ELb0EEENS1_21CollectiveEpilogueFwdINS6_IJS8_SA_S9_EEENS6_IJNS7_ILi1EEESI_SI_EEESC_SE_Li256ELb1ELb1ELb0ELb0EEENS1_19SingleTileSchedulerILb1ELb0ELb1ELi128EEEEEEEEEvNT_6ParamsE:
	.zero		1576


//--------------------- .nv.constant0._ZN7cutlass13device_kernelIN5flash19enable_sm80_to_sm89INS1_16FlashAttnFwdSm80INS1_25CollectiveMainloopFwdSm80ILi8ELi2ELb0EN4cute5tupleIJNS5_1CILi128EEENS7_ILi64EEENS7_ILi192EEEEEELi192ENS_6half_tEfNS_4arch4Sm80ELb0ELb0ELb1ELb1ELb0ELb1ELb1ELb0EEENS1_21CollectiveEpilogueFwdINS6_IJS8_SA_S9_EEENS6_IJNS7_ILi1EEESI_SI_EEESC_SE_Li256ELb1ELb1ELb0ELb0EEENS1_19SingleTileSchedulerILb1ELb0ELb1ELi128EEEEEEEEEvNT_6ParamsE --------------------------
	.section	.nv.constant0._ZN7cutlass13device_kernelIN5flash19enable_sm80_to_sm89INS1_16FlashAttnFwdSm80INS1_25CollectiveMainloopFwdSm80ILi8ELi2ELb0EN4cute5tupleIJNS5_1CILi128EEENS7_ILi64EEENS7_ILi192EEEEEELi192ENS_6half_tEfNS_4arch4Sm80ELb0ELb0ELb1ELb1ELb0ELb1ELb1ELb0EEENS1_21CollectiveEpilogueFwdINS6_IJS8_SA_S9_EEENS6_IJNS7_ILi1EEESI_SI_EEESC_SE_Li256ELb1ELb1ELb0ELb0EEENS1_19SingleTileSchedulerILb1ELb0ELb1ELi128EEEEEEEEEvNT_6ParamsE,"a",@progbits
	.sectionflags	@""
	.align	4
.nv.constant0._ZN7cutlass13device_kernelIN5flash19enable_sm80_to_sm89INS1_16FlashAttnFwdSm80INS1_25CollectiveMainloopFwdSm80ILi8ELi2ELb0EN4cute5tupleIJNS5_1CILi128EEENS7_ILi64EEENS7_ILi192EEEEEELi192ENS_6half_tEfNS_4arch4Sm80ELb0ELb0ELb1ELb1ELb0ELb1ELb1ELb0EEENS1_21CollectiveEpilogueFwdINS6_IJS8_SA_S9_EEENS6_IJNS7_ILi1EEESI_SI_EEESC_SE_Li256ELb1ELb1ELb0ELb0EEENS1_19SingleTileSchedulerILb1ELb0ELb1ELi128EEEEEEEEEvNT_6ParamsE:
	.zero		1576


//--------------------- .nv.constant0._ZN7cutlass13device_kernelIN5flash19enable_sm80_to_sm89INS1_16FlashAttnFwdSm80INS1_25CollectiveMainloopFwdSm80ILi8ELi2ELb0EN4cute5tupleIJNS5_1CILi128EEENS7_ILi64EEENS7_ILi192EEEEEELi192ENS_6half_tEfNS_4arch4Sm80ELb0ELb1ELb1ELb0ELb0ELb0ELb1ELb0EEENS1_21CollectiveEpilogueFwdINS6_IJS8_SA_S9_EEENS6_IJNS7_ILi1EEESI_SI_EEESC_SE_Li256ELb0ELb1ELb0ELb0EEENS1_19SingleTileSchedulerILb0ELb0ELb1ELi128EEEEEEEEEvNT_6ParamsE --------------------------
	.section	.nv.constant0._ZN7cutlass13device_kernelIN5flash19enable_sm80_to_sm89INS1_16FlashAttnFwdSm80INS1_25CollectiveMainloopFwdSm80ILi8ELi2ELb0EN4cute5tupleIJNS5_1CILi128EEENS7_ILi64EEENS7_ILi192EEEEEELi192ENS_6half_tEfNS_4arch4Sm80ELb0ELb1ELb1ELb0ELb0ELb0ELb1ELb0EEENS1_21CollectiveEpilogueFwdINS6_IJS8_SA_S9_EEENS6_IJNS7_ILi1EEESI_SI_EEESC_SE_Li256ELb0ELb1ELb0ELb0EEENS1_19SingleTileSchedulerILb0ELb0ELb1ELi128EEEEEEEEEvNT_6ParamsE,"a",@progbits
	.sectionflags	@""
	.align	4
.nv.constant0._ZN7cutlass13device_kernelIN5flash19enable_sm80_to_sm89INS1_16FlashAttnFwdSm80INS1_25CollectiveMainloopFwdSm80ILi8ELi2ELb0EN4cute5tupleIJNS5_1CILi128EEENS7_ILi64EEENS7_ILi192EEEEEELi192ENS_6half_tEfNS_4arch4Sm80ELb0ELb1ELb1ELb0ELb0ELb0ELb1ELb0EEENS1_21CollectiveEpilogueFwdINS6_IJS8_SA_S9_EEENS6_IJNS7_ILi1EEESI_SI_EEESC_SE_Li256ELb0ELb1ELb0ELb0EEENS1_19SingleTileSchedulerILb0ELb0ELb1ELi128EEEEEEEEEvNT_6ParamsE:
	.zero		1576


//--------------------- .nv.constant0._ZN7cutlass13device_kernelIN5flash19enable_sm80_to_sm89INS1_16FlashAttnFwdSm80INS1_25CollectiveMainloopFwdSm80ILi8ELi2ELb0EN4cute5tupleIJNS5_1CILi128EEENS7_ILi64EEENS7_ILi192EEEEEELi192ENS_6half_tEfNS_4arch4Sm80ELb0ELb1ELb1ELb1ELb0ELb0ELb1ELb0EEENS1_21CollectiveEpilogueFwdINS6_IJS8_SA_S9_EEENS6_IJNS7_ILi1EEESI_SI_EEESC_SE_Li256ELb1ELb1ELb0ELb0EEENS1_19SingleTileSchedulerILb1ELb0ELb1ELi128EEEEEEEEEvNT_6ParamsE --------------------------
	.section	.nv.constant0._ZN7cutlass13device_kernelIN5flash19enable_sm80_to_sm89INS1_16FlashAttnFwdSm80INS1_25CollectiveMainloopFwdSm80ILi8ELi2ELb0EN4cute5tupleIJNS5_1CILi128EEENS7_ILi64EEENS7_ILi192EEEEEELi192ENS_6half_tEfNS_4arch4Sm80ELb0ELb1ELb1ELb1ELb0ELb0ELb1ELb0EEENS1_21CollectiveEpilogueFwdINS6_IJS8_SA_S9_EEENS6_IJNS7_ILi1EEESI_SI_EEESC_SE_Li256ELb1ELb1ELb0ELb0EEENS1_19SingleTileSchedulerILb1ELb0ELb1ELi128EEEEEEEEEvNT_6ParamsE,"a",@progbits
	.sectionflags	@""
	.align	4
.nv.constant0._ZN7cutlass13device_kernelIN5flash19enable_sm80_to_sm89INS1_16FlashAttnFwdSm80INS1_25CollectiveMainloopFwdSm80ILi8ELi2ELb0EN4cute5tupleIJNS5_1CILi128EEENS7_ILi64EEENS7_ILi192EEEEEELi192ENS_6half_tEfNS_4arch4Sm80ELb0ELb1ELb1ELb1ELb0ELb0ELb1ELb0EEENS1_21CollectiveEpilogueFwdINS6_IJS8_SA_S9_EEENS6_IJNS7_ILi1EEESI_SI_EEESC_SE_Li256ELb1ELb1ELb0ELb0EEENS1_19SingleTileSchedulerILb1ELb0ELb1ELi128EEEEEEEEEvNT_6ParamsE:
	.zero		1576


//--------------------- .nv.constant0._ZN7cutlass13device_kernelIN5flash19enable_sm80_to_sm89INS1_16FlashAttnFwdSm80INS1_25CollectiveMainloopFwdSm80ILi8ELi2ELb0EN4cute5tupleIJNS5_1CILi128EEENS7_ILi64EEENS7_ILi192EEEEEELi192ENS_6half_tEfNS_4arch4Sm80ELb0ELb1ELb1ELb1ELb0ELb1ELb1ELb0EEENS1_21CollectiveEpilogueFwdINS6_IJS8_SA_S9_EEENS6_IJNS7_ILi1EEESI_SI_EEESC_SE_Li256ELb1ELb1ELb0ELb0EEENS1_19SingleTileSchedulerILb1ELb0ELb1ELi128EEEEEEEEEvNT_6ParamsE --------------------------
	.section	.nv.constant0._ZN7cutlass13device_kernelIN5flash19enable_sm80_to_sm89INS1_16FlashAttnFwdSm80INS1_25CollectiveMainloopFwdSm80ILi8ELi2ELb0EN4cute5tupleIJNS5_1CILi128EEENS7_ILi64EEENS7_ILi192EEEEEELi192ENS_6half_tEfNS_4arch4Sm80ELb0ELb1ELb1ELb1ELb0ELb1ELb1ELb0EEENS1_21CollectiveEpilogueFwdINS6_IJS8_SA_S9_EEENS6_IJNS7_ILi1EEESI_SI_EEESC_SE_Li256ELb1ELb1ELb0ELb0EEENS1_19SingleTileSchedulerILb1ELb0ELb1ELi128EEEEEEEEEvNT_6ParamsE,"a",@progbits
	.sectionflags	@""
	.align	4
.nv.constant0._ZN7cutlass13device_kernelIN5flash19enable_sm80_to_sm89INS1_16FlashAttnFwdSm80INS1_25CollectiveMainloopFwdSm80ILi8ELi2ELb0EN4cute5tupleIJNS5_1CILi128EEENS7_ILi64EEENS7_ILi192EEEEEELi192ENS_6half_tEfNS_4arch4Sm80ELb0ELb1ELb1ELb1ELb0ELb1ELb1ELb0EEENS1_21CollectiveEpilogueFwdINS6_IJS8_SA_S9_EEENS6_IJNS7_ILi1EEESI_SI_EEESC_SE_Li256ELb1ELb1ELb0ELb0EEENS1_19SingleTileSchedulerILb1ELb0ELb1ELi128EEEEEEEEEvNT_6ParamsE:
	.zero		1576


//--------------------- .nv.constant0._ZN7cutlass13device_kernelIN5flash19enable_sm80_to_sm89INS1_16FlashAttnFwdSm80INS1_25CollectiveMainloopFwdSm80ILi8ELi2ELb1EN4cute5tupleIJNS5_1CILi128EEENS7_ILi96EEENS7_ILi192EEEEEELi192ENS_6half_tEfNS_4arch4Sm80ELb1ELb0ELb1ELb0ELb0ELb0ELb1ELb0EEENS1_21CollectiveEpilogueFwdINS6_IJS8_SA_S9_EEENS6_IJNS7_ILi1EEESI_SI_EEESC_SE_Li256ELb0ELb1ELb0ELb0EEENS1_30DynamicPersistentTileSchedulerILi256ELi256ELb0ELb1ELb0EEEEEEEEEvNT_6ParamsE --------------------------
	.section	.nv.constant0._ZN7cutlass13device_kernelIN5flash19enable_sm80_to_sm89INS1_16FlashAttnFwdSm80INS1_25CollectiveMainloopFwdSm80ILi8ELi2ELb1EN4cute5tupleIJNS5_1CILi128EEENS7_ILi96EEENS7_ILi192EEEEEELi192ENS_6half_tEfNS_4arch4Sm80ELb1ELb0ELb1ELb0ELb0ELb0ELb1ELb0EEENS1_21CollectiveEpilogueFwdINS6_IJS8_SA_S9_EEENS6_IJNS7_ILi1EEESI_SI_EEESC_SE_Li256ELb0ELb1ELb0ELb0EEENS1_30DynamicPersistentTileSchedulerILi256ELi256ELb0ELb1ELb0EEEEEEEEEvNT_6ParamsE,"a",@progbits
	.sectionflags	@""
	.align	4
.nv.constant0._ZN7cutlass13device_kernelIN5flash19enable_sm80_to_sm89INS1_16FlashAttnFwdSm80INS1_25CollectiveMainloopFwdSm80ILi8ELi2ELb1EN4cute5tupleIJNS5_1CILi128EEENS7_ILi96EEENS7_ILi192EEEEEELi192ENS_6half_tEfNS_4arch4Sm80ELb1ELb0ELb1ELb0ELb0ELb0ELb1ELb0EEENS1_21CollectiveEpilogueFwdINS6_IJS8_SA_S9_EEENS6_IJNS7_ILi1EEESI_SI_EEESC_SE_Li256ELb0ELb1ELb0ELb0EEENS1_30DynamicPersistentTileSchedulerILi256ELi256ELb0ELb1ELb0EEEEEEEEEvNT_6ParamsE:
	.zero		1592


//--------------------- .nv.constant0._ZN7cutlass13device_kernelIN5flash19enable_sm80_to_sm89INS1_16FlashAttnFwdSm80INS1_25CollectiveMainloopFwdSm80ILi8ELi2ELb1EN4cute5tupleIJNS5_1CILi128EEENS7_ILi96EEENS7_ILi192EEEEEELi192ENS_6half_tEfNS_4arch4Sm80ELb1ELb0ELb1ELb1ELb0ELb0ELb1ELb0EEENS1_21CollectiveEpilogueFwdINS6_IJS8_SA_S9_EEENS6_IJNS7_ILi1EEESI_SI_EEESC_SE_Li256ELb1ELb1ELb0ELb0EEENS1_19SingleTileSchedulerILb1ELb0ELb1ELi128EEEEEEEEEvNT_6ParamsE --------------------------
	.section	.nv.constant0._ZN7cutlass13device_kernelIN5flash19enable_sm80_to_sm89INS1_16FlashAttnFwdSm80INS1_25CollectiveMainloopFwdSm80ILi8ELi2ELb1EN4cute5tupleIJNS5_1CILi128EEENS7_ILi96EEENS7_ILi192EEEEEELi192ENS_6half_tEfNS_4arch4Sm80ELb1ELb0ELb1ELb1ELb0ELb0ELb1ELb0EEENS1_21CollectiveEpilogueFwdINS6_IJS8_SA_S9_EEENS6_IJNS7_ILi1EEESI_SI_EEESC_SE_Li256ELb1ELb1ELb0ELb0EEENS1_19SingleTileSchedulerILb1ELb0ELb1ELi128EEEEEEEEEvNT_6ParamsE,"a",@progbits
	.sectionflags	@""
	.align	4
.nv.constant0._ZN7cutlass13device_kernelIN5flash19enable_sm80_to_sm89INS1_16FlashAttnFwdSm80INS1_25CollectiveMainloopFwdSm80ILi8ELi2ELb1EN4cute5tupleIJNS5_1CILi128EEENS7_ILi96EEENS7_ILi192EEEEEELi192ENS_6half_tEfNS_4arch4Sm80ELb1ELb0ELb1ELb1ELb0ELb0ELb1ELb0EEENS1_21CollectiveEpilogueFwdINS6_IJS8_SA_S9_EEENS6_IJNS7_ILi1EEESI_SI_EEESC_SE_Li256ELb1ELb1ELb0ELb0EEENS1_19SingleTileSchedulerILb1ELb0ELb1ELi128EEEEEEEEEvNT_6ParamsE:
	.zero		1576


//--------------------- .nv.constant0._ZN7cutlass13device_kernelIN5flash19enable_sm80_to_sm89INS1_16FlashAttnFwdSm80INS1_25CollectiveMainloopFwdSm80ILi8ELi2ELb0EN4cute5tupleIJNS5_1CILi128EEENS7_ILi64EEENS7_ILi192EEEEEELi192ENS_6half_tEfNS_4arch4Sm80ELb1ELb0ELb1ELb1ELb0ELb1ELb1ELb0EEENS1_21CollectiveEpilogueFwdINS6_IJS8_SA_S9_EEENS6_IJNS7_ILi1EEESI_SI_EEESC_SE_Li256ELb1ELb1ELb0ELb0EEENS1_19SingleTileSchedulerILb1ELb0ELb1ELi128EEEEEEEEEvNT_6ParamsE --------------------------
	.section	.nv.constant0._ZN7cutlass13device_kernelIN5flash19enable_sm80_to_sm89INS1_16FlashAttnFwdSm80INS1_25CollectiveMainloopFwdSm80ILi8ELi2ELb0EN4cute5tupleIJNS5_1CILi128EEENS7_ILi64EEENS7_ILi192EEEEEELi192ENS_6half_tEfNS_4arch4Sm80ELb1ELb0ELb1ELb1ELb0ELb1ELb1ELb0EEENS1_21CollectiveEpilogueFwdINS6_IJS8_SA_S9_EEENS6_IJNS7_ILi1EEESI_SI_EEESC_SE_Li256ELb1ELb1ELb0ELb0EEENS1_19SingleTileSchedulerILb1ELb0ELb1ELi128EEEEEEEEEvNT_6ParamsE,"a",@progbits
	.sectionflags	@""
	.align	4
.nv.constant0._ZN7cutlass13device_kernelIN5flash19enable_sm80_to_sm89INS1_16FlashAttnFwdSm80INS1_25CollectiveMainloopFwdSm80ILi8ELi2ELb0EN4cute5tupleIJNS5_1CILi128EEENS7_ILi64EEENS7_ILi192EEEEEELi192ENS_6half_tEfNS_4arch4Sm80ELb1ELb0ELb1ELb1ELb0ELb1ELb1ELb0EEENS1_21CollectiveEpilogueFwdINS6_IJS8_SA_S9_EEENS6_IJNS7_ILi1EEESI_SI_EEESC_SE_Li256ELb1ELb1ELb0ELb0EEENS1_19SingleTileSchedulerILb1ELb0ELb1ELi128EEEEEEEEEvNT_6ParamsE:
	.zero		1576


//--------------------- .nv.constant0._ZN7cutlass13device_kernelIN5flash19enable_sm80_to_sm89INS1_16FlashAttnFwdSm80INS1_25CollectiveMainloopFwdSm80ILi8ELi1ELb1EN4cute5tupleIJNS5_1CILi128EEENS7_ILi96EEENS7_ILi192EEEEEELi192ENS_6half_tEfNS_4arch4Sm80ELb0ELb0ELb0ELb0ELb0ELb0ELb1ELb0EEENS1_21CollectiveEpilogueFwdINS6_IJS8_SA_S9_EEENS6_IJNS7_ILi1EEESI_SI_EEESC_SE_Li256ELb0ELb1ELb0ELb0EEENS1_19SingleTileSchedulerILb0ELb0ELb1ELi128EEEEEEEEEvNT_6ParamsE --------------------------
	.section	.nv.constant0._ZN7cutlass13device_kernelIN5flash19enable_sm80_to_sm89INS1_16FlashAttnFwdSm80INS1_25CollectiveMainloopFwdSm80ILi8ELi1ELb1EN4cute5tupleIJNS5_1CILi128EEENS7_ILi96EEENS7_ILi192EEEEEELi192ENS_6half_tEfNS_4arch4Sm80ELb0ELb0ELb0ELb0ELb0ELb0ELb1ELb0EEENS1_21CollectiveEpilogueFwdINS6_IJS8_SA_S9_EEENS6_IJNS7_ILi1EEESI_SI_EEESC_SE_Li256ELb0ELb1ELb0ELb0EEENS1_19SingleTileSchedulerILb0ELb0ELb1ELi128EEEEEEEEEvNT_6ParamsE,"a",@progbits
	.sectionflags	@""
	.align	4
.nv.constant0._ZN7cutlass13device_kernelIN5flash19enable_sm80_to_sm89INS1_16FlashAttnFwdSm80INS1_25CollectiveMainloopFwdSm80ILi8ELi1ELb1EN4cute5tupleIJNS5_1CILi128EEENS7_ILi96EEENS7_ILi192EEEEEELi192ENS_6half_tEfNS_4arch4Sm80ELb0ELb0ELb0ELb0ELb0ELb0ELb1ELb0EEENS1_21CollectiveEpilogueFwdINS6_IJS8_SA_S9_EEENS6_IJNS7_ILi1EEESI_SI_EEESC_SE_Li256ELb0ELb1ELb0ELb0EEENS1_19SingleTileSchedulerILb0ELb0ELb1ELi128EEEEEEEEEvNT_6ParamsE:
	.zero		1576


//--------------------- .nv.constant0._ZN7cutlass13device_kernelIN5flash19enable_sm80_to_sm89INS1_16FlashAttnFwdSm80INS1_25CollectiveMainloopFwdSm80ILi8ELi1ELb1EN4cute5tupleIJNS5_1CILi128EEENS7_ILi96EEENS7_ILi192EEEEEELi192ENS_6half_tEfNS_4arch4Sm80ELb0ELb0ELb0ELb1ELb0ELb0ELb1ELb0EEENS1_21CollectiveEpilogueFwdINS6_IJS8_SA_S9_EEENS6_IJNS7_ILi1EEESI_SI_EEESC_SE_Li256ELb1ELb1ELb0ELb0EEENS1_19SingleTileSchedulerILb1ELb0ELb1ELi128EEEEEEEEEvNT_6ParamsE --------------------------
	.section	.nv.constant0._ZN7cutlass13device_kernelIN5flash19enable_sm80_to_sm89INS1_16FlashAttnFwdSm80INS1_25CollectiveMainloopFwdSm80ILi8ELi1ELb1EN4cute5tupleIJNS5_1CILi128EEENS7_ILi96EEENS7_ILi192EEEEEELi192ENS_6half_tEfNS_4arch4Sm80ELb0ELb0ELb0ELb1ELb0ELb0ELb1ELb0EEENS1_21CollectiveEpilogueFwdINS6_IJS8_SA_S9_EEENS6_IJNS7_ILi1EEESI_SI_EEESC_SE_Li256ELb1ELb1ELb0ELb0EEENS1_19SingleTileSchedulerILb1ELb0ELb1ELi128EEEEEEEEEvNT_6ParamsE,"a",@progbits
	.sectionflags	@""
	.align	4
.nv.constant0._ZN7cutlass13device_kernelIN5flash19enable_sm80_to_sm89INS1_16FlashAttnFwdSm80INS1_25CollectiveMainloopFwdSm80ILi8ELi1ELb1EN4cute5tupleIJNS5_1CILi128EEENS7_ILi96EEENS7_ILi192EEEEEELi192ENS_6half_tEfNS_4arch4Sm80ELb0ELb0ELb0ELb1ELb0ELb0ELb1ELb0EEENS1_21CollectiveEpilogueFwdINS6_IJS8_SA_S9_EEENS6_IJNS7_ILi1EEESI_SI_EEESC_SE_Li256ELb1ELb1ELb0ELb0EEENS1_19SingleTileSchedulerILb1ELb0ELb1ELi128EEEEEEEEEvNT_6ParamsE:
	.zero		1576


//--------------------- .nv.constant0._ZN7cutlass13device_kernelIN5flash19enable_sm80_to_sm89INS1_16FlashAttnFwdSm80INS1_25CollectiveMainloopFwdSm80ILi8ELi1ELb0EN4cute5tupleIJNS5_1CILi128EEENS7_ILi64EEENS7_ILi192EEEEEELi192ENS_6half_tEfNS_4arch4Sm80ELb0ELb0ELb0ELb1ELb0ELb1ELb1ELb0EEENS1_21CollectiveEpilogueFwdINS6_IJS8_SA_S9_EEENS6_IJNS7_ILi1EEESI_SI_EEESC_SE_Li256ELb1ELb1ELb0ELb0EEENS1_19SingleTileSchedulerILb1ELb0ELb1ELi128EEEEEEEEEvNT_6ParamsE --------------------------
	.section	.nv.constant0._ZN7cutlass13device_kernelIN5flash19enable_sm80_to_sm89INS1_16FlashAttnFwdSm80INS1_25CollectiveMainloopFwdSm80ILi8ELi1ELb0EN4cute5tupleIJNS5_1CILi128EEENS7_ILi64EEENS7_ILi192EEEEEELi192ENS_6half_tEfNS_4arch4Sm80ELb0ELb0ELb0ELb1ELb0ELb1ELb1ELb0EEENS1_21CollectiveEpilogueFwdINS6_IJS8_SA_S9_EEENS6_IJNS7_ILi1EEESI_SI_EEESC_SE_Li256ELb1ELb1ELb0ELb0EEENS1_19SingleTileSchedulerILb1ELb0ELb1ELi128EEEEEEEEEvNT_6ParamsE,"a",@progbits
	.sectionflags	@""
	.align	4
.nv.constant0._ZN7cutlass13device_kernelIN5flash19enable_sm80_to_sm89INS1_16FlashAttnFwdSm80INS1_25CollectiveMainloopFwdSm80ILi8ELi1ELb0EN4cute5tupleIJNS5_1CILi128EEENS7_ILi64EEENS7_ILi192EEEEEELi192ENS_6half_tEfNS_4arch4Sm80ELb0ELb0ELb0ELb1ELb0ELb1ELb1ELb0EEENS1_21CollectiveEpilogueFwdINS6_IJS8_SA_S9_EEENS6_IJNS7_ILi1EEESI_SI_EEESC_SE_Li256ELb1ELb1ELb0ELb0EEENS1_19SingleTileSchedulerILb1ELb0ELb1ELi128EEEEEEEEEvNT_6ParamsE:
	.zero		1576


//--------------------- .nv.constant0._ZN7cutlass13device_kernelIN5flash19enable_sm80_to_sm89INS1_16FlashAttnFwdSm80INS1_25CollectiveMainloopFwdSm80ILi8ELi1ELb0EN4cute5tupleIJNS5_1CILi128EEENS7_ILi64EEENS7_ILi192EEEEEELi192ENS_6half_tEfNS_4arch4Sm80ELb0ELb1ELb0ELb0ELb0ELb0ELb1ELb0EEENS1_21CollectiveEpilogueFwdINS6_IJS8_SA_S9_EEENS6_IJNS7_ILi1EEESI_SI_EEESC_SE_Li256ELb0ELb1ELb0ELb0EEENS1_19SingleTileSchedulerILb0ELb0ELb1ELi128EEEEEEEEEvNT_6ParamsE --------------------------
	.section	.nv.constant0._ZN7cutlass13device_kernelIN5flash19enable_sm80_to_sm89INS1_16FlashAttnFwdSm80INS1_25CollectiveMainloopFwdSm80ILi8ELi1ELb0EN4cute5tupleIJNS5_1CILi128EEENS7_ILi64EEENS7_ILi192EEEEEELi192ENS_6half_tEfNS_4arch4Sm80ELb0ELb1ELb0ELb0ELb0ELb0ELb1ELb0EEENS1_21CollectiveEpilogueFwdINS6_IJS8_SA_S9_EEENS6_IJNS7_ILi1EEESI_SI_EEESC_SE_Li256ELb0ELb1ELb0ELb0EEENS1_19SingleTileSchedulerILb0ELb0ELb1ELi128EEEEEEEEEvNT_6ParamsE,"a",@progbits
	.sectionflags	@""
	.align	4
.nv.constant0._ZN7cutlass13device_kernelIN5flash19enable_sm80_to_sm89INS1_16FlashAttnFwdSm80INS1_25CollectiveMainloopFwdSm80ILi8ELi1ELb0EN4cute5tupleIJNS5_1CILi128EEENS7_ILi64EEENS7_ILi192EEEEEELi192ENS_6half_tEfNS_4arch4Sm80ELb0ELb1ELb0ELb0ELb0ELb0ELb1ELb0EEENS1_21CollectiveEpilogueFwdINS6_IJS8_SA_S9_EEENS6_IJNS7_ILi1EEESI_SI_EEESC_SE_Li256ELb0ELb1ELb0ELb0EEENS1_19SingleTileSchedulerILb0ELb0ELb1ELi128EEEEEEEEEvNT_6ParamsE:
	.zero		1576


//--------------------- .nv.constant0._ZN7cutlass13device_kernelIN5flash19enable_sm80_to_sm89INS1_16FlashAttnFwdSm80INS1_25CollectiveMainloopFwdSm80ILi8ELi1ELb0EN4cute5tupleIJNS5_1CILi128EEENS7_ILi64EEENS7_ILi192EEEEEELi192ENS_6half_tEfNS_4arch4Sm80ELb0ELb1ELb0ELb1ELb0ELb0ELb1ELb0EEENS1_21CollectiveEpilogueFwdINS6_IJS8_SA_S9_EEENS6_IJNS7_ILi1EEESI_SI_EEESC_SE_Li256ELb1ELb1ELb0ELb0EEENS1_19SingleTileSchedulerILb1ELb0ELb1ELi128EEEEEEEEEvNT_6ParamsE --------------------------
	.section	.nv.constant0._ZN7cutlass13device_kernelIN5flash19enable_sm80_to_sm89INS1_16FlashAttnFwdSm80INS1_25CollectiveMainloopFwdSm80ILi8ELi1ELb0EN4cute5tupleIJNS5_1CILi128EEENS7_ILi64EEENS7_ILi192EEEEEELi192ENS_6half_tEfNS_4arch4Sm80ELb0ELb1ELb0ELb1ELb0ELb0ELb1ELb0EEENS1_21CollectiveEpilogueFwdINS6_IJS8_SA_S9_EEENS6_IJNS7_ILi1EEESI_SI_EEESC_SE_Li256ELb1ELb1ELb0ELb0EEENS1_19SingleTileSchedulerILb1ELb0ELb1ELi128EEEEEEEEEvNT_6ParamsE,"a",@progbits
	.sectionflags	@""
	.align	4
.nv.constant0._ZN7cutlass13device_kernelIN5flash19enable_sm80_to_sm89INS1_16FlashAttnFwdSm80INS1_25CollectiveMainloopFwdSm80ILi8ELi1ELb0EN4cute5tupleIJNS5_1CILi128EEENS7_ILi64EEENS7_ILi192EEEEEELi192ENS_6half_tEfNS_4arch4Sm80ELb0ELb1ELb0ELb1ELb0ELb0ELb1ELb0EEENS1_21CollectiveEpilogueFwdINS6_IJS8_SA_S9_EEENS6_IJNS7_ILi1EEESI_SI_EEESC_SE_Li256ELb1ELb1ELb0ELb0EEENS1_19SingleTileSchedulerILb1ELb0ELb1ELi128EEEEEEEEEvNT_6ParamsE:
	.zero		1576


//--------------------- .nv.constant0._ZN7cutlass13device_kernelIN5flash19enable_sm80_to_sm89INS1_16FlashAttnFwdSm80INS1_25CollectiveMainloopFwdSm80ILi8ELi1ELb0EN4cute5tupleIJNS5_1CILi128EEENS7_ILi64EEENS7_ILi192EEEEEELi192ENS_6half_tEfNS_4arch4Sm80ELb0ELb1ELb0ELb1ELb0ELb1ELb1ELb0EEENS1_21CollectiveEpilogueFwdINS6_IJS8_SA_S9_EEENS6_IJNS7_ILi1EEESI_SI_EEESC_SE_Li256ELb1ELb1ELb0ELb0EEENS1_19SingleTileSchedulerILb1ELb0ELb1ELi128EEEEEEEEEvNT_6ParamsE --------------------------
	.section	.nv.constant0._ZN7cutlass13device_kernelIN5flash19enable_sm80_to_sm89INS1_16FlashAttnFwdSm80INS1_25CollectiveMainloopFwdSm80ILi8ELi1ELb0EN4cute5tupleIJNS5_1CILi128EEENS7_ILi64EEENS7_ILi192EEEEEELi192ENS_6half_tEfNS_4arch4Sm80ELb0ELb1ELb0ELb1ELb0ELb1ELb1ELb0EEENS1_21CollectiveEpilogueFwdINS6_IJS8_SA_S9_EEENS6_IJNS7_ILi1EEESI_SI_EEESC_SE_Li256ELb1ELb1ELb0ELb0EEENS1_19SingleTileSchedulerILb1ELb0ELb1ELi128EEEEEEEEEvNT_6ParamsE,"a",@progbits
	.sectionflags	@""
	.align	4
.nv.constant0._ZN7cutlass13device_kernelIN5flash19enable_sm80_to_sm89INS1_16FlashAttnFwdSm80INS1_25CollectiveMainloopFwdSm80ILi8ELi1ELb0EN4cute5tupleIJNS5_1CILi128EEENS7_ILi64EEENS7_ILi192EEEEEELi192ENS_6half_tEfNS_4arch4Sm80ELb0ELb1ELb0ELb1ELb0ELb1ELb1ELb0EEENS1_21CollectiveEpilogueFwdINS6_IJS8_SA_S9_EEENS6_IJNS7_ILi1EEESI_SI_EEESC_SE_Li256ELb1ELb1ELb0ELb0EEENS1_19SingleTileSchedulerILb1ELb0ELb1ELi128EEEEEEEEEvNT_6ParamsE:
	.zero		1576


//--------------------- .nv.constant0._ZN7cutlass13device_kernelIN5flash19enable_sm80_to_sm89INS1_16FlashAttnFwdSm80INS1_25CollectiveMainloopFwdSm80ILi8ELi1ELb1EN4cute5tupleIJNS5_1CILi128EEENS7_ILi96EEENS7_ILi192EEEEEELi192ENS_6half_tEfNS_4arch4Sm80ELb1ELb0ELb0ELb0ELb0ELb0ELb1ELb0EEENS1_21CollectiveEpilogueFwdINS6_IJS8_SA_S9_EEENS6_IJNS7_ILi1EEESI_SI_EEESC_SE_Li256ELb0ELb1ELb0ELb0EEENS1_30DynamicPersistentTileSchedulerILi256ELi256ELb0ELb1ELb0EEEEEEEEEvNT_6ParamsE --------------------------
	.section	.nv.constant0._ZN7cutlass13device_kernelIN5flash19enable_sm80_to_sm89INS1_16FlashAttnFwdSm80INS1_25CollectiveMainloopFwdSm80ILi8ELi1ELb1EN4cute5tupleIJNS5_1CILi128EEENS7_ILi96EEENS7_ILi192EEEEEELi192ENS_6half_tEfNS_4arch4Sm80ELb1ELb0ELb0ELb0ELb0ELb0ELb1ELb0EEENS1_21CollectiveEpilogueFwdINS6_IJS8_SA_S9_EEENS6_IJNS7_ILi1EEESI_SI_EEESC_SE_Li256ELb0ELb1ELb0ELb0EEENS1_30DynamicPersistentTileSchedulerILi256ELi256ELb0ELb1ELb0EEEEEEEEEvNT_6ParamsE,"a",@progbits
	.sectionflags	@""
	.align	4
.nv.constant0._ZN7cutlass13device_kernelIN5flash19enable_sm80_to_sm89INS1_16FlashAttnFwdSm80INS1_25CollectiveMainloopFwdSm80ILi8ELi1ELb1EN4cute5tupleIJNS5_1CILi128EEENS7_ILi96EEENS7_ILi192EEEEEELi192ENS_6half_tEfNS_4arch4Sm80ELb1ELb0ELb0ELb0ELb0ELb0ELb1ELb0EEENS1_21CollectiveEpilogueFwdINS6_IJS8_SA_S9_EEENS6_IJNS7_ILi1EEESI_SI_EEESC_SE_Li256ELb0ELb1ELb0ELb0EEENS1_30DynamicPersistentTileSchedulerILi256ELi256ELb0ELb1ELb0EEEEEEEEEvNT_6ParamsE:
	.zero		1592


//--------------------- .nv.constant0._ZN7cutlass13device_kernelIN5flash19enable_sm80_to_sm89INS1_16FlashAttnFwdSm80INS1_25CollectiveMainloopFwdSm80ILi8ELi1ELb1EN4cute5tupleIJNS5_1CILi128EEENS7_ILi96EEENS7_ILi192EEEEEELi192ENS_6half_tEfNS_4arch4Sm80ELb1ELb0ELb0ELb1ELb0ELb0ELb1ELb0EEENS1_21CollectiveEpilogueFwdINS6_IJS8_SA_S9_EEENS6_IJNS7_ILi1EEESI_SI_EEESC_SE_Li256ELb1ELb1ELb0ELb0EEENS1_19SingleTileSchedulerILb1ELb0ELb1ELi128EEEEEEEEEvNT_6ParamsE --------------------------
	.section	.nv.constant0._ZN7cutlass13device_kernelIN5flash19enable_sm80_to_sm89INS1_16FlashAttnFwdSm80INS1_25CollectiveMainloopFwdSm80ILi8ELi1ELb1EN4cute5tupleIJNS5_1CILi128EEENS7_ILi96EEENS7_ILi192EEEEEELi192ENS_6half_tEfNS_4arch4Sm80ELb1ELb0ELb0ELb1ELb0ELb0ELb1ELb0EEENS1_21CollectiveEpilogueFwdINS6_IJS8_SA_S9_EEENS6_IJNS7_ILi1EEESI_SI_EEESC_SE_Li256ELb1ELb1ELb0ELb0EEENS1_19SingleTileSchedulerILb1ELb0ELb1ELi128EEEEEEEEEvNT_6ParamsE,"a",@progbits
	.sectionflags	@""
	.align	4
.nv.constant0._ZN7cutlass13device_kernelIN5flash19enable_sm80_to_sm89INS1_16FlashAttnFwdSm80INS1_25CollectiveMainloopFwdSm80ILi8ELi1ELb1EN4cute5tupleIJNS5_1CILi128EEENS7_ILi96EEENS7_ILi192EEEEEELi192ENS_6half_tEfNS_4arch4Sm80ELb1ELb0ELb0ELb1ELb0ELb0ELb1ELb0EEENS1_21CollectiveEpilogueFwdINS6_IJS8_SA_S9_EEENS6_IJNS7_ILi1EEESI_SI_EEESC_SE_Li256ELb1ELb1ELb0ELb0EEENS1_19SingleTileSchedulerILb1ELb0ELb1ELi128EEEEEEEEEvNT_6ParamsE:
	.zero		1576


//--------------------- .nv.constant0._ZN7cutlass13device_kernelIN5flash19enable_sm80_to_sm89INS1_16FlashAttnFwdSm80INS1_25CollectiveMainloopFwdSm80ILi8ELi1ELb0EN4cute5tupleIJNS5_1CILi128EEENS7_ILi64EEENS7_ILi192EEEEEELi192ENS_6half_tEfNS_4arch4Sm80ELb1ELb0ELb0ELb1ELb0ELb1ELb1ELb0EEENS1_21CollectiveEpilogueFwdINS6_IJS8_SA_S9_EEENS6_IJNS7_ILi1EEESI_SI_EEESC_SE_Li256ELb1ELb1ELb0ELb0EEENS1_19SingleTileSchedulerILb1ELb0ELb1ELi128EEEEEEEEEvNT_6ParamsE --------------------------
	.section	.nv.constant0._ZN7cutlass13device_kernelIN5flash19enable_sm80_to_sm89INS1_16FlashAttnFwdSm80INS1_25CollectiveMainloopFwdSm80ILi8ELi1ELb0EN4cute5tupleIJNS5_1CILi128EEENS7_ILi64EEENS7_ILi192EEEEEELi192ENS_6half_tEfNS_4arch4Sm80ELb1ELb0ELb0ELb1ELb0ELb1ELb1ELb0EEENS1_21CollectiveEpilogueFwdINS6_IJS8_SA_S9_EEENS6_IJNS7_ILi1EEESI_SI_EEESC_SE_Li256ELb1ELb1ELb0ELb0EEENS1_19SingleTileSchedulerILb1ELb0ELb1ELi128EEEEEEEEEvNT_6ParamsE,"a",@progbits
	.sectionflags	@""
	.align	4
.nv.constant0._ZN7cutlass13device_kernelIN5flash19enable_sm80_to_sm89INS1_16FlashAttnFwdSm80INS1_25CollectiveMainloopFwdSm80ILi8ELi1ELb0EN4cute5tupleIJNS5_1CILi128EEENS7_ILi64EEENS7_ILi192EEEEEELi192ENS_6half_tEfNS_4arch4Sm80ELb1ELb0ELb0ELb1ELb0ELb1ELb1ELb0EEENS1_21CollectiveEpilogueFwdINS6_IJS8_SA_S9_EEENS6_IJNS7_ILi1EEESI_SI_EEESC_SE_Li256ELb1ELb1ELb0ELb0EEENS1_19SingleTileSchedulerILb1ELb0ELb1ELi128EEEEEEEEEvNT_6ParamsE:
	.zero		1576


//--------------------- .nv.constant0._ZN7cutlass13device_kernelIN5flash19enable_sm80_to_sm89INS1_16FlashAttnFwdSm80INS1_25CollectiveMainloopFwdSm80ILi8ELi2ELb1EN4cute5tupleIJNS5_1CILi128EEENS7_ILi96EEENS7_ILi192EEEEEELi192ENS_6half_tEfNS_4arch4Sm80ELb0ELb0ELb0ELb0ELb0ELb0ELb1ELb0EEENS1_21CollectiveEpilogueFwdINS6_IJS8_SA_S9_EEENS6_IJNS7_ILi1EEESI_SI_EEESC_SE_Li256ELb0ELb1ELb0ELb0EEENS1_19SingleTileSchedulerILb0ELb0ELb1ELi128EEEEEEEEEvNT_6ParamsE --------------------------
	.section	.nv.constant0._ZN7cutlass13device_kernelIN5flash19enable_sm80_to_sm89INS1_16FlashAttnFwdSm80INS1_25CollectiveMainloopFwdSm80ILi8ELi2ELb1EN4cute5tupleIJNS5_1CILi128EEENS7_ILi96EEENS7_ILi192EEEEEELi192ENS_6half_tEfNS_4arch4Sm80ELb0ELb0ELb0ELb0ELb0ELb0ELb1ELb0EEENS1_21CollectiveEpilogueFwdINS6_IJS8_SA_S9_EEENS6_IJNS7_ILi1EEESI_SI_EEESC_SE_Li256ELb0ELb1ELb0ELb0EEENS1_19SingleTileSchedulerILb0ELb0ELb1ELi128EEEEEEEEEvNT_6ParamsE,"a",@progbits
	.sectionflags	@""
	.align	4
.nv.constant0._ZN7cutlass13device_kernelIN5flash19enable_sm80_to_sm89INS1_16FlashAttnFwdSm80INS1_25CollectiveMainloopFwdSm80ILi8ELi2ELb1EN4cute5tupleIJNS5_1CILi128EEENS7_ILi96EEENS7_ILi192EEEEEELi192ENS_6half_tEfNS_4arch4Sm80ELb0ELb0ELb0ELb0ELb0ELb0ELb1ELb0EEENS1_21CollectiveEpilogueFwdINS6_IJS8_SA_S9_EEENS6_IJNS7_ILi1EEESI_SI_EEESC_SE_Li256ELb0ELb1ELb0ELb0EEENS1_19SingleTileSchedulerILb0ELb0ELb1ELi128EEEEEEEEEvNT_6ParamsE:
	.zero		1576


//--------------------- .nv.constant0._ZN7cutlass13device_kernelIN5flash19enable_sm80_to_sm89INS1_16FlashAttnFwdSm80INS1_25CollectiveMainloopFwdSm80ILi8ELi2ELb1EN4cute5tupleIJNS5_1CILi128EEENS7_ILi96EEENS7_ILi192EEEEEELi192ENS_6half_tEfNS_4arch4Sm80ELb0ELb0ELb0ELb1ELb0ELb0ELb1ELb0EEENS1_21CollectiveEpilogueFwdINS6_IJS8_SA_S9_EEENS6_IJNS7_ILi1EEESI_SI_EEESC_SE_Li256ELb1ELb1ELb0ELb0EEENS1_19SingleTileSchedulerILb1ELb0ELb1ELi128EEEEEEEEEvNT_6ParamsE --------------------------
	.section	.nv.constant0._ZN7cutlass13device_kernelIN5flash19enable_sm80_to_sm89INS1_16FlashAttnFwdSm80INS1_25CollectiveMainloopFwdSm80ILi8ELi2ELb1EN4cute5tupleIJNS5_1CILi128EEENS7_ILi96EEENS7_ILi192EEEEEELi192ENS_6half_tEfNS_4arch4Sm80ELb0ELb0ELb0ELb1ELb0ELb0ELb1ELb0EEENS1_21CollectiveEpilogueFwdINS6_IJS8_SA_S9_EEENS6_IJNS7_ILi1EEESI_SI_EEESC_SE_Li256ELb1ELb1ELb0ELb0EEENS1_19SingleTileSchedulerILb1ELb0ELb1ELi128EEEEEEEEEvNT_6ParamsE,"a",@progbits
	.sectionflags	@""
	.align	4
.nv.constant0._ZN7cutlass13device_kernelIN5flash19enable_sm80_to_sm89INS1_16FlashAttnFwdSm80INS1_25CollectiveMainloopFwdSm80ILi8ELi2ELb1EN4cute5tupleIJNS5_1CILi128EEENS7_ILi96EEENS7_ILi192EEEEEELi192ENS_6half_tEfNS_4arch4Sm80ELb0ELb0ELb0ELb1ELb0ELb0ELb1ELb0EEENS1_21CollectiveEpilogueFwdINS6_IJS8_SA_S9_EEENS6_IJNS7_ILi1EEESI_SI_EEESC_SE_Li256ELb1ELb1ELb0ELb0EEENS1_19SingleTileSchedulerILb1ELb0ELb1ELi128EEEEEEEEEvNT_6ParamsE:
	.zero		1576


//--------------------- .nv.constant0._ZN7cutlass13device_kernelIN5flash19enable_sm80_to_sm89INS1_16FlashAttnFwdSm80INS1_25CollectiveMainloopFwdSm80ILi8ELi2ELb0EN4cute5tupleIJNS5_1CILi128EEENS7_ILi64EEENS7_ILi192EEEEEELi192ENS_6half_tEfNS_4arch4Sm80ELb0ELb0ELb0ELb1ELb0ELb1ELb1ELb0EEENS1_21CollectiveEpilogueFwdINS6_IJS8_SA_S9_EEENS6_IJNS7_ILi1EEESI_SI_EEESC_SE_Li256ELb1ELb1ELb0ELb0EEENS1_19SingleTileSchedulerILb1ELb0ELb1ELi128EEEEEEEEEvNT_6ParamsE --------------------------
	.section	.nv.constant0._ZN7cutlass13device_kernelIN5flash19enable_sm80_to_sm89INS1_16FlashAttnFwdSm80INS1_25CollectiveMainloopFwdSm80ILi8ELi2ELb0EN4cute5tupleIJNS5_1CILi128EEENS7_ILi64EEENS7_ILi192EEEEEELi192ENS_6half_tEfNS_4arch4Sm80ELb0ELb0ELb0ELb1ELb0ELb1ELb1ELb0EEENS1_21CollectiveEpilogueFwdINS6_IJS8_SA_S9_EEENS6_IJNS7_ILi1EEESI_SI_EEESC_SE_Li256ELb1ELb1ELb0ELb0EEENS1_19SingleTileSchedulerILb1ELb0ELb1ELi128EEEEEEEEEvNT_6ParamsE,"a",@progbits
	.sectionflags	@""
	.align	4
.nv.constant0._ZN7cutlass13device_kernelIN5flash19enable_sm80_to_sm89INS1_16FlashAttnFwdSm80INS1_25CollectiveMainloopFwdSm80ILi8ELi2ELb0EN4cute5tupleIJNS5_1CILi128EEENS7_ILi64EEENS7_ILi192EEEEEELi192ENS_6half_tEfNS_4arch4Sm80ELb0ELb0ELb0ELb1ELb0ELb1ELb1ELb0EEENS1_21CollectiveEpilogueFwdINS6_IJS8_SA_S9_EEENS6_IJNS7_ILi1EEESI_SI_EEESC_SE_Li256ELb1ELb1ELb0ELb0EEENS1_19SingleTileSchedulerILb1ELb0ELb1ELi128EEEEEEEEEvNT_6ParamsE:
	.zero		1576


//--------------------- .nv.constant0._ZN7cutlass13device_kernelIN5flash19enable_sm80_to_sm89INS1_16FlashAttnFwdSm80INS1_25CollectiveMainloopFwdSm80ILi8ELi2ELb0EN4cute5tupleIJNS5_1CILi128EEENS7_ILi64EEENS7_ILi192EEEEEELi192ENS_6half_tEfNS_4arch4Sm80ELb0ELb1ELb0ELb0ELb0ELb0ELb1ELb0EEENS1_21CollectiveEpilogueFwdINS6_IJS8_SA_S9_EEENS6_IJNS7_ILi1EEESI_SI_EEESC_SE_Li256ELb0ELb1ELb0ELb0EEENS1_19SingleTileSchedulerILb0ELb0ELb1ELi128EEEEEEEEEvNT_6ParamsE --------------------------
	.section	.nv.constant0._ZN7cutlass13device_kernelIN5flash19enable_sm80_to_sm89INS1_16FlashAttnFwdSm80INS1_25CollectiveMainloopFwdSm80ILi8ELi2ELb0EN4cute5tupleIJNS5_1CILi128EEENS7_ILi64EEENS7_ILi192EEEEEELi192ENS_6half_tEfNS_4arch4Sm80ELb0ELb1ELb0ELb0ELb0ELb0ELb1ELb0EEENS1_21CollectiveEpilogueFwdINS6_IJS8_SA_S9_EEENS6_IJNS7_ILi1EEESI_SI_EEESC_SE_Li256ELb0ELb1ELb0ELb0EEENS1_19SingleTileSchedulerILb0ELb0ELb1ELi128EEEEEEEEEvNT_6ParamsE,"a",@progbits
	.sectionflags	@""
	.align	4
.nv.constant0._ZN7cutlass13device_kernelIN5flash19enable_sm80_to_sm89INS1_16FlashAttnFwdSm80INS1_25CollectiveMainloopFwdSm80ILi8ELi2ELb0EN4cute5tupleIJNS5_1CILi128EEENS7_ILi64EEENS7_ILi192EEEEEELi192ENS_6half_tEfNS_4arch4Sm80ELb0ELb1ELb0ELb0ELb0ELb0ELb1ELb0EEENS1_21CollectiveEpilogueFwdINS6_IJS8_SA_S9_EEENS6_IJNS7_ILi1EEESI_SI_EEESC_SE_Li256ELb0ELb1ELb0ELb0EEENS1_19SingleTileSchedulerILb0ELb0ELb1ELi128EEEEEEEEEvNT_6ParamsE:
	.zero		1576


//--------------------- .nv.constant0._ZN7cutlass13device_kernelIN5flash19enable_sm80_to_sm89INS1_16FlashAttnFwdSm80INS1_25CollectiveMainloopFwdSm80ILi8ELi2ELb0EN4cute5tupleIJNS5_1CILi128EEENS7_ILi64EEENS7_ILi192EEEEEELi192ENS_6half_tEfNS_4arch4Sm80ELb0ELb1ELb0ELb1ELb0ELb0ELb1ELb0EEENS1_21CollectiveEpilogueFwdINS6_IJS8_SA_S9_EEENS6_IJNS7_ILi1EEESI_SI_EEESC_SE_Li256ELb1ELb1ELb0ELb0EEENS1_19SingleTileSchedulerILb1ELb0ELb1ELi128EEEEEEEEEvNT_6ParamsE --------------------------
	.section	.nv.constant0._ZN7cutlass13device_kernelIN5flash19enable_sm80_to_sm89INS1_16FlashAttnFwdSm80INS1_25CollectiveMainloopFwdSm80ILi8ELi2ELb0EN4cute5tupleIJNS5_1CILi128EEENS7_ILi64EEENS7_ILi192EEEEEELi192ENS_6half_tEfNS_4arch4Sm80ELb0ELb1ELb0ELb1ELb0ELb0ELb1ELb0EEENS1_21CollectiveEpilogueFwdINS6_IJS8_SA_S9_EEENS6_IJNS7_ILi1EEESI_SI_EEESC_SE_Li256ELb1ELb1ELb0ELb0EEENS1_19SingleTileSchedulerILb1ELb0ELb1ELi128EEEEEEEEEvNT_6ParamsE,"a",@progbits
	.sectionflags	@""
	.align	4
.nv.constant0._ZN7cutlass13device_kernelIN5flash19enable_sm80_to_sm89INS1_16FlashAttnFwdSm80INS1_25CollectiveMainloopFwdSm80ILi8ELi2ELb0EN4cute5tupleIJNS5_1CILi128EEENS7_ILi64EEENS7_ILi192EEEEEELi192ENS_6half_tEfNS_4arch4Sm80ELb0ELb1ELb0ELb1ELb0ELb0ELb1ELb0EEENS1_21CollectiveEpilogueFwdINS6_IJS8_SA_S9_EEENS6_IJNS7_ILi1EEESI_SI_EEESC_SE_Li256ELb1ELb1ELb0ELb0EEENS1_19SingleTileSchedulerILb1ELb0ELb1ELi128EEEEEEEEEvNT_6ParamsE:
	.zero		1576


//--------------------- .nv.constant0._ZN7cutlass13device_kernelIN5flash19enable_sm80_to_sm89INS1_16FlashAttnFwdSm80INS1_25CollectiveMainloopFwdSm80ILi8ELi2ELb0EN4cute5tupleIJNS5_1CILi128EEENS7_ILi64EEENS7_ILi192EEEEEELi192ENS_6half_tEfNS_4arch4Sm80ELb0ELb1ELb0ELb1ELb0ELb1ELb1ELb0EEENS1_21CollectiveEpilogueFwdINS6_IJS8_SA_S9_EEENS6_IJNS7_ILi1EEESI_SI_EEESC_SE_Li256ELb1ELb1ELb0ELb0EEENS1_19SingleTileSchedulerILb1ELb0ELb1ELi128EEEEEEEEEvNT_6ParamsE --------------------------
	.section	.nv.constant0._ZN7cutlass13device_kernelIN5flash19enable_sm80_to_sm89INS1_16FlashAttnFwdSm80INS1_25CollectiveMainloopFwdSm80ILi8ELi2ELb0EN4cute5tupleIJNS5_1CILi128EEENS7_ILi64EEENS7_ILi192EEEEEELi192ENS_6half_tEfNS_4arch4Sm80ELb0ELb1ELb0ELb1ELb0ELb1ELb1ELb0EEENS1_21CollectiveEpilogueFwdINS6_IJS8_SA_S9_EEENS6_IJNS7_ILi1EEESI_SI_EEESC_SE_Li256ELb1ELb1ELb0ELb0EEENS1_19SingleTileSchedulerILb1ELb0ELb1ELi128EEEEEEEEEvNT_6ParamsE,"a",@progbits
	.sectionflags	@""
	.align	4
.nv.constant0._ZN7cutlass13device_kernelIN5flash19enable_sm80_to_sm89INS1_16FlashAttnFwdSm80INS1_25CollectiveMainloopFwdSm80ILi8ELi2ELb0EN4cute5tupleIJNS5_1CILi128EEENS7_ILi64EEENS7_ILi192EEEEEELi192ENS_6half_tEfNS_4arch4Sm80ELb0ELb1ELb0ELb1ELb0ELb1ELb1ELb0EEENS1_21CollectiveEpilogueFwdINS6_IJS8_SA_S9_EEENS6_IJNS7_ILi1EEESI_SI_EEESC_SE_Li256ELb1ELb1ELb0ELb0EEENS1_19SingleTileSchedulerILb1ELb0ELb1ELi128EEEEEEEEEvNT_6ParamsE:
	.zero		1576


//--------------------- .nv.constant0._ZN7cutlass13device_kernelIN5flash19enable_sm80_to_sm89INS1_16FlashAttnFwdSm80INS1_25CollectiveMainloopFwdSm80ILi8ELi2ELb1EN4cute5tupleIJNS5_1CILi128EEENS7_ILi96EEENS7_ILi192EEEEEELi192ENS_6half_tEfNS_4arch4Sm80ELb1ELb0ELb0ELb0ELb0ELb0ELb1ELb0EEENS1_21CollectiveEpilogueFwdINS6_IJS8_SA_S9_EEENS6_IJNS7_ILi1EEESI_SI_EEESC_SE_Li256ELb0ELb1ELb0ELb0EEENS1_30DynamicPersistentTileSchedulerILi256ELi256ELb0ELb1ELb0EEEEEEEEEvNT_6ParamsE --------------------------
	.section	.nv.constant0._ZN7cutlass13device_kernelIN5flash19enable_sm80_to_sm89INS1_16FlashAttnFwdSm80INS1_25CollectiveMainloopFwdSm80ILi8ELi2ELb1EN4cute5tupleIJNS5_1CILi128EEENS7_ILi96EEENS7_ILi192EEEEEELi192ENS_6half_tEfNS_4arch4Sm80ELb1ELb0ELb0ELb0ELb0ELb0ELb1ELb0EEENS1_21CollectiveEpilogueFwdINS6_IJS8_SA_S9_EEENS6_IJNS7_ILi1EEESI_SI_EEESC_SE_Li256ELb0ELb1ELb0ELb0EEENS1_30DynamicPersistentTileSchedulerILi256ELi256ELb0ELb1ELb0EEEEEEEEEvNT_6ParamsE,"a",@progbits
	.sectionflags	@""
	.align	4
.nv.constant0._ZN7cutlass13device_kernelIN5flash19enable_sm80_to_sm89INS1_16FlashAttnFwdSm80INS1_25CollectiveMainloopFwdSm80ILi8ELi2ELb1EN4cute5tupleIJNS5_1CILi128EEENS7_ILi96EEENS7_ILi192EEEEEELi192ENS_6half_tEfNS_4arch4Sm80ELb1ELb0ELb0ELb0ELb0ELb0ELb1ELb0EEENS1_21CollectiveEpilogueFwdINS6_IJS8_SA_S9_EEENS6_IJNS7_ILi1EEESI_SI_EEESC_SE_Li256ELb0ELb1ELb0ELb0EEENS1_30DynamicPersistentTileSchedulerILi256ELi256ELb0ELb1ELb0EEEEEEEEEvNT_6ParamsE:
	.zero		1592


//--------------------- .nv.constant0._ZN7cutlass13device_kernelIN5flash19enable_sm80_to_sm89INS1_16FlashAttnFwdSm80INS1_25CollectiveMainloopFwdSm80ILi8ELi2ELb1EN4cute5tupleIJNS5_1CILi128EEENS7_ILi96EEENS7_ILi192EEEEEELi192ENS_6half_tEfNS_4arch4Sm80ELb1ELb0ELb0ELb1ELb0ELb0ELb1ELb0EEENS1_21CollectiveEpilogueFwdINS6_IJS8_SA_S9_EEENS6_IJNS7_ILi1EEESI_SI_EEESC_SE_Li256ELb1ELb1ELb0ELb0EEENS1_19SingleTileSchedulerILb1ELb0ELb1ELi128EEEEEEEEEvNT_6ParamsE --------------------------
	.section	.nv.constant0._ZN7cutlass13device_kernelIN5flash19enable_sm80_to_sm89INS1_16FlashAttnFwdSm80INS1_25CollectiveMainloopFwdSm80ILi8ELi2ELb1EN4cute5tupleIJNS5_1CILi128EEENS7_ILi96EEENS7_ILi192EEEEEELi192ENS_6half_tEfNS_4arch4Sm80ELb1ELb0ELb0ELb1ELb0ELb0ELb1ELb0EEENS1_21CollectiveEpilogueFwdINS6_IJS8_SA_S9_EEENS6_IJNS7_ILi1EEESI_SI_EEESC_SE_Li256ELb1ELb1ELb0ELb0EEENS1_19SingleTileSchedulerILb1ELb0ELb1ELi128EEEEEEEEEvNT_6ParamsE,"a",@progbits
	.sectionflags	@""
	.align	4
.nv.constant0._ZN7cutlass13device_kernelIN5flash19enable_sm80_to_sm89INS1_16FlashAttnFwdSm80INS1_25CollectiveMainloopFwdSm80ILi8ELi2ELb1EN4cute5tupleIJNS5_1CILi128EEENS7_ILi96EEENS7_ILi192EEEEEELi192ENS_6half_tEfNS_4arch4Sm80ELb1ELb0ELb0ELb1ELb0ELb0ELb1ELb0EEENS1_21CollectiveEpilogueFwdINS6_IJS8_SA_S9_EEENS6_IJNS7_ILi1EEESI_SI_EEESC_SE_Li256ELb1ELb1ELb0ELb0EEENS1_19SingleTileSchedulerILb1ELb0ELb1ELi128EEEEEEEEEvNT_6ParamsE:
	.zero		1576


//--------------------- .nv.constant0._ZN7cutlass13device_kernelIN5flash19enable_sm80_to_sm89INS1_16FlashAttnFwdSm80INS1_25CollectiveMainloopFwdSm80ILi8ELi2ELb0EN4cute5tupleIJNS5_1CILi128EEENS7_ILi64EEENS7_ILi192EEEEEELi192ENS_6half_tEfNS_4arch4Sm80ELb1ELb0ELb0ELb1ELb0ELb1ELb1ELb0EEENS1_21CollectiveEpilogueFwdINS6_IJS8_SA_S9_EEENS6_IJNS7_ILi1EEESI_SI_EEESC_SE_Li256ELb1ELb1ELb0ELb0EEENS1_19SingleTileSchedulerILb1ELb0ELb1ELi128EEEEEEEEEvNT_6ParamsE --------------------------
	.section	.nv.constant0._ZN7cutlass13device_kernelIN5flash19enable_sm80_to_sm89INS1_16FlashAttnFwdSm80INS1_25CollectiveMainloopFwdSm80ILi8ELi2ELb0EN4cute5tupleIJNS5_1CILi128EEENS7_ILi64EEENS7_ILi192EEEEEELi192ENS_6half_tEfNS_4arch4Sm80ELb1ELb0ELb0ELb1ELb0ELb1ELb1ELb0EEENS1_21CollectiveEpilogueFwdINS6_IJS8_SA_S9_EEENS6_IJNS7_ILi1EEESI_SI_EEESC_SE_Li256ELb1ELb1ELb0ELb0EEENS1_19SingleTileSchedulerILb1ELb0ELb1ELi128EEEEEEEEEvNT_6ParamsE,"a",@progbits
	.sectionflags	@""
	.align	4
.nv.constant0._ZN7cutlass13device_kernelIN5flash19enable_sm80_to_sm89INS1_16FlashAttnFwdSm80INS1_25CollectiveMainloopFwdSm80ILi8ELi2ELb0EN4cute5tupleIJNS5_1CILi128EEENS7_ILi64EEENS7_ILi192EEEEEELi192ENS_6half_tEfNS_4arch4Sm80ELb1ELb0ELb0ELb1ELb0ELb1ELb1ELb0EEENS1_21CollectiveEpilogueFwdINS6_IJS8_SA_S9_EEENS6_IJNS7_ILi1EEESI_SI_EEESC_SE_Li256ELb1ELb1ELb0ELb0EEENS1_19SingleTileSchedulerILb1ELb0ELb1ELi128EEEEEEEEEvNT_6ParamsE:
	.zero		1576


//--------------------- SYMBOLS --------------------------

	.type		.nv.reservedSmem.offset0,@object
	.size		.nv.reservedSmem.offset0,0x4
